def attn_fwd(
    Q,
    K,
    V,
    Out,
    Lse,
    sm_scale,
    stride_qz,
    stride_qh,
    stride_qm,
    stride_qk,
    stride_kz,
    stride_kh,
    stride_kn,
    stride_kk,
    stride_vz,
    stride_vh,
    stride_vn,
    stride_vk,
    stride_oz,
    stride_oh,
    stride_om,
    stride_ok,
    seqlen_q,
    seqlen_k,
    BLOCK_M: tl.constexpr,
    BLOCK_N: tl.constexpr,
    HEAD_DIM: tl.constexpr,
    CAUSAL: tl.constexpr,
):
    start_m = tl.program_id(0)
    off_hz = tl.program_id(1)
    q_off = off_hz * stride_qh
    k_off = off_hz * stride_kh
    v_off = off_hz * stride_vh
    offs_m = start_m * BLOCK_M + tl.arange(0, BLOCK_M)
    offs_d = tl.arange(0, HEAD_DIM)
    offs_n = tl.arange(0, BLOCK_N)
    q_ptrs = Q + q_off + offs_m[:, None] * stride_qm + offs_d[None, :] * stride_qk
    k_ptrs = K + k_off + offs_d[:, None] * stride_kk + offs_n[None, :] * stride_kn
    v_ptrs = V + v_off + offs_n[:, None] * stride_vn + offs_d[None, :] * stride_vk
    m_i = tl.full([BLOCK_M], float("-inf"), dtype=tl.float32)
    l_i = tl.zeros([BLOCK_M], dtype=tl.float32) + 1.0
    acc = tl.zeros([BLOCK_M, HEAD_DIM], dtype=tl.float32)
    q = tl.load(q_ptrs)
    acc, l_i, m_i = _attn_fwd_inner(
        acc,
        l_i,
        m_i,
        q,
        k_ptrs,
        v_ptrs,
        sm_scale,
        stride_kn,
        stride_vn,
        start_m,
        seqlen_k,
        BLOCK_M,
        BLOCK_N,
        HEAD_DIM,
        CAUSAL,
    )
    acc = acc / l_i[:, None]
    lse = m_i + tl.math.log2(l_i) / 1.4426950408889634
    o_ptrs = (
        Out
        + off_hz * stride_oh
        + offs_m[:, None] * stride_om
        + offs_d[None, :] * stride_ok
    )
    tl.store(o_ptrs, acc.to(Out.dtype.element_ty))
    tl.store(Lse + off_hz * seqlen_q + offs_m, lse)

# config = {"BLOCK_M": 64, "BLOCK_N": 64, "HEAD_DIM": 512, "arch": "sm_90", "causal": true, "dtype": "fp8e4m3", "num_stages": 2, "num_warps": 4}
# arch = sm_90


// ===== COMPILED SASS (sm_90a) =====

	.target	sm_90a

	.elftype	@"ET_EXEC"


//--------------------- .note.nv.tkinfo           --------------------------
	.section	.note.nv.tkinfo,"",@"SHT_NOTE"
	.sectionflags	@"SHF_NOTE_NV_TKINFO"
	.tkinfo
        /*0018*/ 	.word	0x00000002
        /*0030*/ 	.string	""
        /*0030*/ 	.string	"ptxas"
        /*0030*/ 	.string	"Cuda compilation tools, release 13.0, V13.0.88"
        /*0030*/ 	.string	"Build cuda_13.0.r13.0/compiler.36424714_0"
        /*0030*/ 	.string	"-v  -suppress-debug-info  -lineinfo  -arch sm_90a "



//--------------------- .note.nv.cuinfo           --------------------------
	.section	.note.nv.cuinfo,"",@"SHT_NOTE"
	.sectionflags	@"SHF_NOTE_NV_CUINFO"
        /*0018*/ 	.short	0x0002
        /*001a*/ 	.short	0x005a
        /*001c*/ 	.short	0x0082
	.zero		2


//--------------------- .nv.info                  --------------------------
	.section	.nv.info,"",@"SHT_CUDA_INFO"
	.align	4


	//----- nvinfo : EIATTR_REGCOUNT
	.align		4
        /*0000*/ 	.byte	0x04, 0x2f
        /*0002*/ 	.short	(.L_2 - .L_1)
	.align		4
.L_1:
        /*0004*/ 	.word	index@(attn_fwd)
        /*0008*/ 	.word	0x000000ff


	//----- nvinfo : EIATTR_FRAME_SIZE
	.align		4
.L_2:
        /*000c*/ 	.byte	0x04, 0x11
        /*000e*/ 	.short	(.L_4 - .L_3)
	.align		4
.L_3:
        /*0010*/ 	.word	index@(attn_fwd)
        /*0014*/ 	.word	0x00001908


	//----- nvinfo : EIATTR_MIN_STACK_SIZE
	.align		4
.L_4:
        /*0018*/ 	.byte	0x04, 0x12
        /*001a*/ 	.short	(.L_6 - .L_5)
	.align		4
.L_5:
        /*001c*/ 	.word	index@(attn_fwd)
        /*0020*/ 	.word	0x00001908
.L_6:


//--------------------- .nv.compat                --------------------------
	.section	.nv.compat,"",@"SHT_CUDA_COMPAT_INFO"
	.align	4
        /*0000*/ 	.byte	0x02, 0x09, 0x01, 0x00, 0x02, 0x02, 0x04, 0x00, 0x02, 0x05, 0x05, 0x00, 0x03, 0x07, 0x01, 0x01
        /*0010*/ 	.byte	0x02, 0x03, 0x00, 0x00, 0x02, 0x06, 0x01, 0x00, 0x04, 0x0b, 0x08, 0x00, 0x00, 0x00, 0x00, 0x00
        /*0020*/ 	.byte	0x00, 0x00, 0x00, 0x00


//--------------------- .nv.info.attn_fwd         --------------------------
	.section	.nv.info.attn_fwd,"",@"SHT_CUDA_INFO"
	.sectionflags	@""
	.align	4


	//----- nvinfo : EIATTR_CUDA_API_VERSION
	.align		4
        /*0000*/ 	.byte	0x04, 0x37
        /*0002*/ 	.short	(.L_8 - .L_7)
.L_7:
        /*0004*/ 	.word	0x00000082


	//----- nvinfo : EIATTR_KPARAM_INFO
	.align		4
.L_8:
        /*0008*/ 	.byte	0x04, 0x17
        /*000a*/ 	.short	(.L_10 - .L_9)
.L_9:
        /*000c*/ 	.word	0x00000000
        /*0010*/ 	.short	0x0019
        /*0012*/ 	.short	0x0080
        /*0014*/ 	.byte	0x00, 0xf4, 0x21, 0x00


	//----- nvinfo : EIATTR_KPARAM_INFO
	.align		4
.L_10:
        /*0018*/ 	.byte	0x04, 0x17
        /*001a*/ 	.short	(.L_12 - .L_11)
.L_11:
        /*001c*/ 	.word	0x00000000
        /*0020*/ 	.short	0x0018
        /*0022*/ 	.short	0x0078
        /*0024*/ 	.byte	0x00, 0xf4, 0x21, 0x00


	//----- nvinfo : EIATTR_KPARAM_INFO
	.align		4
.L_12:
        /*0028*/ 	.byte	0x04, 0x17
        /*002a*/ 	.short	(.L_14 - .L_13)
.L_13:
        /*002c*/ 	.word	0x00000000
        /*0030*/ 	.short	0x0017
        /*0032*/ 	.short	0x0070
        /*0034*/ 	.byte	0x00, 0xf0, 0x11, 0x00


	//----- nvinfo : EIATTR_KPARAM_INFO
	.align		4
.L_14:
        /*0038*/ 	.byte	0x04, 0x17
        /*003a*/ 	.short	(.L_16 - .L_15)
.L_15:
        /*003c*/ 	.word	0x00000000
        /*0040*/ 	.short	0x0016
        /*0042*/ 	.short	0x006c
        /*0044*/ 	.byte	0x00, 0xf0, 0x11, 0x00


	//----- nvinfo : EIATTR_KPARAM_INFO
	.align		4
.L_16:
        /*0048*/ 	.byte	0x04, 0x17
        /*004a*/ 	.short	(.L_18 - .L_17)
.L_17:
        /*004c*/ 	.word	0x00000000
        /*0050*/ 	.short	0x0015
        /*0052*/ 	.short	0x0068
        /*0054*/ 	.byte	0x00, 0xf0, 0x11, 0x00


	//----- nvinfo : EIATTR_KPARAM_INFO
	.align		4
.L_18:
        /*0058*/ 	.byte	0x04, 0x17
        /*005a*/ 	.short	(.L_20 - .L_19)
.L_19:
        /*005c*/ 	.word	0x00000000
        /*0060*/ 	.short	0x0014
        /*0062*/ 	.short	0x0064
        /*0064*/ 	.byte	0x00, 0xf0, 0x11, 0x00


	//----- nvinfo : EIATTR_KPARAM_INFO
	.align		4
.L_20:
        /*0068*/ 	.byte	0x04, 0x17
        /*006a*/ 	.short	(.L_22 - .L_21)
.L_21:
        /*006c*/ 	.word	0x00000000
        /*0070*/ 	.short	0x0013
        /*0072*/ 	.short	0x0060
        /*0074*/ 	.byte	0x00, 0xf0, 0x11, 0x00


	//----- nvinfo : EIATTR_KPARAM_INFO
	.align		4
.L_22:
        /*0078*/ 	.byte	0x04, 0x17
        /*007a*/ 	.short	(.L_24 - .L_23)
.L_23:
        /*007c*/ 	.word	0x00000000
        /*0080*/ 	.short	0x0012
        /*0082*/ 	.short	0x005c
        /*0084*/ 	.byte	0x00, 0xf0, 0x11, 0x00


	//----- nvinfo : EIATTR_KPARAM_INFO
	.align		4
.L_24:
        /*0088*/ 	.byte	0x04, 0x17
        /*008a*/ 	.short	(.L_26 - .L_25)
.L_25:
        /*008c*/ 	.word	0x00000000
        /*0090*/ 	.short	0x0011
        /*0092*/ 	.short	0x0058
        /*0094*/ 	.byte	0x00, 0xf0, 0x11, 0x00


	//----- nvinfo : EIATTR_KPARAM_INFO
	.align		4
.L_26:
        /*0098*/ 	.byte	0x04, 0x17
        /*009a*/ 	.short	(.L_28 - .L_27)
.L_27:
        /*009c*/ 	.word	0x00000000
        /*00a0*/ 	.short	0x0010
        /*00a2*/ 	.short	0x0054
        /*00a4*/ 	.byte	0x00, 0xf0, 0x11, 0x00


	//----- nvinfo : EIATTR_KPARAM_INFO
	.align		4
.L_28:
        /*00a8*/ 	.byte	0x04, 0x17
        /*00aa*/ 	.short	(.L_30 - .L_29)
.L_29:
        /*00ac*/ 	.word	0x00000000
        /*00b0*/ 	.short	0x000f
        /*00b2*/ 	.short	0x0050
        /*00b4*/ 	.byte	0x00, 0xf0, 0x11, 0x00


	//----- nvinfo : EIATTR_KPARAM_INFO
	.align		4
.L_30:
        /*00b8*/ 	.byte	0x04, 0x17
        /*00ba*/ 	.short	(.L_32 - .L_31)
.L_31:
        /*00bc*/ 	.word	0x00000000
        /*00c0*/ 	.short	0x000e
        /*00c2*/ 	.short	0x004c
        /*00c4*/ 	.byte	0x00, 0xf0, 0x11, 0x00


	//----- nvinfo : EIATTR_KPARAM_INFO
	.align		4
.L_32:
        /*00c8*/ 	.byte	0x04, 0x17
        /*00ca*/ 	.short	(.L_34 - .L_33)
.L_33:
        /*00cc*/ 	.word	0x00000000
        /*00d0*/ 	.short	0x000d
        /*00d2*/ 	.short	0x0048
        /*00d4*/ 	.byte	0x00, 0xf0, 0x11, 0x00


	//----- nvinfo : EIATTR_KPARAM_INFO
	.align		4
.L_34:
        /*00d8*/ 	.byte	0x04, 0x17
        /*00da*/ 	.short	(.L_36 - .L_35)
.L_35:
        /*00dc*/ 	.word	0x00000000
        /*00e0*/ 	.short	0x000c
        /*00e2*/ 	.short	0x0044
        /*00e4*/ 	.byte	0x00, 0xf0, 0x11, 0x00


	//----- nvinfo : EIATTR_KPARAM_INFO
	.align		4
.L_36:
        /*00e8*/ 	.byte	0x04, 0x17
        /*00ea*/ 	.short	(.L_38 - .L_37)
.L_37:
        /*00ec*/ 	.word	0x00000000
        /*00f0*/ 	.short	0x000b
        /*00f2*/ 	.short	0x0040
        /*00f4*/ 	.byte	0x00, 0xf0, 0x11, 0x00


	//----- nvinfo : EIATTR_KPARAM_INFO
	.align		4
.L_38:
        /*00f8*/ 	.byte	0x04, 0x17
        /*00fa*/ 	.short	(.L_40 - .L_39)
.L_39:
        /*00fc*/ 	.word	0x00000000
        /*0100*/ 	.short	0x000a
        /*0102*/ 	.short	0x003c
        /*0104*/ 	.byte	0x00, 0xf0, 0x11, 0x00


	//----- nvinfo : EIATTR_KPARAM_INFO
	.align		4
.L_40:
        /*0108*/ 	.byte	0x04, 0x17
        /*010a*/ 	.short	(.L_42 - .L_41)
.L_41:
        /*010c*/ 	.word	0x00000000
        /*0110*/ 	.short	0x0009
        /*0112*/ 	.short	0x0038
        /*0114*/ 	.byte	0x00, 0xf0, 0x11, 0x00


	//----- nvinfo : EIATTR_KPARAM_INFO
	.align		4
.L_42:
        /*0118*/ 	.byte	0x04, 0x17
        /*011a*/ 	.short	(.L_44 - .L_43)
.L_43:
        /*011c*/ 	.word	0x00000000
        /*0120*/ 	.short	0x0008
        /*0122*/ 	.short	0x0034
        /*0124*/ 	.byte	0x00, 0xf0, 0x11, 0x00


	//----- nvinfo : EIATTR_KPARAM_INFO
	.align		4
.L_44:
        /*0128*/ 	.byte	0x04, 0x17
        /*012a*/ 	.short	(.L_46 - .L_45)
.L_45:
        /*012c*/ 	.word	0x00000000
        /*0130*/ 	.short	0x0007
        /*0132*/ 	.short	0x0030
        /*0134*/ 	.byte	0x00, 0xf0, 0x11, 0x00


	//----- nvinfo : EIATTR_KPARAM_INFO
	.align		4
.L_46:
        /*0138*/ 	.byte	0x04, 0x17
        /*013a*/ 	.short	(.L_48 - .L_47)
.L_47:
        /*013c*/ 	.word	0x00000000
        /*0140*/ 	.short	0x0006
        /*0142*/ 	.short	0x002c
        /*0144*/ 	.byte	0x00, 0xf0, 0x11, 0x00


	//----- nvinfo : EIATTR_KPARAM_INFO
	.align		4
.L_48:
        /*0148*/ 	.byte	0x04, 0x17
        /*014a*/ 	.short	(.L_50 - .L_49)
.L_49:
        /*014c*/ 	.word	0x00000000
        /*0150*/ 	.short	0x0005
        /*0152*/ 	.short	0x0028
        /*0154*/ 	.byte	0x00, 0xf0, 0x11, 0x00


	//----- nvinfo : EIATTR_KPARAM_INFO
	.align		4
.L_50:
        /*0158*/ 	.byte	0x04, 0x17
        /*015a*/ 	.short	(.L_52 - .L_51)
.L_51:
        /*015c*/ 	.word	0x00000000
        /*0160*/ 	.short	0x0004
        /*0162*/ 	.short	0x0020
        /*0164*/ 	.byte	0x00, 0xf4, 0x21, 0x00


	//----- nvinfo : EIATTR_KPARAM_INFO
	.align		4
.L_52:
        /*0168*/ 	.byte	0x04, 0x17
        /*016a*/ 	.short	(.L_54 - .L_53)
.L_53:
        /*016c*/ 	.word	0x00000000
        /*0170*/ 	.short	0x0003
        /*0172*/ 	.short	0x0018
        /*0174*/ 	.byte	0x00, 0xf4, 0x21, 0x00


	//----- nvinfo : EIATTR_KPARAM_INFO
	.align		4
.L_54:
        /*0178*/ 	.byte	0x04, 0x17
        /*017a*/ 	.short	(.L_56 - .L_55)
.L_55:
        /*017c*/ 	.word	0x00000000
        /*0180*/ 	.short	0x0002
        /*0182*/ 	.short	0x0010
        /*0184*/ 	.byte	0x00, 0xf4, 0x21, 0x00


	//----- nvinfo : EIATTR_KPARAM_INFO
	.align		4
.L_56:
        /*0188*/ 	.byte	0x04, 0x17
        /*018a*/ 	.short	(.L_58 - .L_57)
.L_57:
        /*018c*/ 	.word	0x00000000
        /*0190*/ 	.short	0x0001
        /*0192*/ 	.short	0x0008
        /*0194*/ 	.byte	0x00, 0xf4, 0x21, 0x00


	//----- nvinfo : EIATTR_KPARAM_INFO
	.align		4
.L_58:
        /*0198*/ 	.byte	0x04, 0x17
        /*019a*/ 	.short	(.L_60 - .L_59)
.L_59:
        /*019c*/ 	.word	0x00000000
        /*01a0*/ 	.short	0x0000
        /*01a2*/ 	.short	0x0000
        /*01a4*/ 	.byte	0x00, 0xf4, 0x21, 0x00


	//----- nvinfo : EIATTR_SPARSE_MMA_MASK
	.align		4
.L_60:
        /*01a8*/ 	.byte	0x03, 0x50
        /*01aa*/ 	.short	0x0000


	//----- nvinfo : EIATTR_MAXREG_COUNT
	.align		4
        /*01ac*/ 	.byte	0x03, 0x1b
        /*01ae*/ 	.short	0x00ff


	//----- nvinfo : EIATTR_NUM_BARRIERS
	.align		4
        /*01b0*/ 	.byte	0x02, 0x4c
        /*01b2*/ 	.byte	0x01
	.zero		1


	//----- nvinfo : EIATTR_ANNOTATIONS
	.align		4
        /*01b4*/ 	.byte	0x04, 0x55
        /*01b6*/ 	.short	(.L_62 - .L_61)


	//   ....[0]....
.L_61:
        /*01b8*/ 	.word	0x00000001
        /*01bc*/ 	.byte	0xe0, 0x00, 0x00, 0x00, 0x01, 0x00, 0x00, 0x00, 0x90, 0x52, 0x00, 0x00, 0x01, 0x00, 0x00, 0x00
        /* <DEDUP_REMOVED lines=1585> */
        /*64dc*/ 	.byte	0x80, 0x30, 0x03, 0x00, 0x01, 0x00, 0x00, 0x00, 0xa0, 0x30, 0x03, 0x00


	//----- nvinfo : EIATTR_MERCURY_ISA_VERSION
	.align		4
.L_62:
        /*64e8*/ 	.byte	0x03, 0x5f
        /*64ea*/ 	.short	0x0101


	//----- nvinfo : EIATTR_COOP_GROUP_MASK_REGIDS
	.align		4
        /*64ec*/ 	.byte	0x04, 0x29
        /*64ee*/ 	.short	(.L_64 - .L_63)


	//   ....[0]....
.L_63:
        /*64f0*/ 	.word	0xffffffff


	//   ....[1]....
        /*64f4*/ 	.word	0xffffffff


	//   ....[2]....
        /*64f8*/ 	.word	0xffffffff


	//   ....[3]....
        /*64fc*/ 	.word	0xffffffff


	//   ....[4]....
        /*6500*/ 	.word	0xffffffff


	//   ....[5]....
        /*6504*/ 	.word	0xffffffff


	//   ....[6]....
        /*6508*/ 	.word	0xffffffff


	//   ....[7]....
        /*650c*/ 	.word	0xffffffff


	//   ....[8]....
        /*6510*/ 	.word	0xffffffff


	//   ....[9]....
        /*6514*/ 	.word	0xffffffff


	//   ....[10]....
        /*6518*/ 	.word	0xffffffff


	//   ....[11]....
        /*651c*/ 	.word	0xffffffff


	//   ....[12]....
        /*6520*/ 	.word	0xffffffff


	//   ....[13]....
        /*6524*/ 	.word	0xffffffff


	//   ....[14]....
        /*6528*/ 	.word	0xffffffff


	//   ....[15]....
        /*652c*/ 	.word	0xffffffff


	//----- nvinfo : EIATTR_COOP_GROUP_INSTR_OFFSETS
	.align		4
.L_64:
        /*6530*/ 	.byte	0x04, 0x28
        /*6532*/ 	.short	(.L_66 - .L_65)


	//   ....[0]....
.L_65:
        /*6534*/ 	.word	0x0001fb50


	//   ....[1]....
        /*6538*/ 	.word	0x0001fc00


	//   ....[2]....
        /*653c*/ 	.word	0x0001fd90


	//   ....[3]....
        /*6540*/ 	.word	0x0001ffc0


	//   ....[4]....
        /*6544*/ 	.word	0x00020e20


	//   ....[5]....
        /*6548*/ 	.word	0x00020e40


	//   ....[6]....
        /*654c*/ 	.word	0x00020fd0


	//   ....[7]....
        /*6550*/ 	.word	0x00021010


	//   ....[8]....
        /*6554*/ 	.word	0x00022760


	//   ....[9]....
        /*6558*/ 	.word	0x00022770


	//   ....[10]....
        /*655c*/ 	.word	0x00022780


	//   ....[11]....
        /*6560*/ 	.word	0x00022790


	//   ....[12]....
        /*6564*/ 	.word	0x00024930


	//   ....[13]....
        /*6568*/ 	.word	0x00024940


	//   ....[14]....
        /*656c*/ 	.word	0x00024970


	//   ....[15]....
        /*6570*/ 	.word	0x00024980


	//----- nvinfo : EIATTR_EXIT_INSTR_OFFSETS
	.align		4
.L_66:
        /*6574*/ 	.byte	0x04, 0x1c
        /*6576*/ 	.short	(.L_68 - .L_67)


	//   ....[0]....
.L_67:
        /*6578*/ 	.word	0x00033070


	//   ....[1]....
        /*657c*/ 	.word	0x00033150


	//----- nvinfo : EIATTR_REQNTID
	.align		4
.L_68:
        /*6580*/ 	.byte	0x04, 0x10
        /*6582*/ 	.short	(.L_70 - .L_69)
.L_69:
        /*6584*/ 	.word	0x00000080
        /*6588*/ 	.word	0x00000001
        /*658c*/ 	.word	0x00000001


	//----- nvinfo : EIATTR_CBANK_PARAM_SIZE
	.align		4
.L_70:
        /*6590*/ 	.byte	0x03, 0x19
        /*6592*/ 	.short	0x0088


	//----- nvinfo : EIATTR_PARAM_CBANK
	.align		4
        /*6594*/ 	.byte	0x04, 0x0a
        /*6596*/ 	.short	(.L_72 - .L_71)
	.align		4
.L_71:
        /*6598*/ 	.word	index@(.nv.constant0.attn_fwd)
        /*659c*/ 	.short	0x0210
        /*659e*/ 	.short	0x0088


	//----- nvinfo : EIATTR_SW_WAR
	.align		4
.L_72:
        /*65a0*/ 	.byte	0x04, 0x36
        /*65a2*/ 	.short	(.L_74 - .L_73)
.L_73:
        /*65a4*/ 	.word	0x00000008
.L_74:


//--------------------- .nv.callgraph             --------------------------
	.section	.nv.callgraph,"",@"SHT_CUDA_CALLGRAPH"
	.align	4
	.sectionentsize	8
	.align		4
        /*0000*/ 	.word	0x00000000
	.align		4
        /*0004*/ 	.word	0xffffffff
	.align		4
        /*0008*/ 	.word	0x00000000
	.align		4
        /*000c*/ 	.word	0xfffffffe
	.align		4
        /*0010*/ 	.word	0x00000000
	.align		4
        /*0014*/ 	.word	0xfffffffd
	.align		4
        /*0018*/ 	.word	0x00000000
	.align		4
        /*001c*/ 	.word	0xfffffffc


//--------------------- .nv.constant4             --------------------------
	.section	.nv.constant4,"a",@progbits
	.align	8
	.align		8
.nv.constant4:
        /*0000*/ 	.dword	_$_str


//--------------------- .text.attn_fwd            --------------------------
	.section	.text.attn_fwd,"ax",@progbits
	.align	128
        .global         attn_fwd
        .type           attn_fwd,@function
        .size           attn_fwd,(.L_x_3 - attn_fwd)
        .other          attn_fwd,@"STO_CUDA_ENTRY STV_DEFAULT"
attn_fwd:
.text.attn_fwd:
[----:B------:R-:W0:Y:S01]  /*0000*/  LDC R1, c[0x0][0x28] ;  /* 0x00000a00ff017b82 */ /* 0x000e220000000800 */
[----:B------:R-:W1:Y:S07]  /*0010*/  S2R R239, SR_CTAID.X ;  /* 0x0000000000ef7919 */ /* 0x000e6e0000002500 */
[----:B------:R-:W2:Y:S01]  /*0020*/  LDC.64 R4, c[0x0][0x240] ;  /* 0x00009000ff047b82 */ /* 0x000ea20000000a00 */
[----:B0-----:R-:W-:Y:S01]  /*0030*/  VIADD R1, R1, 0xffffe6f8 ;  /* 0xffffe6f801017836 */ /* 0x001fe20000000000 */
[----:B------:R-:W-:Y:S01]  /*0040*/  ULDC.64 UR60, c[0x0][0x208] ;  /* 0x00008200003c7ab9 */ /* 0x000fe20000000a00 */
[----:B------:R-:W0:Y:S01]  /*0050*/  S2R R232, SR_TID.X ;  /* 0x0000000000e87919 */ /* 0x000e220000002100 */
[----:B------:R-:W2:Y:S04]  /*0060*/  S2R R2, SR_CTAID.Y ;  /* 0x0000000000027919 */ /* 0x000ea80000002600 */
[----:B------:R-:W3:Y:S08]  /*0070*/  LDC.64 R6, c[0x0][0x210] ;  /* 0x00008400ff067b82 */ /* 0x000ef00000000a00 */
[----:B------:R-:W4:Y:S01]  /*0080*/  LDC R25, c[0x0][0x248] ;  /* 0x00009200ff197b82 */ /* 0x000f220000000800 */
[----:B-1----:R-:W-:Y:S01]  /*0090*/  IMAD.SHL.U32 R239, R239, 0x40, RZ ;  /* 0x00000040efef7824 */ /* 0x002fe200078e00ff */
[----:B0-----:R-:W-:-:S04]  /*00a0*/  SHF.R.U32.HI R238, RZ, 0x6, R232 ;  /* 0x00000006ffee7819 */ /* 0x001fc800000116e8 */
[----:B------:R-:W-:Y:S01]  /*00b0*/  LOP3.LUT R0, R239, 0x3f, R232, 0xf8, !PT ;  /* 0x0000003fef007812 */ /* 0x000fe200078ef8e8 */
[----:B--2---:R-:W-:Y:S01]  /*00c0*/  IMAD R3, R2, R4, RZ ;  /* 0x0000000402037224 */ /* 0x004fe200078e02ff */
[----:B------:R-:W-:-:S03]  /*00d0*/  SGXT.U32 R238, R238, 0x1 ;  /* 0x00000001eeee781a */ /* 0x000fc60000000000 */
[----:B------:R0:W-:Y:S01]  /*00e0*/  STL [R1+0x1394], R0 ;  /* 0x0013940001007387 */ /* 0x0001e20000100800 */
[C---:B------:R-:W-:Y:S02]  /*00f0*/  LEA.HI R242, R232.reuse, 0xe, RZ, 0x1a ;  /* 0x0000000ee8f27811 */ /* 0x040fe400078fd0ff */
[----:B------:R-:W-:Y:S02]  /*0100*/  SHF.R.S32.HI R14, RZ, 0x1f, R3 ;  /* 0x0000001fff0e7819 */ /* 0x000fe40000011403 */
[C---:B------:R-:W-:Y:S02]  /*0110*/  LEA.HI R249, R232.reuse, 0x8e, RZ, 0x1a ;  /* 0x0000008ee8f97811 */ /* 0x040fe400078fd0ff */
[----:B------:R-:W-:Y:S01]  /*0120*/  LEA.HI R8, R232, 0x10e, RZ, 0x1a ;  /* 0x0000010ee8087811 */ /* 0x000fe200078fd0ff */
[----:B0-----:R-:W-:-:S05]  /*0130*/  IMAD R0, R0, R5, RZ ;  /* 0x0000000500007224 */ /* 0x001fca00078e02ff */
[----:B---3--:R-:W-:Y:S02]  /*0140*/  IADD3 R33, P0, P1, R0, R6, R3 ;  /* 0x0000000600217210 */ /* 0x008fe4000791e003 */
[----:B------:R-:W-:Y:S01]  /*0150*/  SHF.R.S32.HI R2, RZ, 0x1f, R0 ;  /* 0x0000001fff027819 */ /* 0x000fe20000011400 */
[----:B----4-:R-:W-:-:S03]  /*0160*/  IMAD R0, R238, R25, RZ ;  /* 0x00000019ee007224 */ /* 0x010fc600078e02ff */
[----:B------:R-:W-:Y:S01]  /*0170*/  IADD3.X R14, R2, R7, R14, P0, P1 ;  /* 0x00000007020e7210 */ /* 0x000fe200007e240e */
[----:B------:R-:W-:Y:S01]  /*0180*/  IMAD R10, R25, 0x2, R0 ;  /* 0x00000002190a7824 */ /* 0x000fe200078e0200 */
[----:B------:R-:W-:Y:S01]  /*0190*/  IADD3 R2, P0, R0, R33, RZ ;  /* 0x0000002100027210 */ /* 0x000fe20007f1e0ff */
[----:B------:R-:W-:-:S03]  /*01a0*/  IMAD R7, R242, R25, RZ ;  /* 0x00000019f2077224 */ /* 0x000fc600078e02ff */
[-C--:B------:R-:W-:Y:S01]  /*01b0*/  LEA.HI.X.SX32 R3, R0, R14.reuse, 0x1, P0 ;  /* 0x0000000e00037211 */ /* 0x080fe200000f0eff */
[----:B------:R-:W-:Y:S01]  /*01c0*/  IMAD R0, R249, R25, RZ ;  /* 0x00000019f9007224 */ /* 0x000fe200078e02ff */
[CC--:B------:R-:W-:Y:S02]  /*01d0*/  IADD3 R4, P1, R10.reuse, R33.reuse, RZ ;  /* 0x000000210a047210 */ /* 0x0c0fe40007f3e0ff */
[C---:B------:R-:W-:Y:S01]  /*01e0*/  IADD3 R228, P0, R7.reuse, R33, RZ ;  /* 0x0000002107e47210 */ /* 0x040fe20007f1e0ff */
[----:B------:R0:W2:Y:S01]  /*01f0*/  LDG.E.U8 R137, desc[UR60][R2.64] ;  /* 0x0000003c02897981 */ /* 0x0000a2000c1e1100 */
[-C--:B------:R-:W-:Y:S01]  /*0200*/  LEA.HI.X.SX32 R5, R10, R14.reuse, 0x1, P1 ;  /* 0x0000000e0a057211 */ /* 0x080fe200008f0eff */
[----:B------:R-:W-:Y:S01]  /*0210*/  IMAD R9, R8, R25, RZ ;  /* 0x0000001908097224 */ /* 0x000fe200078e02ff */
[----:B------:R-:W-:Y:S02]  /*0220*/  IADD3 R6, P1, R0, R33, RZ ;  /* 0x0000002100067210 */ /* 0x000fe40007f3e0ff */
[----:B------:R-:W-:Y:S01]  /*0230*/  LEA.HI R243, R232, 0x1e, RZ, 0x1a ;  /* 0x0000001ee8f37811 */ /* 0x000fe200078fd0ff */
[----:B------:R1:W3:Y:S01]  /*0240*/  LDG.E.U8 R133, desc[UR60][R4.64] ;  /* 0x0000003c04857981 */ /* 0x0002e2000c1e1100 */
[----:B------:R-:W-:-:S02]  /*0250*/  LEA.HI.X.SX32 R229, R7, R14, 0x1, P0 ;  /* 0x0000000e07e57211 */ /* 0x000fc400000f0eff */
[----:B0-----:R-:W-:Y:S02]  /*0260*/  LEA.HI R2, R232, 0x18e, RZ, 0x1a ;  /* 0x0000018ee8027811 */ /* 0x001fe400078fd0ff */
[-C--:B------:R-:W-:Y:S01]  /*0270*/  LEA.HI.X.SX32 R7, R0, R14.reuse, 0x1, P1 ;  /* 0x0000000e00077211 */ /* 0x080fe200008f0eff */
[----:B------:R-:W-:Y:S01]  /*0280*/  IMAD R0, R243, R25, RZ ;  /* 0x00000019f3007224 */ /* 0x000fe200078e02ff */
[C---:B------:R-:W-:Y:S01]  /*0290*/  IADD3 R8, P0, R9.reuse, R33, RZ ;  /* 0x0000002109087210 */ /* 0x040fe20007f1e0ff */
[----:B------:R-:W-:Y:S01]  /*02a0*/  IMAD R2, R2, R25, RZ ;  /* 0x0000001902027224 */ /* 0x000fe200078e02ff */
[----:B------:R-:W-:Y:S01]  /*02b0*/  LEA.HI R251, R232, 0x9e, RZ, 0x1a ;  /* 0x0000009ee8fb7811 */ /* 0x000fe200078fd0ff */
[----:B------:R0:W4:Y:S01]  /*02c0*/  LDG.E.U8 R105, desc[UR60][R6.64] ;  /* 0x0000003c06697981 */ /* 0x000122000c1e1100 */
[----:B------:R-:W-:Y:S02]  /*02d0*/  LEA.HI.X.SX32 R9, R9, R14, 0x1, P0 ;  /* 0x0000000e09097211 */ /* 0x000fe400000f0eff */
[----:B-1----:R-:W-:Y:S01]  /*02e0*/  IADD3 R4, P1, R2, R33, RZ ;  /* 0x0000002102047210 */ /* 0x002fe20007f3e0ff */
[----:B------:R-:W-:Y:S01]  /*02f0*/  IMAD R3, R251, R25, RZ ;  /* 0x00000019fb037224 */ /* 0x000fe200078e02ff */
[----:B------:R-:W-:Y:S01]  /*0300*/  IADD3 R212, P0, R0, R33, RZ ;  /* 0x0000002100d47210 */ /* 0x000fe20007f1e0ff */
[----:B------:R1:W5:Y:S01]  /*0310*/  LDG.E.U8 R106, desc[UR60][R8.64] ;  /* 0x0000003c086a7981 */ /* 0x000362000c1e1100 */
[----:B0-----:R-:W-:-:S03]  /*0320*/  LEA.HI R7, R232, 0x11e, RZ, 0x1a ;  /* 0x0000011ee8077811 */ /* 0x001fc600078fd0ff */
[----:B------:R-:W4:Y:S01]  /*0330*/  LDG.E.U8 R228, desc[UR60][R228.64] ;  /* 0x0000003ce4e47981 */ /* 0x000f22000c1e1100 */
[----:B------:R-:W-:Y:S02]  /*0340*/  LEA.HI R6, R232, 0x19e, RZ, 0x1a ;  /* 0x0000019ee8067811 */ /* 0x000fe400078fd0ff */
[-C--:B------:R-:W-:Y:S01]  /*0350*/  LEA.HI.X.SX32 R5, R2, R14.reuse, 0x1, P1 ;  /* 0x0000000e02057211 */ /* 0x080fe200008f0eff */
[-C--:B------:R-:W-:Y:S01]  /*0360*/  IMAD R7, R7, R25.reuse, RZ ;  /* 0x0000001907077224 */ /* 0x080fe200078e02ff */
[-C--:B------:R-:W-:Y:S01]  /*0370*/  LEA.HI.X.SX32 R213, R0, R14.reuse, 0x1, P0 ;  /* 0x0000000e00d57211 */ /* 0x080fe200000f0eff */
[----:B------:R-:W-:Y:S01]  /*0380*/  IMAD R0, R6, R25, RZ ;  /* 0x0000001906007224 */ /* 0x000fe200078e02ff */
[-C--:B------:R-:W-:Y:S01]  /*0390*/  IADD3 R2, P1, R3, R33.reuse, RZ ;  /* 0x0000002103027210 */ /* 0x080fe20007f3e0ff */
[----:B------:R0:W5:Y:S01]  /*03a0*/  LDG.E.U8 R107, desc[UR60][R4.64] ;  /* 0x0000003c046b7981 */ /* 0x000162000c1e1100 */
[-C--:B------:R-:W-:Y:S02]  /*03b0*/  IADD3 R22, P0, R7, R33.reuse, RZ ;  /* 0x0000002107167210 */ /* 0x080fe40007f1e0ff */
[----:B------:R-:W-:Y:S01]  /*03c0*/  LEA.HI.X.SX32 R3, R3, R14, 0x1, P1 ;  /* 0x0000000e03037211 */ /* 0x000fe200008f0eff */
[----:B------:R-:W5:Y:S01]  /*03d0*/  LDG.E.U8 R212, desc[UR60][R212.64] ;  /* 0x0000003cd4d47981 */ /* 0x000f62000c1e1100 */
[----:B------:R-:W-:-:S02]  /*03e0*/  IADD3 R6, P1, R0, R33, RZ ;  /* 0x0000002100067210 */ /* 0x000fc40007f3e0ff */
[C---:B------:R-:W-:Y:S01]  /*03f0*/  LEA.HI R244, R232.reuse, 0x2e, RZ, 0x1a ;  /* 0x0000002ee8f47811 */ /* 0x040fe200078fd0ff */
[----:B------:R0:W5:Y:S01]  /*0400*/  LDG.E.U8 R77, desc[UR60][R2.64] ;  /* 0x0000003c024d7981 */ /* 0x000162000c1e1100 */
[-C--:B------:R-:W-:Y:S02]  /*0410*/  LEA.HI.X.SX32 R23, R7, R14.reuse, 0x1, P0 ;  /* 0x0000000e07177211 */ /* 0x080fe400000f0eff */
[----:B------:R-:W-:Y:S02]  /*0420*/  LEA.HI R252, R232, 0xae, RZ, 0x1a ;  /* 0x000000aee8fc7811 */ /* 0x000fe400078fd0ff */
[-C--:B------:R-:W-:Y:S01]  /*0430*/  LEA.HI.X.SX32 R7, R0, R14.reuse, 0x1, P1 ;  /* 0x0000000e00077211 */ /* 0x080fe200008f0eff */
[-C--:B------:R-:W-:Y:S01]  /*0440*/  IMAD R0, R244, R25.reuse, RZ ;  /* 0x00000019f4007224 */ /* 0x080fe200078e02ff */
[----:B-1----:R-:W-:Y:S01]  /*0450*/  LEA.HI R8, R232, 0x12e, RZ, 0x1a ;  /* 0x0000012ee8087811 */ /* 0x002fe200078fd0ff */
[----:B0-----:R-:W-:Y:S01]  /*0460*/  IMAD R5, R252, R25, RZ ;  /* 0x00000019fc057224 */ /* 0x001fe200078e02ff */
[----:B------:R-:W-:Y:S01]  /*0470*/  LEA.HI R4, R232, 0x1ae, RZ, 0x1a ;  /* 0x000001aee8047811 */ /* 0x000fe200078fd0ff */
[----:B------:R0:W5:Y:S01]  /*0480*/  LDG.E.U8 R21, desc[UR60][R6.64] ;  /* 0x0000003c06157981 */ /* 0x000162000c1e1100 */
[----:B------:R-:W-:Y:S01]  /*0490*/  IADD3 R198, P0, R0, R33, RZ ;  /* 0x0000002100c67210 */ /* 0x000fe20007f1e0ff */
[-C--:B------:R-:W-:Y:S01]  /*04a0*/  IMAD R9, R8, R25.reuse, RZ ;  /* 0x0000001908097224 */ /* 0x080fe200078e02ff */
[----:B------:R-:W-:Y:S01]  /*04b0*/  LEA.HI R245, R232, 0x3e, RZ, 0x1a ;  /* 0x0000003ee8f57811 */ /* 0x000fe200078fd0ff */
[----:B------:R-:W-:Y:S01]  /*04c0*/  IMAD R11, R4, R25, RZ ;  /* 0x00000019040b7224 */ /* 0x000fe200078e02ff */
[----:B------:R-:W-:Y:S01]  /*04d0*/  IADD3 R2, P1, R5, R33, RZ ;  /* 0x0000002105027210 */ /* 0x000fe20007f3e0ff */
[----:B------:R-:W5:Y:S01]  /*04e0*/  LDG.E.U8 R22, desc[UR60][R22.64] ;  /* 0x0000003c16167981 */ /* 0x000f62000c1e1100 */
[----:B------:R-:W-:Y:S01]  /*04f0*/  LEA.HI.X.SX32 R199, R0, R14, 0x1, P0 ;  /* 0x0000000e00c77211 */ /* 0x000fe200000f0eff */
[----:B------:R-:W-:Y:S01]  /*0500*/  IMAD R0, R245, R25, RZ ;  /* 0x00000019f5007224 */ /* 0x000fe200078e02ff */
[----:B------:R-:W-:-:S02]  /*0510*/  IADD3 R4, P0, R9, R33, RZ ;  /* 0x0000002109047210 */ /* 0x000fc40007f1e0ff */
[-C--:B------:R-:W-:Y:S01]  /*0520*/  LEA.HI.X.SX32 R3, R5, R14.reuse, 0x1, P1 ;  /* 0x0000000e05037211 */ /* 0x080fe200008f0eff */
[----:B------:R-:W5:Y:S01]  /*0530*/  LDG.E.U8 R198, desc[UR60][R198.64] ;  /* 0x0000003cc6c67981 */ /* 0x000f62000c1e1100 */
[-C--:B------:R-:W-:Y:S02]  /*0540*/  LEA.HI.X.SX32 R5, R9, R14.reuse, 0x1, P0 ;  /* 0x0000000e09057211 */ /* 0x080fe400000f0eff */
[----:B------:R-:W-:Y:S01]  /*0550*/  IADD3 R182, P0, R0, R33, RZ ;  /* 0x0000002100b67210 */ /* 0x000fe20007f1e0ff */
[----:B------:R1:W5:Y:S01]  /*0560*/  LDG.E.U8 R104, desc[UR60][R2.64] ;  /* 0x0000003c02687981 */ /* 0x000362000c1e1100 */
[----:B0-----:R-:W-:Y:S02]  /*0570*/  LEA.HI R7, R232, 0xbe, RZ, 0x1a ;  /* 0x000000bee8077811 */ /* 0x001fe400078fd0ff */
[----:B------:R-:W-:Y:S01]  /*0580*/  LEA.HI.X.SX32 R183, R0, R14, 0x1, P0 ;  /* 0x0000000e00b77211 */ /* 0x000fe200000f0eff */
[----:B------:R0:W5:Y:S02]  /*0590*/  LDG.E.U8 R103, desc[UR60][R4.64] ;  /* 0x0000003c04677981 */ /* 0x000164000c1e1100 */
[----:B------:R-:W-:Y:S01]  /*05a0*/  IMAD R0, R7, R25, RZ ;  /* 0x0000001907007224 */ /* 0x000fe200078e02ff */
[----:B------:R-:W-:Y:S01]  /*05b0*/  LEA.HI R6, R232, 0x13e, RZ, 0x1a ;  /* 0x0000013ee8067811 */ /* 0x000fe200078fd0ff */
[----:B------:R-:W5:Y:S01]  /*05c0*/  LDG.E.U8 R182, desc[UR60][R182.64] ;  /* 0x0000003cb6b67981 */ /* 0x000f62000c1e1100 */
[----:B------:R-:W-:-:S02]  /*05d0*/  IADD3 R8, P1, R11, R33, RZ ;  /* 0x000000210b087210 */ /* 0x000fc40007f3e0ff */
[----:B-1----:R-:W-:Y:S02]  /*05e0*/  IADD3 R2, P0, R0, R33, RZ ;  /* 0x0000002100027210 */ /* 0x002fe40007f1e0ff */
[----:B0-----:R-:W-:Y:S01]  /*05f0*/  LEA.HI R4, R232, 0x1be, RZ, 0x1a ;  /* 0x000001bee8047811 */ /* 0x001fe200078fd0ff */
[-C--:B------:R-:W-:Y:S01]  /*0600*/  IMAD R7, R6, R25.reuse, RZ ;  /* 0x0000001906077224 */ /* 0x080fe200078e02ff */
[-C--:B------:R-:W-:Y:S02]  /*0610*/  LEA.HI.X.SX32 R3, R0, R14.reuse, 0x1, P0 ;  /* 0x0000000e00037211 */ /* 0x080fe400000f0eff */
[----:B------:R-:W-:Y:S01]  /*0620*/  LEA.HI.X.SX32 R9, R11, R14, 0x1, P1 ;  /* 0x0000000e0b097211 */ /* 0x000fe200008f0eff */
[----:B------:R-:W-:Y:S01]  /*0630*/  IMAD R4, R4, R25, RZ ;  /* 0x0000001904047224 */ /* 0x000fe200078e02ff */
[C---:B------:R-:W-:Y:S01]  /*0640*/  LEA.HI R246, R232.reuse, 0x4e, RZ, 0x1a ;  /* 0x0000004ee8f67811 */ /* 0x040fe200078fd0ff */
[----:B------:R0:W5:Y:S01]  /*0650*/  LDG.E.U8 R87, desc[UR60][R2.64] ;  /* 0x0000003c02577981 */ /* 0x000162000c1e1100 */
[----:B------:R-:W-:-:S02]  /*0660*/  LEA.HI R5, R232, 0xce, RZ, 0x1a ;  /* 0x000000cee8057811 */ /* 0x000fc400078fd0ff */
[----:B------:R-:W-:Y:S01]  /*0670*/  IADD3 R6, P1, R7, R33, RZ ;  /* 0x0000002107067210 */ /* 0x000fe20007f3e0ff */
[----:B------:R1:W5:Y:S01]  /*0680*/  LDG.E.U8 R102, desc[UR60][R8.64] ;  /* 0x0000003c08667981 */ /* 0x000362000c1e1100 */
[-C--:B------:R-:W-:Y:S02]  /*0690*/  IMAD R0, R246, R25.reuse, RZ ;  /* 0x00000019f6007224 */ /* 0x080fe400078e02ff */
[----:B------:R-:W-:Y:S01]  /*06a0*/  IMAD R5, R5, R25, RZ ;  /* 0x0000001905057224 */ /* 0x000fe200078e02ff */
[C---:B0-----:R-:W-:Y:S02]  /*06b0*/  LEA.HI R2, R232.reuse, 0x14e, RZ, 0x1a ;  /* 0x0000014ee8027811 */ /* 0x041fe400078fd0ff */
[----:B------:R-:W-:Y:S02]  /*06c0*/  LEA.HI R3, R232, 0x1ce, RZ, 0x1a ;  /* 0x000001cee8037811 */ /* 0x000fe400078fd0ff */
[----:B-1----:R-:W-:Y:S01]  /*06d0*/  IADD3 R8, P2, R4, R33, RZ ;  /* 0x0000002104087210 */ /* 0x002fe20007f5e0ff */
[-C--:B------:R-:W-:Y:S01]  /*06e0*/  IMAD R2, R2, R25.reuse, RZ ;  /* 0x0000001902027224 */ /* 0x080fe200078e02ff */
[----:B------:R-:W-:Y:S01]  /*06f0*/  LEA.HI.X.SX32 R7, R7, R14, 0x1, P1 ;  /* 0x0000000e07077211 */ /* 0x000fe200008f0eff */
[----:B------:R-:W-:Y:S01]  /*0700*/  IMAD R3, R3, R25, RZ ;  /* 0x0000001903037224 */ /* 0x000fe200078e02ff */
[----:B------:R-:W-:-:S02]  /*0710*/  IADD3 R166, P0, R0, R33, RZ ;  /* 0x0000002100a67210 */ /* 0x000fc40007f1e0ff */
[-C--:B------:R-:W-:Y:S01]  /*0720*/  LEA.HI.X.SX32 R9, R4, R14.reuse, 0x1, P2 ;  /* 0x0000000e04097211 */ /* 0x080fe200010f0eff */
[----:B------:R0:W5:Y:S01]  /*0730*/  LDG.E.U8 R86, desc[UR60][R6.64] ;  /* 0x0000003c06567981 */ /* 0x000162000c1e1100 */
[----:B------:R-:W-:Y:S02]  /*0740*/  LEA.HI R247, R232, 0x5e, RZ, 0x1a ;  /* 0x0000005ee8f77811 */ /* 0x000fe400078fd0ff */
[----:B------:R-:W-:Y:S01]  /*0750*/  IADD3 R4, P1, R5, R33, RZ ;  /* 0x0000002105047210 */ /* 0x000fe20007f3e0ff */
[----:B------:R1:W5:Y:S01]  /*0760*/  LDG.E.U8 R85, desc[UR60][R8.64] ;  /* 0x0000003c08557981 */ /* 0x000362000c1e1100 */
[-C--:B------:R-:W-:Y:S01]  /*0770*/  LEA.HI.X.SX32 R167, R0, R14.reuse, 0x1, P0 ;  /* 0x0000000e00a77211 */ /* 0x080fe200000f0eff */
[----:B------:R-:W-:Y:S01]  /*0780*/  IMAD R0, R247, R25, RZ ;  /* 0x00000019f7007224 */ /* 0x000fe200078e02ff */
[----:B------:R-:W-:Y:S02]  /*0790*/  LEA.HI.X.SX32 R5, R5, R14, 0x1, P1 ;  /* 0x0000000e05057211 */ /* 0x000fe400008f0eff */
[----:B------:R-:W-:Y:S01]  /*07a0*/  LEA.HI R12, R232, 0xde, RZ, 0x1a ;  /* 0x000000dee80c7811 */ /* 0x000fe200078fd0ff */
[----:B------:R-:W5:Y:S01]  /*07b0*/  LDG.E.U8 R166, desc[UR60][R166.64] ;  /* 0x0000003ca6a67981 */ /* 0x000f62000c1e1100 */
[----:B0-----:R-:W-:-:S02]  /*07c0*/  IADD3 R6, P0, R2, R33, RZ ;  /* 0x0000002102067210 */ /* 0x001fc40007f1e0ff */
[----:B------:R-:W-:Y:S01]  /*07d0*/  LEA.HI R11, R232, 0x15e, RZ, 0x1a ;  /* 0x0000015ee80b7811 */ /* 0x000fe200078fd0ff */
[----:B------:R-:W5:Y:S01]  /*07e0*/  LDG.E.U8 R69, desc[UR60][R4.64] ;  /* 0x0000003c04457981 */ /* 0x000f62000c1e1100 */
[C---:B-1----:R-:W-:Y:S02]  /*07f0*/  IADD3 R8, P1, R3.reuse, R33, RZ ;  /* 0x0000002103087210 */ /* 0x042fe40007f3e0ff */
[-C--:B------:R-:W-:Y:S01]  /*0800*/  LEA.HI.X.SX32 R7, R2, R14.reuse, 0x1, P0 ;  /* 0x0000000e02077211 */ /* 0x080fe200000f0eff */
[----:B------:R-:W-:Y:S01]  /*0810*/  IMAD R2, R12, R25, RZ ;  /* 0x000000190c027224 */ /* 0x000fe200078e02ff */
[C---:B------:R-:W-:Y:S02]  /*0820*/  IADD3 R30, P0, R0.reuse, R33, RZ ;  /* 0x00000021001e7210 */ /* 0x040fe40007f1e0ff */
[-C--:B------:R-:W-:Y:S01]  /*0830*/  LEA.HI.X.SX32 R9, R3, R14.reuse, 0x1, P1 ;  /* 0x0000000e03097211 */ /* 0x080fe200008f0eff */
[----:B------:R-:W-:Y:S01]  /*0840*/  IMAD R3, R11, R25, RZ ;  /* 0x000000190b037224 */ /* 0x000fe200078e02ff */
[----:B------:R-:W-:Y:S01]  /*0850*/  LEA.HI.X.SX32 R31, R0, R14, 0x1, P0 ;  /* 0x0000000e001f7211 */ /* 0x000fe200000f0eff */
[----:B------:R-:W-:Y:S01]  /*0860*/  IMAD R0, R25, 0x2, R10 ;  /* 0x0000000219007824 */ /* 0x000fe200078e020a */
[-C--:B------:R-:W-:Y:S01]  /*0870*/  IADD3 R46, P1, R2, R33.reuse, RZ ;  /* 0x00000021022e7210 */ /* 0x080fe20007f3e0ff */
[----:B------:R0:W5:Y:S01]  /*0880*/  LDG.E.U8 R68, desc[UR60][R6.64] ;  /* 0x0000003c06447981 */ /* 0x000162000c1e1100 */
[----:B------:R-:W-:-:S02]  /*0890*/  IADD3 R10, P0, R3, R33, RZ ;  /* 0x00000021030a7210 */ /* 0x000fc40007f1e0ff */
[-C--:B------:R-:W-:Y:S01]  /*08a0*/  LEA.HI.X.SX32 R47, R2, R14.reuse, 0x1, P1 ;  /* 0x0000000e022f7211 */ /* 0x080fe200008f0eff */
[----:B------:R1:W5:Y:S01]  /*08b0*/  LDG.E.U8 R67, desc[UR60][R8.64] ;  /* 0x0000003c08437981 */ /* 0x000362000c1e1100 */
[-C--:B------:R-:W-:Y:S02]  /*08c0*/  LEA.HI.X.SX32 R11, R3, R14.reuse, 0x1, P0 ;  /* 0x0000000e030b7211 */ /* 0x080fe400000f0eff */
[CC--:B------:R-:W-:Y:S01]  /*08d0*/  IADD3 R2, P0, R0.reuse, R33.reuse, RZ ;  /* 0x0000002100027210 */ /* 0x0c0fe20007f1e0ff */
[----:B------:R-:W5:Y:S01]  /*08e0*/  LDG.E.U8 R30, desc[UR60][R30.64] ;  /* 0x0000003c1e1e7981 */ /* 0x000f62000c1e1100 */
[C---:B0-----:R-:W-:Y:S02]  /*08f0*/  IMAD R6, R25.reuse, 0x2, R0 ;  /* 0x0000000219067824 */ /* 0x041fe400078e0200 */
[----:B------:R-:W-:Y:S01]  /*0900*/  LEA.HI.X.SX32 R3, R0, R14, 0x1, P0 ;  /* 0x0000000e00037211 */ /* 0x000fe200000f0eff */
[----:B------:R0:W5:Y:S01]  /*0910*/  LDG.E.U8 R45, desc[UR60][R10.64] ;  /* 0x0000003c0a2d7981 */ /* 0x000162000c1e1100 */
[----:B------:R-:W-:Y:S01]  /*0920*/  IMAD R0, R25, 0x2, R6 ;  /* 0x0000000219007824 */ /* 0x000fe200078e0206 */
[----:B------:R-:W-:-:S02]  /*0930*/  IADD3 R4, P0, R6, R33, RZ ;  /* 0x0000002106047210 */ /* 0x000fc40007f1e0ff */
[----:B------:R0:W4:Y:S01]  /*0940*/  LDG.E.U8 R134, desc[UR60][R2.64] ;  /* 0x0000003c02867981 */ /* 0x000122000c1e1100 */
[----:B------:R-:W-:Y:S01]  /*0950*/  IMAD R12, R25, 0x2, R0 ;  /* 0x00000002190c7824 */ /* 0x000fe200078e0200 */
[----:B------:R-:W-:Y:S02]  /*0960*/  LEA.HI.X.SX32 R5, R6, R14, 0x1, P0 ;  /* 0x0000000e06057211 */ /* 0x000fe400000f0eff */
[----:B------:R-:W5:Y:S01]  /*0970*/  LDG.E.U8 R46, desc[UR60][R46.64] ;  /* 0x0000003c2e2e7981 */ /* 0x000f62000c1e1100 */
[----:B------:R-:W-:-:S03]  /*0980*/  IADD3 R6, P0, R0, R33, RZ ;  /* 0x0000002100067210 */ /* 0x000fc60007f1e0ff */
[----:B------:R0:W4:Y:S01]  /*0990*/  LDG.E.U8 R136, desc[UR60][R4.64] ;  /* 0x0000003c04887981 */ /* 0x000122000c1e1100 */
[----:B------:R-:W-:Y:S01]  /*09a0*/  LEA.HI.X.SX32 R7, R0, R14, 0x1, P0 ;  /* 0x0000000e00077211 */ /* 0x000fe200000f0eff */
[----:B------:R-:W-:Y:S01]  /*09b0*/  IMAD R0, R25, 0x2, R12 ;  /* 0x0000000219007824 */ /* 0x000fe200078e020c */
[----:B-1----:R-:W-:-:S03]  /*09c0*/  IADD3 R8, P0, R12, R33, RZ ;  /* 0x000000210c087210 */ /* 0x002fc60007f1e0ff */
[----:B------:R1:W5:Y:S01]  /*09d0*/  LDG.E.U8 R135, desc[UR60][R6.64] ;  /* 0x0000003c06877981 */ /* 0x000362000c1e1100 */
[----:B------:R-:W-:Y:S01]  /*09e0*/  LEA.HI.X.SX32 R9, R12, R14, 0x1, P0 ;  /* 0x0000000e0c097211 */ /* 0x000fe200000f0eff */
[----:B------:R-:W-:Y:S01]  /*09f0*/  IMAD R12, R25, 0x4, R0 ;  /* 0x00000004190c7824 */ /* 0x000fe200078e0200 */
[----:B------:R-:W-:-:S03]  /*0a00*/  IADD3 R230, P0, R0, R33, RZ ;  /* 0x0000002100e67210 */ /* 0x000fc60007f1e0ff */
[C---:B0-----:R-:W-:Y:S01]  /*0a10*/  IMAD R10, R25.reuse, 0x2, R12 ;  /* 0x00000002190a7824 */ /* 0x041fe200078e020c */
[-C--:B------:R-:W-:Y:S01]  /*0a20*/  LEA.HI.X.SX32 R231, R0, R14.reuse, 0x1, P0 ;  /* 0x0000000e00e77211 */ /* 0x080fe200000f0eff */
[----:B------:R0:W5:Y:S02]  /*0a30*/  LDG.E.U8 R132, desc[UR60][R8.64] ;  /* 0x0000003c08847981 */ /* 0x000164000c1e1100 */
[C---:B------:R-:W-:Y:S01]  /*0a40*/  IMAD R0, R25.reuse, 0x2, R10 ;  /* 0x0000000219007824 */ /* 0x040fe200078e020a */
[CC--:B------:R-:W-:Y:S01]  /*0a50*/  IADD3 R224, P0, R10.reuse, R33.reuse, RZ ;  /* 0x000000210ae07210 */ /* 0x0c0fe20007f1e0ff */
[----:B------:R-:W5:Y:S03]  /*0a60*/  LDG.E.U8 R230, desc[UR60][R230.64] ;  /* 0x0000003ce6e67981 */ /* 0x000f66000c1e1100 */
[----:B------:R-:W-:Y:S01]  /*0a70*/  LEA.HI.X.SX32 R225, R10, R14, 0x1, P0 ;  /* 0x0000000e0ae17211 */ /* 0x000fe200000f0eff */
[----:B------:R-:W-:Y:S01]  /*0a80*/  IMAD R2, R25, 0x2, R0 ;  /* 0x0000000219027824 */ /* 0x000fe200078e0200 */
[----:B------:R-:W-:-:S02]  /*0a90*/  IADD3 R222, P0, R0, R33, RZ ;  /* 0x0000002100de7210 */ /* 0x000fc40007f1e0ff */
[-C--:B------:R-:W-:Y:S01]  /*0aa0*/  IADD3 R226, P1, R12, R33.reuse, RZ ;  /* 0x000000210ce27210 */ /* 0x080fe20007f3e0ff */
[----:B------:R-:W5:Y:S01]  /*0ab0*/  LDG.E.U8 R224, desc[UR60][R224.64] ;  /* 0x0000003ce0e07981 */ /* 0x000f62000c1e1100 */
[-C--:B------:R-:W-:Y:S01]  /*0ac0*/  LEA.HI.X.SX32 R223, R0, R14.reuse, 0x1, P0 ;  /* 0x0000000e00df7211 */ /* 0x080fe200000f0eff */
[C---:B------:R-:W-:Y:S01]  /*0ad0*/  IMAD R0, R25.reuse, 0x2, R2 ;  /* 0x0000000219007824 */ /* 0x040fe200078e0202 */
[-C--:B------:R-:W-:Y:S02]  /*0ae0*/  LEA.HI.X.SX32 R227, R12, R14.reuse, 0x1, P1 ;  /* 0x0000000e0ce37211 */ /* 0x080fe400008f0eff */
[-C--:B------:R-:W-:Y:S01]  /*0af0*/  IADD3 R220, P0, R2, R33.reuse, RZ ;  /* 0x0000002102dc7210 */ /* 0x080fe20007f1e0ff */
[----:B------:R-:W-:Y:S01]  /*0b00*/  IMAD R4, R25, 0x2, R0 ;  /* 0x0000000219047824 */ /* 0x000fe200078e0200 */
[----:B------:R-:W-:Y:S01]  /*0b10*/  IADD3 R218, P1, R0, R33, RZ ;  /* 0x0000002100da7210 */ /* 0x000fe20007f3e0ff */
[----:B------:R-:W5:Y:S01]  /*0b20*/  LDG.E.U8 R222, desc[UR60][R222.64] ;  /* 0x0000003cdede7981 */ /* 0x000f62000c1e1100 */
[----:B------:R-:W-:-:S02]  /*0b30*/  LEA.HI.X.SX32 R221, R2, R14, 0x1, P0 ;  /* 0x0000000e02dd7211 */ /* 0x000fc400000f0eff */
[-C--:B------:R-:W-:Y:S01]  /*0b40*/  LEA.HI.X.SX32 R219, R0, R14.reuse, 0x1, P1 ;  /* 0x0000000e00db7211 */ /* 0x080fe200008f0eff */
[C---:B------:R-:W-:Y:S01]  /*0b50*/  IMAD R0, R25.reuse, 0x2, R4 ;  /* 0x0000000219007824 */ /* 0x040fe200078e0204 */
[CC--:B------:R-:W-:Y:S01]  /*0b60*/  IADD3 R216, P0, R4.reuse, R33.reuse, RZ ;  /* 0x0000002104d87210 */ /* 0x0c0fe20007f1e0ff */
[----:B------:R-:W5:Y:S03]  /*0b70*/  LDG.E.U8 R220, desc[UR60][R220.64] ;  /* 0x0000003cdcdc7981 */ /* 0x000f66000c1e1100 */
[-C--:B------:R-:W-:Y:S01]  /*0b80*/  LEA.HI.X.SX32 R217, R4, R14.reuse, 0x1, P0 ;  /* 0x0000000e04d97211 */ /* 0x080fe200000f0eff */
[C---:B-1----:R-:W-:Y:S01]  /*0b90*/  IMAD R6, R25.reuse, 0x4, R0 ;  /* 0x0000000419067824 */ /* 0x042fe200078e0200 */
[CC--:B------:R-:W-:Y:S01]  /*0ba0*/  IADD3 R214, P0, R0.reuse, R33.reuse, RZ ;  /* 0x0000002100d67210 */ /* 0x0c0fe20007f1e0ff */
[----:B------:R-:W5:Y:S03]  /*0bb0*/  LDG.E.U8 R218, desc[UR60][R218.64] ;  /* 0x0000003cdada7981 */ /* 0x000f66000c1e1100 */
[-C--:B------:R-:W-:Y:S01]  /*0bc0*/  LEA.HI.X.SX32 R215, R0, R14.reuse, 0x1, P0 ;  /* 0x0000000e00d77211 */ /* 0x080fe200000f0eff */
[C---:B------:R-:W-:Y:S01]  /*0bd0*/  IMAD R0, R25.reuse, 0x2, R6 ;  /* 0x0000000219007824 */ /* 0x040fe200078e0206 */
[-C--:B------:R-:W-:Y:S01]  /*0be0*/  IADD3 R2, P0, R6, R33.reuse, RZ ;  /* 0x0000002106027210 */ /* 0x080fe20007f1e0ff */
[----:B------:R-:W5:Y:S02]  /*0bf0*/  LDG.E.U8 R216, desc[UR60][R216.64] ;  /* 0x0000003cd8d87981 */ /* 0x000f64000c1e1100 */
[----:B0-----:R-:W-:Y:S01]  /*0c00*/  IMAD R8, R25, 0x2, R0 ;  /* 0x0000000219087824 */ /* 0x001fe200078e0200 */
[----:B------:R-:W-:Y:S01]  /*0c10*/  IADD3 R4, P1, R0, R33, RZ ;  /* 0x0000002100047210 */ /* 0x000fe20007f3e0ff */
[----:B------:R-:W5:Y:S01]  /*0c20*/  LDG.E.U8 R214, desc[UR60][R214.64] ;  /* 0x0000003cd6d67981 */ /* 0x000f62000c1e1100 */
[----:B------:R-:W-:-:S02]  /*0c30*/  LEA.HI.X.SX32 R3, R6, R14, 0x1, P0 ;  /* 0x0000000e06037211 */ /* 0x000fc400000f0eff */
[-C--:B------:R-:W-:Y:S01]  /*0c40*/  LEA.HI.X.SX32 R5, R0, R14.reuse, 0x1, P1 ;  /* 0x0000000e00057211 */ /* 0x080fe200008f0eff */
[C---:B------:R-:W-:Y:S01]  /*0c50*/  IMAD R0, R25.reuse, 0x2, R8 ;  /* 0x0000000219007824 */ /* 0x040fe200078e0208 */
[CC--:B------:R-:W-:Y:S01]  /*0c60*/  IADD3 R208, P0, R8.reuse, R33.reuse, RZ ;  /* 0x0000002108d07210 */ /* 0x0c0fe20007f1e0ff */
[----:B------:R0:W5:Y:S03]  /*0c70*/  LDG.E.U8 R211, desc[UR60][R2.64] ;  /* 0x0000003c02d37981 */ /* 0x000166000c1e1100 */
[-C--:B------:R-:W-:Y:S01]  /*0c80*/  LEA.HI.X.SX32 R209, R8, R14.reuse, 0x1, P0 ;  /* 0x0000000e08d17211 */ /* 0x080fe200000f0eff */
[C---:B------:R-:W-:Y:S01]  /*0c90*/  IMAD R6, R25.reuse, 0x2, R0 ;  /* 0x0000000219067824 */ /* 0x040fe200078e0200 */
[CC--:B------:R-:W-:Y:S01]  /*0ca0*/  IADD3 R206, P0, R0.reuse, R33.reuse, RZ ;  /* 0x0000002100ce7210 */ /* 0x0c0fe20007f1e0ff */
[----:B------:R1:W5:Y:S03]  /*0cb0*/  LDG.E.U8 R210, desc[UR60][R4.64] ;  /* 0x0000003c04d27981 */ /* 0x000366000c1e1100 */
[-C--:B------:R-:W-:Y:S01]  /*0cc0*/  LEA.HI.X.SX32 R207, R0, R14.reuse, 0x1, P0 ;  /* 0x0000000e00cf7211 */ /* 0x080fe200000f0eff */
[C---:B------:R-:W-:Y:S01]  /*0cd0*/  IMAD R0, R25.reuse, 0x2, R6 ;  /* 0x0000000219007824 */ /* 0x040fe200078e0206 */
[-C--:B------:R-:W-:Y:S01]  /*0ce0*/  IADD3 R204, P0, R6, R33.reuse, RZ ;  /* 0x0000002106cc7210 */ /* 0x080fe20007f1e0ff */
[----:B------:R-:W5:Y:S02]  /*0cf0*/  LDG.E.U8 R208, desc[UR60][R208.64] ;  /* 0x0000003cd0d07981 */ /* 0x000f64000c1e1100 */
        /* <DEDUP_REMOVED lines=9> */
[C---:B0-----:R-:W-:Y:S01]  /*0d90*/  IMAD R2, R25.reuse, 0x2, R0 ;  /* 0x0000000219027824 */ /* 0x041fe200078e0200 */
[CC--:B------:R-:W-:Y:S01]  /*0da0*/  IADD3 R196, P0, R0.reuse, R33.reuse, RZ ;  /* 0x0000002100c47210 */ /* 0x0c0fe20007f1e0ff */
[----:B------:R-:W5:Y:S03]  /*0db0*/  LDG.E.U8 R202, desc[UR60][R202.64] ;  /* 0x0000003ccaca7981 */ /* 0x000f66000c1e1100 */
[-C--:B------:R-:W-:Y:S01]  /*0dc0*/  LEA.HI.X.SX32 R197, R0, R14.reuse, 0x1, P0 ;  /* 0x0000000e00c57211 */ /* 0x080fe200000f0eff */
[C---:B------:R-:W-:Y:S01]  /*0dd0*/  IMAD R0, R25.reuse, 0x2, R2 ;  /* 0x0000000219007824 */ /* 0x040fe200078e0202 */
[-C--:B------:R-:W-:Y:S01]  /*0de0*/  IADD3 R194, P0, R2, R33.reuse, RZ ;  /* 0x0000002102c27210 */ /* 0x080fe20007f1e0ff */
[----:B------:R-:W5:Y:S02]  /*0df0*/  LDG.E.U8 R200, desc[UR60][R200.64] ;  /* 0x0000003cc8c87981 */ /* 0x000f64000c1e1100 */
[----:B-1----:R-:W-:Y:S01]  /*0e00*/  IMAD R4, R25, 0x2, R0 ;  /* 0x0000000219047824 */ /* 0x002fe200078e0200 */
        /* <DEDUP_REMOVED lines=8> */
[C---:B------:R-:W-:Y:S01]  /*0e90*/  IMAD R2, R25.reuse, 0x2, R0 ;  /* 0x0000000219027824 */ /* 0x040fe200078e0200 */
[CC--:B------:R-:W-:Y:S01]  /*0ea0*/  IADD3 R188, P0, R0.reuse, R33.reuse, RZ ;  /* 0x0000002100bc7210 */ /* 0x0c0fe20007f1e0ff */
[----:B------:R-:W5:Y:S03]  /*0eb0*/  LDG.E.U8 R192, desc[UR60][R192.64] ;  /* 0x0000003cc0c07981 */ /* 0x000f66000c1e1100 */
[-C--:B------:R-:W-:Y:S01]  /*0ec0*/  LEA.HI.X.SX32 R189, R0, R14.reuse, 0x1, P0 ;  /* 0x0000000e00bd7211 */ /* 0x080fe200000f0eff */
[C---:B------:R-:W-:Y:S01]  /*0ed0*/  IMAD R0, R25.reuse, 0x2, R2 ;  /* 0x0000000219007824 */ /* 0x040fe200078e0202 */
[-C--:B------:R-:W-:Y:S01]  /*0ee0*/  IADD3 R186, P0, R2, R33.reuse, RZ ;  /* 0x0000002102ba7210 */ /* 0x080fe20007f1e0ff */
[----:B------:R-:W5:Y:S02]  /*0ef0*/  LDG.E.U8 R190, desc[UR60][R190.64] ;  /* 0x0000003cbebe7981 */ /* 0x000f64000c1e1100 */
[C---:B------:R-:W-:Y:S01]  /*0f00*/  IMAD R4, R25.reuse, 0x4, R0 ;  /* 0x0000000419047824 */ /* 0x040fe200078e0200 */
[CC--:B------:R-:W-:Y:S01]  /*0f10*/  IADD3 R184, P1, R0.reuse, R33.reuse, RZ ;  /* 0x0000002100b87210 */ /* 0x0c0fe20007f3e0ff */
[----:B------:R-:W5:Y:S03]  /*0f20*/  LDG.E.U8 R188, desc[UR60][R188.64] ;  /* 0x0000003cbcbc7981 */ /* 0x000f66000c1e1100 */
[-C--:B------:R-:W-:Y:S01]  /*0f30*/  LEA.HI.X.SX32 R185, R0, R14.reuse, 0x1, P1 ;  /* 0x0000000e00b97211 */ /* 0x080fe200008f0eff */
[C---:B------:R-:W-:Y:S01]  /*0f40*/  IMAD R0, R25.reuse, 0x2, R4 ;  /* 0x0000000219007824 */ /* 0x040fe200078e0204 */
[----:B------:R-:W-:Y:S01]  /*0f50*/  LEA.HI.X.SX32 R187, R2, R14, 0x1, P0 ;  /* 0x0000000e02bb7211 */ /* 0x000fe200000f0eff */
[----:B------:R-:W5:Y:S01]  /*0f60*/  LDG.E.U8 R226, desc[UR60][R226.64] ;  /* 0x0000003ce2e27981 */ /* 0x000f62000c1e1100 */
[----:B------:R-:W-:Y:S01]  /*0f70*/  IADD3 R180, P0, R4, R33, RZ ;  /* 0x0000002104b47210 */ /* 0x000fe20007f1e0ff */
[----:B------:R-:W-:-:S02]  /*0f80*/  IMAD R2, R25, 0x2, R0 ;  /* 0x0000000219027824 */ /* 0x000fc400078e0200 */
[----:B------:R-:W5:Y:S01]  /*0f90*/  LDG.E.U8 R186, desc[UR60][R186.64] ;  /* 0x0000003cbaba7981 */ /* 0x000f62000c1e1100 */
[-C--:B------:R-:W-:Y:S01]  /*0fa0*/  LEA.HI.X.SX32 R181, R4, R14.reuse, 0x1, P0 ;  /* 0x0000000e04b57211 */ /* 0x080fe200000f0eff */
[C---:B------:R-:W-:Y:S01]  /*0fb0*/  IMAD R4, R25.reuse, 0x2, R2 ;  /* 0x0000000219047824 */ /* 0x040fe200078e0202 */
[-C--:B------:R-:W-:Y:S01]  /*0fc0*/  IADD3 R178, P0, R0, R33.reuse, RZ ;  /* 0x0000002100b27210 */ /* 0x080fe20007f1e0ff */
[----:B------:R-:W5:Y:S02]  /*0fd0*/  LDG.E.U8 R184, desc[UR60][R184.64] ;  /* 0x0000003cb8b87981 */ /* 0x000f64000c1e1100 */
[C---:B------:R-:W-:Y:S01]  /*0fe0*/  IMAD R6, R25.reuse, 0x2, R4 ;  /* 0x0000000219067824 */ /* 0x040fe200078e0204 */
[----:B------:R-:W-:Y:S01]  /*0ff0*/  IADD3 R176, P1, R2, R33, RZ ;  /* 0x0000002102b07210 */ /* 0x000fe20007f3e0ff */
[----:B------:R-:W5:Y:S01]  /*1000*/  LDG.E.U8 R180, desc[UR60][R180.64] ;  /* 0x0000003cb4b47981 */ /* 0x000f62000c1e1100 */
[-C--:B------:R-:W-:Y:S01]  /*1010*/  LEA.HI.X.SX32 R179, R0, R14.reuse, 0x1, P0 ;  /* 0x0000000e00b37211 */ /* 0x080fe200000f0eff */
[----:B------:R-:W-:Y:S01]  /*1020*/  IMAD R0, R25, 0x2, R6 ;  /* 0x0000000219007824 */ /* 0x000fe200078e0206 */
[----:B------:R-:W-:-:S02]  /*1030*/  LEA.HI.X.SX32 R177, R2, R14, 0x1, P1 ;  /* 0x0000000e02b17211 */ /* 0x000fc400008f0eff */
[-C--:B------:R-:W-:Y:S01]  /*1040*/  IADD3 R174, P0, R4, R33.reuse, RZ ;  /* 0x0000002104ae7210 */ /* 0x080fe20007f1e0ff */
[C---:B------:R-:W-:Y:S01]  /*1050*/  IMAD R2, R25.reuse, 0x2, R0 ;  /* 0x0000000219027824 */ /* 0x040fe200078e0200 */
[-C--:B------:R-:W-:Y:S01]  /*1060*/  IADD3 R170, P1, R0, R33.reuse, RZ ;  /* 0x0000002100aa7210 */ /* 0x080fe20007f3e0ff */
[----:B------:R-:W5:Y:S01]  /*1070*/  LDG.E.U8 R178, desc[UR60][R178.64] ;  /* 0x0000003cb2b27981 */ /* 0x000f62000c1e1100 */
[-C--:B------:R-:W-:Y:S01]  /*1080*/  LEA.HI.X.SX32 R175, R4, R14.reuse, 0x1, P0 ;  /* 0x0000000e04af7211 */ /* 0x080fe200000f0eff */
[C---:B------:R-:W-:Y:S01]  /*1090*/  IMAD R4, R25.reuse, 0x4, R2 ;  /* 0x0000000419047824 */ /* 0x040fe200078e0202 */
[----:B------:R-:W-:Y:S01]  /*10a0*/  LEA.HI.X.SX32 R171, R0, R14, 0x1, P1 ;  /* 0x0000000e00ab7211 */ /* 0x000fe200008f0eff */
[----:B------:R-:W5:Y:S02]  /*10b0*/  LDG.E.U8 R176, desc[UR60][R176.64] ;  /* 0x0000003cb0b07981 */ /* 0x000f64000c1e1100 */
[C---:B------:R-:W-:Y:S01]  /*10c0*/  IMAD R8, R25.reuse, 0x2, R4 ;  /* 0x0000000219087824 */ /* 0x040fe200078e0204 */
[----:B------:R-:W-:Y:S01]  /*10d0*/  IADD3 R172, P0, R6, R33, RZ ;  /* 0x0000002106ac7210 */ /* 0x000fe20007f1e0ff */
[----:B------:R-:W5:Y:S02]  /*10e0*/  LDG.E.U8 R170, desc[UR60][R170.64] ;  /* 0x0000003caaaa7981 */ /* 0x000f64000c1e1100 */
[----:B------:R-:W-:-:S02]  /*10f0*/  IMAD R0, R25, 0x2, R8 ;  /* 0x0000000219007824 */ /* 0x000fc400078e0208 */
[----:B------:R-:W5:Y:S02]  /*1100*/  LDG.E.U8 R174, desc[UR60][R174.64] ;  /* 0x0000003caeae7981 */ /* 0x000f64000c1e1100 */
[C---:B------:R-:W-:Y:S01]  /*1110*/  IMAD R10, R25.reuse, 0x2, R0 ;  /* 0x00000002190a7824 */ /* 0x040fe200078e0200 */
[-C--:B------:R-:W-:Y:S02]  /*1120*/  LEA.HI.X.SX32 R173, R6, R14.reuse, 0x1, P0 ;  /* 0x0000000e06ad7211 */ /* 0x080fe400000f0eff */
[CC--:B------:R-:W-:Y:S01]  /*1130*/  IADD3 R168, P0, R2.reuse, R33.reuse, RZ ;  /* 0x0000002102a87210 */ /* 0x0c0fe20007f1e0ff */
[C---:B------:R-:W-:Y:S02]  /*1140*/  IMAD R12, R25.reuse, 0x2, R10 ;  /* 0x00000002190c7824 */ /* 0x040fe400078e020a */
[----:B------:R-:W5:Y:S01]  /*1150*/  LDG.E.U8 R172, desc[UR60][R172.64] ;  /* 0x0000003cacac7981 */ /* 0x000f62000c1e1100 */
[----:B------:R-:W-:Y:S01]  /*1160*/  LEA.HI.X.SX32 R169, R2, R14, 0x1, P0 ;  /* 0x0000000e02a97211 */ /* 0x000fe200000f0eff */
[----:B------:R-:W-:Y:S01]  /*1170*/  IMAD R16, R25, 0x2, R12 ;  /* 0x0000000219107824 */ /* 0x000fe200078e020c */
[----:B------:R-:W-:-:S03]  /*1180*/  IADD3 R164, P0, R4, R33, RZ ;  /* 0x0000002104a47210 */ /* 0x000fc60007f1e0ff */
[C---:B------:R-:W-:Y:S01]  /*1190*/  IMAD R18, R25.reuse, 0x2, R16 ;  /* 0x0000000219127824 */ /* 0x040fe200078e0210 */
[-C--:B------:R-:W-:Y:S01]  /*11a0*/  LEA.HI.X.SX32 R165, R4, R14.reuse, 0x1, P0 ;  /* 0x0000000e04a57211 */ /* 0x080fe200000f0eff */
[----:B------:R-:W5:Y:S01]  /*11b0*/  LDG.E.U8 R168, desc[UR60][R168.64] ;  /* 0x0000003ca8a87981 */ /* 0x000f62000c1e1100 */
[-C--:B------:R-:W-:Y:S01]  /*11c0*/  IADD3 R4, P0, R0, R33.reuse, RZ ;  /* 0x0000002100047210 */ /* 0x080fe20007f1e0ff */
[C---:B------:R-:W-:Y:S01]  /*11d0*/  IMAD R20, R25.reuse, 0x4, R18 ;  /* 0x0000000419147824 */ /* 0x040fe200078e0212 */
[----:B------:R-:W-:Y:S01]  /*11e0*/  IADD3 R2, P1, R8, R33, RZ ;  /* 0x0000002108027210 */ /* 0x000fe20007f3e0ff */
[----:B------:R-:W5:Y:S01]  /*11f0*/  LDG.E.U8 R164, desc[UR60][R164.64] ;  /* 0x0000003ca4a47981 */ /* 0x000f62000c1e1100 */
[----:B------:R-:W-:Y:S01]  /*1200*/  LEA.HI.X.SX32 R5, R0, R14, 0x1, P0 ;  /* 0x0000000e00057211 */ /* 0x000fe200000f0eff */
[----:B------:R-:W-:-:S04]  /*1210*/  IMAD R0, R25, 0x2, R20 ;  /* 0x0000000219007824 */ /* 0x000fc800078e0214 */
[C---:B------:R-:W-:Y:S01]  /*1220*/  IMAD R24, R25.reuse, 0x2, R0 ;  /* 0x0000000219187824 */ /* 0x040fe200078e0200 */
[----:B------:R-:W-:Y:S01]  /*1230*/  IADD3 R6, P0, R10, R33, RZ ;  /* 0x000000210a067210 */ /* 0x000fe20007f1e0ff */
[----:B------:R-:W5:Y:S02]  /*1240*/  LDG.E.U8 R65, desc[UR60][R4.64] ;  /* 0x0000003c04417981 */ /* 0x000f64000c1e1100 */
[----:B------:R-:W-:-:S04]  /*1250*/  IMAD R26, R25, 0x2, R24 ;  /* 0x00000002191a7824 */ /* 0x000fc800078e0218 */
[----:B------:R-:W-:-:S04]  /*1260*/  IMAD R28, R25, 0x2, R26 ;  /* 0x00000002191c7824 */ /* 0x000fc800078e021a */
[----:B------:R-:W-:-:S04]  /*1270*/  IMAD R40, R25, 0x2, R28 ;  /* 0x0000000219287824 */ /* 0x000fc800078e021c */
[----:B------:R-:W-:-:S04]  /*1280*/  IMAD R44, R25, 0x2, R40 ;  /* 0x00000002192c7824 */ /* 0x000fc800078e0228 */
[C---:B------:R-:W-:Y:S01]  /*1290*/  IMAD R38, R25.reuse, 0x4, R44 ;  /* 0x0000000419267824 */ /* 0x040fe200078e022c */
[-C--:B------:R-:W-:Y:S02]  /*12a0*/  LEA.HI.X.SX32 R3, R8, R14.reuse, 0x1, P1 ;  /* 0x0000000e08037211 */ /* 0x080fe400008f0eff */
[-C--:B------:R-:W-:Y:S01]  /*12b0*/  LEA.HI.X.SX32 R7, R10, R14.reuse, 0x1, P0 ;  /* 0x0000000e0a077211 */ /* 0x080fe200000f0eff */
[C---:B------:R-:W-:Y:S01]  /*12c0*/  IMAD R37, R25.reuse, 0x2, R38 ;  /* 0x0000000219257824 */ /* 0x040fe200078e0226 */
[CC--:B------:R-:W-:Y:S01]  /*12d0*/  IADD3 R48, P0, R16.reuse, R33.reuse, RZ ;  /* 0x0000002110307210 */ /* 0x0c0fe20007f1e0ff */
[----:B------:R0:W5:Y:S02]  /*12e0*/  LDG.E.U8 R66, desc[UR60][R2.64] ;  /* 0x0000003c02427981 */ /* 0x000164000c1e1100 */
[C---:B------:R-:W-:Y:S01]  /*12f0*/  IMAD R36, R25.reuse, 0x2, R37 ;  /* 0x0000000219247824 */ /* 0x040fe200078e0225 */
[----:B------:R-:W-:Y:S01]  /*1300*/  LEA.HI.X.SX32 R49, R16, R14, 0x1, P0 ;  /* 0x0000000e10317211 */ /* 0x000fe200000f0eff */
[----:B------:R1:W5:Y:S01]  /*1310*/  LDG.E.U8 R64, desc[UR60][R6.64] ;  /* 0x0000003c06407981 */ /* 0x000362000c1e1100 */
[----:B------:R-:W-:Y:S01]  /*1320*/  IADD3 R8, P1, R12, R33, RZ ;  /* 0x000000210c087210 */ /* 0x000fe20007f3e0ff */
[----:B------:R-:W-:-:S02]  /*1330*/  IMAD R34, R25, 0x2, R36 ;  /* 0x0000000219227824 */ /* 0x000fc400078e0224 */
[----:B------:R-:W5:Y:S01]  /*1340*/  LDG.E.U8 R48, desc[UR60][R48.64] ;  /* 0x0000003c30307981 */ /* 0x000f62000c1e1100 */
[-C--:B0-----:R-:W-:Y:S02]  /*1350*/  IADD3 R2, P0, R18, R33.reuse, RZ ;  /* 0x0000002112027210 */ /* 0x081fe40007f1e0ff */
[-C--:B------:R-:W-:Y:S02]  /*1360*/  LEA.HI.X.SX32 R9, R12, R14.reuse, 0x1, P1 ;  /* 0x0000000e0c097211 */ /* 0x080fe400008f0eff */
[-C--:B------:R-:W-:Y:S01]  /*1370*/  LEA.HI.X.SX32 R3, R18, R14.reuse, 0x1, P0 ;  /* 0x0000000e12037211 */ /* 0x080fe200000f0eff */
[C---:B------:R-:W-:Y:S01]  /*1380*/  IMAD R31, R25.reuse, 0x2, R34 ;  /* 0x00000002191f7824 */ /* 0x040fe200078e0222 */
[-C--:B-1----:R-:W-:Y:S01]  /*1390*/  IADD3 R6, P0, R0, R33.reuse, RZ ;  /* 0x0000002100067210 */ /* 0x082fe20007f1e0ff */
[----:B------:R0:W5:Y:S01]  /*13a0*/  LDG.E.U8 R63, desc[UR60][R8.64] ;  /* 0x0000003c083f7981 */ /* 0x000162000c1e1100 */
[----:B------:R-:W-:Y:S01]  /*13b0*/  IADD3 R10, P1, R20, R33, RZ ;  /* 0x00000021140a7210 */ /* 0x000fe20007f3e0ff */
[C---:B------:R-:W-:Y:S01]  /*13c0*/  IMAD R4, R25.reuse, 0x2, R31 ;  /* 0x0000000219047824 */ /* 0x040fe200078e021f */
[-C--:B------:R-:W-:Y:S01]  /*13d0*/  LEA.HI.X.SX32 R7, R0, R14.reuse, 0x1, P0 ;  /* 0x0000000e00077211 */ /* 0x080fe200000f0eff */
[----:B------:R-:W5:Y:S01]  /*13e0*/  LDG.E.U8 R62, desc[UR60][R2.64] ;  /* 0x0000003c023e7981 */ /* 0x000f62000c1e1100 */
[----:B------:R-:W-:Y:S01]  /*13f0*/  LEA.HI.X.SX32 R11, R20, R14, 0x1, P1 ;  /* 0x0000000e140b7211 */ /* 0x000fe200008f0eff */
[----:B------:R-:W-:-:S02]  /*1400*/  IMAD R32, R25, 0x2, R4 ;  /* 0x0000000219207824 */ /* 0x000fc400078e0204 */
[----:B------:R-:W5:Y:S01]  /*1410*/  LDG.E.U8 R42, desc[UR60][R6.64] ;  /* 0x0000003c062a7981 */ /* 0x000f62000c1e1100 */
[----:B0-----:R-:W-:-:S03]  /*1420*/  IADD3 R8, P0, R24, R33, RZ ;  /* 0x0000002118087210 */ /* 0x001fc60007f1e0ff */
[----:B------:R0:W5:Y:S01]  /*1430*/  LDG.E.U8 R43, desc[UR60][R10.64] ;  /* 0x0000003c0a2b7981 */ /* 0x000162000c1e1100 */
[-C--:B------:R-:W-:Y:S02]  /*1440*/  LEA.HI.X.SX32 R9, R24, R14.reuse, 0x1, P0 ;  /* 0x0000000e18097211 */ /* 0x080fe400000f0eff */
[-C--:B------:R-:W-:Y:S01]  /*1450*/  IADD3 R16, P0, R28, R33.reuse, RZ ;  /* 0x000000211c107210 */ /* 0x080fe20007f1e0ff */
[C---:B------:R-:W-:Y:S01]  /*1460*/  IMAD R0, R25.reuse, 0x4, R32 ;  /* 0x0000000419007824 */ /* 0x040fe200078e0220 */
[-C--:B------:R-:W-:Y:S01]  /*1470*/  IADD3 R12, P1, R26, R33.reuse, RZ ;  /* 0x000000211a0c7210 */ /* 0x080fe20007f3e0ff */
[----:B------:R1:W5:Y:S01]  /*1480*/  LDG.E.U8 R41, desc[UR60][R8.64] ;  /* 0x0000003c08297981 */ /* 0x000362000c1e1100 */
[----:B------:R-:W-:Y:S02]  /*1490*/  LEA.HI.X.SX32 R17, R28, R14, 0x1, P0 ;  /* 0x0000000e1c117211 */ /* 0x000fe400000f0eff */
[----:B0-----:R-:W-:Y:S01]  /*14a0*/  IADD3 R10, P0, R40, R33, RZ ;  /* 0x00000021280a7210 */ /* 0x001fe20007f1e0ff */
[----:B------:R-:W-:-:S03]  /*14b0*/  IMAD R2, R25, 0x2, R0 ;  /* 0x0000000219027824 */ /* 0x000fc600078e0200 */
[-C--:B------:R-:W-:Y:S01]  /*14c0*/  LEA.HI.X.SX32 R11, R40, R14.reuse, 0x1, P0 ;  /* 0x0000000e280b7211 */ /* 0x080fe200000f0eff */
[C---:B------:R-:W-:Y:S01]  /*14d0*/  IMAD R20, R25.reuse, 0x2, R2 ;  /* 0x0000000219147824 */ /* 0x040fe200078e0202 */
[-C--:B------:R-:W-:Y:S01]  /*14e0*/  IADD3 R6, P0, R0, R33.reuse, RZ ;  /* 0x0000002100067210 */ /* 0x080fe20007f1e0ff */
[----:B------:R-:W5:Y:S01]  /*14f0*/  LDG.E.U8 R40, desc[UR60][R16.64] ;  /* 0x0000003c10287981 */ /* 0x000f62000c1e1100 */
[-C--:B------:R-:W-:Y:S02]  /*1500*/  LEA.HI.X.SX32 R13, R26, R14.reuse, 0x1, P1 ;  /* 0x0000000e1a0d7211 */ /* 0x080fe400008f0eff */
[-C--:B------:R-:W-:Y:S01]  /*1510*/  IADD3 R18, P1, R44, R33.reuse, RZ ;  /* 0x000000212c127210 */ /* 0x080fe20007f3e0ff */
[----:B------:R-:W5:Y:S01]  /*1520*/  LDG.E.U8 R39, desc[UR60][R10.64] ;  /* 0x0000003c0a277981 */ /* 0x000f62000c1e1100 */
[-C--:B------:R-:W-:Y:S01]  /*1530*/  LEA.HI.X.SX32 R7, R0, R14.reuse, 0x1, P0 ;  /* 0x0000000e00077211 */ /* 0x080fe200000f0eff */
[C---:B------:R-:W-:Y:S01]  /*1540*/  IMAD R0, R25.reuse, 0x2, R20 ;  /* 0x0000000219007824 */ /* 0x040fe200078e0214 */
[----:B------:R-:W-:Y:S01]  /*1550*/  LEA.HI.X.SX32 R19, R44, R14, 0x1, P1 ;  /* 0x0000000e2c137211 */ /* 0x000fe200008f0eff */
[----:B------:R0:W5:Y:S01]  /*1560*/  LDG.E.U8 R3, desc[UR60][R12.64] ;  /* 0x0000003c0c037981 */ /* 0x000162000c1e1100 */
[----:B-1----:R-:W-:Y:S01]  /*1570*/  IADD3 R8, P1, R20, R33, RZ ;  /* 0x0000002114087210 */ /* 0x002fe20007f3e0ff */
[----:B------:R-:W-:-:S02]  /*1580*/  IMAD R24, R25, 0x2, R0 ;  /* 0x0000000219187824 */ /* 0x000fc400078e0200 */
[----:B------:R1:W5:Y:S01]  /*1590*/  LDG.E.U8 R35, desc[UR60][R18.64] ;  /* 0x0000003c12237981 */ /* 0x000362000c1e1100 */
[----:B------:R-:W-:Y:S01]  /*15a0*/  LEA.HI.X.SX32 R9, R20, R14, 0x1, P1 ;  /* 0x0000000e14097211 */ /* 0x000fe200008f0eff */
[----:B------:R-:W-:Y:S01]  /*15b0*/  IMAD R20, R25, 0x2, R24 ;  /* 0x0000000219147824 */ /* 0x000fe200078e0218 */
[----:B0-----:R-:W-:-:S03]  /*15c0*/  IADD3 R12, P0, R2, R33, RZ ;  /* 0x00000021020c7210 */ /* 0x001fc60007f1e0ff */
[C---:B------:R-:W-:Y:S01]  /*15d0*/  IMAD R26, R25.reuse, 0x2, R20 ;  /* 0x00000002191a7824 */ /* 0x040fe200078e0214 */
[----:B------:R-:W5:Y:S01]  /*15e0*/  LDG.E.U8 R8, desc[UR60][R8.64] ;  /* 0x0000003c08087981 */ /* 0x000f62000c1e1100 */
[-C--:B------:R-:W-:Y:S02]  /*15f0*/  LEA.HI.X.SX32 R13, R2, R14.reuse, 0x1, P0 ;  /* 0x0000000e020d7211 */ /* 0x080fe400000f0eff */
[C---:B------:R-:W-:Y:S01]  /*1600*/  IMAD R28, R25.reuse, 0x4, R26 ;  /* 0x00000004191c7824 */ /* 0x040fe200078e021a */
[-C--:B------:R-:W-:Y:S01]  /*1610*/  IADD3 R16, P0, R0, R33.reuse, RZ ;  /* 0x0000002100107210 */ /* 0x080fe20007f1e0ff */
[----:B------:R0:W5:Y:S01]  /*1620*/  LDG.E.U8 R2, desc[UR60][R6.64] ;  /* 0x0000003c06027981 */ /* 0x000162000c1e1100 */
[-C--:B------:R-:W-:Y:S01]  /*1630*/  IADD3 R10, P1, R20, R33.reuse, RZ ;  /* 0x00000021140a7210 */ /* 0x080fe20007f3e0ff */
[----:B------:R-:W-:Y:S01]  /*1640*/  IMAD R50, R25, 0x2, R28 ;  /* 0x0000000219327824 */ /* 0x000fe200078e021c */
[----:B------:R-:W-:Y:S01]  /*1650*/  LEA.HI.X.SX32 R17, R0, R14, 0x1, P0 ;  /* 0x0000000e00117211 */ /* 0x000fe200000f0eff */
[----:B------:R-:W5:Y:S01]  /*1660*/  LDG.E.U8 R44, desc[UR60][R12.64] ;  /* 0x0000003c0c2c7981 */ /* 0x000f62000c1e1100 */
[----:B-1----:R-:W-:-:S02]  /*1670*/  IADD3 R18, P0, R24, R33, RZ ;  /* 0x0000002118127210 */ /* 0x002fc40007f1e0ff */
[-C--:B------:R-:W-:Y:S01]  /*1680*/  LEA.HI.X.SX32 R11, R20, R14.reuse, 0x1, P1 ;  /* 0x0000000e140b7211 */ /* 0x080fe200008f0eff */
[C---:B------:R-:W-:Y:S01]  /*1690*/  IMAD R20, R25.reuse, 0x2, R50 ;  /* 0x0000000219147824 */ /* 0x040fe200078e0232 */
[-C--:B------:R-:W-:Y:S01]  /*16a0*/  LEA.HI.X.SX32 R19, R24, R14.reuse, 0x1, P0 ;  /* 0x0000000e18137211 */ /* 0x080fe200000f0eff */
[----:B------:R1:W5:Y:S01]  /*16b0*/  LDG.E.U8 R49, desc[UR60][R16.64] ;  /* 0x0000003c10317981 */ /* 0x000362000c1e1100 */
[-C--:B0-----:R-:W-:Y:S01]  /*16c0*/  IADD3 R6, P0, R26, R33.reuse, RZ ;  /* 0x000000211a067210 */ /* 0x081fe20007f1e0ff */
[C---:B------:R-:W-:Y:S01]  /*16d0*/  IMAD R24, R25.reuse, 0x2, R20 ;  /* 0x0000000219187824 */ /* 0x040fe200078e0214 */
[-C--:B------:R-:W-:Y:S01]  /*16e0*/  IADD3 R108, P1, R50, R33.reuse, RZ ;  /* 0x00000021326c7210 */ /* 0x080fe20007f3e0ff */
[----:B------:R0:W5:Y:S01]  /*16f0*/  LDG.E.U8 R47, desc[UR60][R18.64] ;  /* 0x0000003c122f7981 */ /* 0x000162000c1e1100 */
[-C--:B------:R-:W-:Y:S01]  /*1700*/  LEA.HI.X.SX32 R7, R26, R14.reuse, 0x1, P0 ;  /* 0x0000000e1a077211 */ /* 0x080fe200000f0eff */
[C---:B------:R-:W-:Y:S01]  /*1710*/  IMAD R26, R25.reuse, 0x2, R24 ;  /* 0x00000002191a7824 */ /* 0x040fe200078e0218 */
[CC--:B------:R-:W-:Y:S01]  /*1720*/  IADD3 R90, P0, R28.reuse, R33.reuse, RZ ;  /* 0x000000211c5a7210 */ /* 0x0c0fe20007f1e0ff */
[----:B------:R2:W5:Y:S02]  /*1730*/  LDG.E.U8 R0, desc[UR60][R10.64] ;  /* 0x0000003c0a007981 */ /* 0x000564000c1e1100 */
[C---:B-1----:R-:W-:Y:S01]  /*1740*/  IMAD R16, R25.reuse, 0x2, R26 ;  /* 0x0000000219107824 */ /* 0x042fe200078e021a */
[-C--:B------:R-:W-:Y:S01]  /*1750*/  LEA.HI.X.SX32 R91, R28, R14.reuse, 0x1, P0 ;  /* 0x0000000e1c5b7211 */ /* 0x080fe200000f0eff */
[----:B------:R1:W5:Y:S02]  /*1760*/  LDG.E.U8 R51, desc[UR60][R6.64] ;  /* 0x0000003c06337981 */ /* 0x000364000c1e1100 */
[C---:B------:R-:W-:Y:S01]  /*1770*/  IMAD R28, R25.reuse, 0x2, R16 ;  /* 0x00000002191c7824 */ /* 0x040fe200078e0210 */
[-C--:B------:R-:W-:Y:S01]  /*1780*/  LEA.HI.X.SX32 R109, R50, R14.reuse, 0x1, P1 ;  /* 0x0000000e326d7211 */ /* 0x080fe200008f0eff */
[----:B------:R-:W5:Y:S02]  /*1790*/  LDG.E.U8 R90, desc[UR60][R90.64] ;  /* 0x0000003c5a5a7981 */ /* 0x000f64000c1e1100 */
[C---:B------:R-:W-:Y:S01]  /*17a0*/  IMAD R50, R25.reuse, 0x4, R28 ;  /* 0x0000000419327824 */ /* 0x040fe200078e021c */
[C---:B------:R-:W-:Y:S01]  /*17b0*/  IADD3 R12, P0, R20.reuse, R33, RZ ;  /* 0x00000021140c7210 */ /* 0x040fe20007f1e0ff */
[----:B------:R-:W5:Y:S02]  /*17c0*/  LDG.E.U8 R108, desc[UR60][R108.64] ;  /* 0x0000003c6c6c7981 */ /* 0x000f64000c1e1100 */
[----:B------:R-:W-:Y:S01]  /*17d0*/  IMAD R52, R25, 0x2, R50 ;  /* 0x0000000219347824 */ /* 0x000fe200078e0232 */
[----:B------:R-:W-:-:S02]  /*17e0*/  LEA.HI.X.SX32 R13, R20, R14, 0x1, P0 ;  /* 0x0000000e140d7211 */ /* 0x000fc400000f0eff */
[-C--:B0-----:R-:W-:Y:S01]  /*17f0*/  IADD3 R18, P0, R24, R33.reuse, RZ ;  /* 0x0000002118127210 */ /* 0x081fe20007f1e0ff */
[C---:B------:R-:W-:Y:S01]  /*1800*/  IMAD R56, R25.reuse, 0x2, R52 ;  /* 0x0000000219387824 */ /* 0x040fe200078e0234 */
[-C--:B--2---:R-:W-:Y:S01]  /*1810*/  IADD3 R10, P1, R26, R33.reuse, RZ ;  /* 0x000000211a0a7210 */ /* 0x084fe20007f3e0ff */
[----:B------:R-:W2:Y:S01]  /*1820*/  LDG.E.U8 R17, desc[UR60][R12.64] ;  /* 0x0000003c0c117981 */ /* 0x000ea2000c1e1100 */
[-C--:B------:R-:W-:Y:S01]  /*1830*/  LEA.HI.X.SX32 R19, R24, R14.reuse, 0x1, P0 ;  /* 0x0000000e18137211 */ /* 0x080fe200000f0eff */
[C---:B------:R-:W-:Y:S01]  /*1840*/  IMAD R24, R25.reuse, 0x2, R56 ;  /* 0x0000000219187824 */ /* 0x040fe200078e0238 */
[-C--:B------:R-:W-:Y:S02]  /*1850*/  LEA.HI.X.SX32 R11, R26, R14.reuse, 0x1, P1 ;  /* 0x0000000e1a0b7211 */ /* 0x080fe400008f0eff */
[-C--:B------:R-:W-:Y:S01]  /*1860*/  IADD3 R54, P0, R16, R33.reuse, RZ ;  /* 0x0000002110367210 */ /* 0x080fe20007f1e0ff */
[C---:B------:R-:W-:Y:S01]  /*1870*/  IMAD R26, R25.reuse, 0x2, R24 ;  /* 0x00000002191a7824 */ /* 0x040fe200078e0218 */
[-C--:B-1----:R-:W-:Y:S01]  /*1880*/  IADD3 R6, P1, R50, R33.reuse, RZ ;  /* 0x0000002132067210 */ /* 0x082fe20007f3e0ff */
[----:B------:R0:W2:Y:S01]  /*1890*/  LDG.E.U8 R91, desc[UR60][R10.64] ;  /* 0x0000003c0a5b7981 */ /* 0x0000a2000c1e1100 */
[-C--:B------:R-:W-:Y:S01]  /*18a0*/  LEA.HI.X.SX32 R55, R16, R14.reuse, 0x1, P0 ;  /* 0x0000000e10377211 */ /* 0x080fe200000f0eff */
[C---:B------:R-:W-:Y:S01]  /*18b0*/  IMAD R16, R25.reuse, 0x2, R26 ;  /* 0x0000000219107824 */ /* 0x040fe200078e021a */
[CC--:B------:R-:W-:Y:S01]  /*18c0*/  IADD3 R92, P0, R28.reuse, R33.reuse, RZ ;  /* 0x000000211c5c7210 */ /* 0x0c0fe20007f1e0ff */
[----:B------:R-:W2:Y:S02]  /*18d0*/  LDG.E.U8 R20, desc[UR60][R18.64] ;  /* 0x0000003c12147981 */ /* 0x000ea4000c1e1100 */
[C---:B------:R-:W-:Y:S01]  /*18e0*/  IMAD R58, R25.reuse, 0x2, R16 ;  /* 0x00000002193a7824 */ /* 0x040fe200078e0210 */
[-C--:B------:R-:W-:Y:S01]  /*18f0*/  LEA.HI.X.SX32 R93, R28, R14.reuse, 0x1, P0 ;  /* 0x0000000e1c5d7211 */ /* 0x080fe200000f0eff */
[----:B------:R-:W2:Y:S02]  /*1900*/  LDG.E.U8 R54, desc[UR60][R54.64] ;  /* 0x0000003c36367981 */ /* 0x000ea4000c1e1100 */
[C---:B------:R-:W-:Y:S01]  /*1910*/  IMAD R28, R25.reuse, 0x4, R58 ;  /* 0x00000004191c7824 */ /* 0x040fe200078e023a */
[-C--:B------:R-:W-:Y:S01]  /*1920*/  LEA.HI.X.SX32 R7, R50, R14.reuse, 0x1, P1 ;  /* 0x0000000e32077211 */ /* 0x080fe200008f0eff */
[----:B------:R-:W2:Y:S01]  /*1930*/  LDG.E.U8 R92, desc[UR60][R92.64] ;  /* 0x0000003c5c5c7981 */ /* 0x000ea2000c1e1100 */
[-C--:B------:R-:W-:Y:S01]  /*1940*/  IADD3 R94, P0, R52, R33.reuse, RZ ;  /* 0x00000021345e7210 */ /* 0x080fe20007f1e0ff */
[C---:B------:R-:W-:Y:S01]  /*1950*/  IMAD R50, R25.reuse, 0x2, R28 ;  /* 0x0000000219327824 */ /* 0x040fe200078e021c */
[-C--:B0-----:R-:W-:Y:S01]  /*1960*/  IADD3 R10, P1, R24, R33.reuse, RZ ;  /* 0x00000021180a7210 */ /* 0x081fe20007f3e0ff */
[----:B------:R0:W2:Y:S01]  /*1970*/  LDG.E.U8 R76, desc[UR60][R6.64] ;  /* 0x0000003c064c7981 */ /* 0x0000a2000c1e1100 */
[----:B------:R-:W-:Y:S01]  /*1980*/  LEA.HI.X.SX32 R95, R52, R14, 0x1, P0 ;  /* 0x0000000e345f7211 */ /* 0x000fe200000f0eff */
[----:B------:R-:W-:Y:S01]  /*1990*/  IMAD R52, R25, 0x2, R50 ;  /* 0x0000000219347824 */ /* 0x000fe200078e0232 */
[----:B------:R-:W-:-:S03]  /*19a0*/  IADD3 R12, P0, R56, R33, RZ ;  /* 0x00000021380c7210 */ /* 0x000fc60007f1e0ff */
[C---:B------:R-:W-:Y:S01]  /*19b0*/  IMAD R60, R25.reuse, 0x2, R52 ;  /* 0x00000002193c7824 */ /* 0x040fe200078e0234 */
[-C--:B------:R-:W-:Y:S01]  /*19c0*/  LEA.HI.X.SX32 R11, R24, R14.reuse, 0x1, P1 ;  /* 0x0000000e180b7211 */ /* 0x080fe200008f0eff */
[----:B------:R-:W2:Y:S02]  /*19d0*/  LDG.E.U8 R94, desc[UR60][R94.64] ;  /* 0x0000003c5e5e7981 */ /* 0x000ea4000c1e1100 */
[C---:B------:R-:W-:Y:S01]  /*19e0*/  IMAD R24, R25.reuse, 0x2, R60 ;  /* 0x0000000219187824 */ /* 0x040fe200078e023c */
[----:B------:R-:W-:Y:S01]  /*19f0*/  LEA.HI.X.SX32 R13, R56, R14, 0x1, P0 ;  /* 0x0000000e380d7211 */ /* 0x000fe200000f0eff */
[----:B------:R1:W2:Y:S01]  /*1a00*/  LDG.E.U8 R119, desc[UR60][R10.64] ;  /* 0x0000003c0a777981 */ /* 0x0002a2000c1e1100 */
[----:B0-----:R-:W-:Y:S01]  /*1a10*/  IADD3 R6, P0, R26, R33, RZ ;  /* 0x000000211a067210 */ /* 0x001fe20007f1e0ff */
[----:B------:R-:W-:-:S03]  /*1a20*/  IMAD R56, R25, 0x2, R24 ;  /* 0x0000000219387824 */ /* 0x000fc600078e0218 */
[-C--:B------:R-:W-:Y:S01]  /*1a30*/  LEA.HI.X.SX32 R7, R26, R14.reuse, 0x1, P0 ;  /* 0x0000000e1a077211 */ /* 0x080fe200000f0eff */
[C---:B------:R-:W-:Y:S01]  /*1a40*/  IMAD R26, R25.reuse, 0x2, R56 ;  /* 0x00000002191a7824 */ /* 0x040fe200078e0238 */
[----:B------:R0:W2:Y:S03]  /*1a50*/  LDG.E.U8 R13, desc[UR60][R12.64] ;  /* 0x0000003c0c0d7981 */ /* 0x0000a6000c1e1100 */
[C---:B------:R-:W-:Y:S01]  /*1a60*/  IMAD R70, R25.reuse, 0x4, R26 ;  /* 0x0000000419467824 */ /* 0x040fe200078e021a */
[-C--:B------:R-:W-:Y:S01]  /*1a70*/  IADD3 R18, P0, R16, R33.reuse, RZ ;  /* 0x0000002110127210 */ /* 0x080fe20007f1e0ff */
[----:B------:R3:W2:Y:S01]  /*1a80*/  LDG.E.U8 R118, desc[UR60][R6.64] ;  /* 0x0000003c06767981 */ /* 0x0006a2000c1e1100 */
[----:B-1----:R-:W-:Y:S01]  /*1a90*/  IADD3 R10, P1, R58, R33, RZ ;  /* 0x000000213a0a7210 */ /* 0x002fe20007f3e0ff */
[----:B0-----:R-:W-:Y:S01]  /*1aa0*/  IMAD R12, R25, 0x2, R70 ;  /* 0x00000002190c7824 */ /* 0x001fe200078e0246 */
[----:B------:R-:W-:-:S03]  /*1ab0*/  LEA.HI.X.SX32 R19, R16, R14, 0x1, P0 ;  /* 0x0000000e10137211 */ /* 0x000fc600000f0eff */
[C---:B------:R-:W-:Y:S01]  /*1ac0*/  IMAD R16, R25.reuse, 0x2, R12 ;  /* 0x0000000219107824 */ /* 0x040fe200078e020c */
[----:B---3--:R-:W-:Y:S01]  /*1ad0*/  IADD3 R6, P0, R28, R33, RZ ;  /* 0x000000211c067210 */ /* 0x008fe20007f1e0ff */
[----:B------:R0:W3:Y:S01]  /*1ae0*/  LDG.E.U8 R117, desc[UR60][R18.64] ;  /* 0x0000003c12757981 */ /* 0x0000e2000c1e1100 */
[-C--:B------:R-:W-:Y:S01]  /*1af0*/  LEA.HI.X.SX32 R11, R58, R14.reuse, 0x1, P1 ;  /* 0x0000000e3a0b7211 */ /* 0x080fe200008f0eff */
[----:B------:R-:W-:Y:S01]  /*1b00*/  IMAD R58, R25, 0x2, R16 ;  /* 0x00000002193a7824 */ /* 0x000fe200078e0210 */
[----:B------:R-:W-:-:S03]  /*1b10*/  LEA.HI.X.SX32 R7, R28, R14, 0x1, P0 ;  /* 0x0000000e1c077211 */ /* 0x000fc600000f0eff */
[----:B------:R-:W-:Y:S01]  /*1b20*/  IMAD R72, R25, 0x2, R58 ;  /* 0x0000000219487824 */ /* 0x000fe200078e023a */
[----:B------:R-:W3:Y:S01]  /*1b30*/  LDG.E.U8 R116, desc[UR60][R10.64] ;  /* 0x0000003c0a747981 */ /* 0x000ee2000c1e1100 */
[----:B0-----:R-:W-:-:S03]  /*1b40*/  IADD3 R18, P0, R50, R33, RZ ;  /* 0x0000002132127210 */ /* 0x001fc60007f1e0ff */
[----:B------:R0:W3:Y:S01]  /*1b50*/  LDG.E.U8 R101, desc[UR60][R6.64] ;  /* 0x0000003c06657981 */ /* 0x0000e2000c1e1100 */
[----:B------:R-:W-:Y:S01]  /*1b60*/  LEA.HI.X.SX32 R19, R50, R14, 0x1, P0 ;  /* 0x0000000e32137211 */ /* 0x000fe200000f0eff */
[----:B------:R-:W-:-:S04]  /*1b70*/  IMAD R50, R25, 0x2, R72 ;  /* 0x0000000219327824 */ /* 0x000fc800078e0248 */
[----:B------:R-:W-:Y:S01]  /*1b80*/  IMAD R74, R25, 0x2, R50 ;  /* 0x00000002194a7824 */ /* 0x000fe200078e0232 */
[----:B------:R1:W3:Y:S01]  /*1b90*/  LDG.E.U8 R100, desc[UR60][R18.64] ;  /* 0x0000003c12647981 */ /* 0x0002e2000c1e1100 */
[----:B0-----:R-:W-:-:S04]  /*1ba0*/  IADD3 R6, P0, R60, R33, RZ ;  /* 0x000000213c067210 */ /* 0x001fc80007f1e0ff */
[----:B------:R-:W-:Y:S01]  /*1bb0*/  LEA.HI.X.SX32 R7, R60, R14, 0x1, P0 ;  /* 0x0000000e3c077211 */ /* 0x000fe200000f0eff */
[----:B------:R-:W-:Y:S01]  /*1bc0*/  IMAD R60, R25, 0x4, R74 ;  /* 0x00000004193c7824 */ /* 0x000fe200078e024a */
[----:B-1----:R-:W-:-:S03]  /*1bd0*/  IADD3 R18, P0, R24, R33, RZ ;  /* 0x0000002118127210 */ /* 0x002fc60007f1e0ff */
[C---:B------:R-:W-:Y:S01]  /*1be0*/  IMAD R88, R25.reuse, 0x2, R60 ;  /* 0x0000000219587824 */ /* 0x040fe200078e023c */
[----:B------:R-:W-:Y:S01]  /*1bf0*/  IADD3 R10, P1, R52, R33, RZ ;  /* 0x00000021340a7210 */ /* 0x000fe20007f3e0ff */
[----:B------:R0:W3:Y:S01]  /*1c00*/  LDG.E.U8 R98, desc[UR60][R6.64] ;  /* 0x0000003c06627981 */ /* 0x0000e2000c1e1100 */
[-C--:B------:R-:W-:Y:S01]  /*1c10*/  LEA.HI.X.SX32 R19, R24, R14.reuse, 0x1, P0 ;  /* 0x0000000e18137211 */ /* 0x080fe200000f0eff */
[----:B------:R-:W-:Y:S01]  /*1c20*/  IMAD R24, R25, 0x2, R88 ;  /* 0x0000000219187824 */ /* 0x000fe200078e0258 */
[----:B------:R-:W-:-:S03]  /*1c30*/  LEA.HI.X.SX32 R11, R52, R14, 0x1, P1 ;  /* 0x0000000e340b7211 */ /* 0x000fc600008f0eff */
[C---:B------:R-:W-:Y:S01]  /*1c40*/  IMAD R110, R25.reuse, 0x2, R24 ;  /* 0x00000002196e7824 */ /* 0x040fe200078e0218 */
[----:B------:R-:W3:Y:S03]  /*1c50*/  LDG.E.U8 R97, desc[UR60][R18.64] ;  /* 0x0000003c12617981 */ /* 0x000ee6000c1e1100 */
[C---:B------:R-:W-:Y:S01]  /*1c60*/  IMAD R112, R25.reuse, 0x2, R110 ;  /* 0x0000000219707824 */ /* 0x040fe200078e026e */
[----:B------:R1:W3:Y:S03]  /*1c70*/  LDG.E.U8 R99, desc[UR60][R10.64] ;  /* 0x0000003c0a637981 */ /* 0x0002e6000c1e1100 */
[C---:B------:R-:W-:Y:S01]  /*1c80*/  IMAD R114, R25.reuse, 0x2, R112 ;  /* 0x0000000219727824 */ /* 0x040fe200078e0270 */
[-C--:B0-----:R-:W-:Y:S02]  /*1c90*/  IADD3 R6, P0, R26, R33.reuse, RZ ;  /* 0x000000211a067210 */ /* 0x081fe40007f1e0ff */
[----:B-1----:R-:W-:Y:S01]  /*1ca0*/  IADD3 R10, P1, R56, R33, RZ ;  /* 0x00000021380a7210 */ /* 0x002fe20007f3e0ff */
[----:B------:R-:W-:-:S03]  /*1cb0*/  IMAD R120, R25, 0x2, R114 ;  /* 0x0000000219787824 */ /* 0x000fc600078e0272 */
[-C--:B------:R-:W-:Y:S01]  /*1cc0*/  LEA.HI.X.SX32 R11, R56, R14.reuse, 0x1, P1 ;  /* 0x0000000e380b7211 */ /* 0x080fe200008f0eff */
[----:B------:R-:W-:Y:S01]  /*1cd0*/  IMAD R29, R25, 0x4, R120 ;  /* 0x00000004191d7824 */ /* 0x000fe200078e0278 */
[----:B------:R-:W-:-:S03]  /*1ce0*/  LEA.HI.X.SX32 R7, R26, R14, 0x1, P0 ;  /* 0x0000000e1a077211 */ /* 0x000fc600000f0eff */
[----:B------:R0:W3:Y:S01]  /*1cf0*/  LDG.E.U8 R96, desc[UR60][R10.64] ;  /* 0x0000003c0a607981 */ /* 0x0000e2000c1e1100 */
[CC--:B------:R-:W-:Y:S01]  /*1d00*/  IADD3 R18, P0, R70.reuse, R33.reuse, RZ ;  /* 0x0000002146127210 */ /* 0x0c0fe20007f1e0ff */
[C---:B------:R-:W-:Y:S02]  /*1d10*/  IMAD R28, R25.reuse, 0x2, R29 ;  /* 0x00000002191c7824 */ /* 0x040fe400078e021d */
[----:B------:R1:W3:Y:S01]  /*1d20*/  LDG.E.U8 R95, desc[UR60][R6.64] ;  /* 0x0000003c065f7981 */ /* 0x0002e2000c1e1100 */
[-C--:B------:R-:W-:Y:S02]  /*1d30*/  LEA.HI.X.SX32 R19, R70, R14.reuse, 0x1, P0 ;  /* 0x0000000e46137211 */ /* 0x080fe400000f0eff */
[C---:B0-----:R-:W-:Y:S01]  /*1d40*/  IADD3 R10, P1, R12.reuse, R33, RZ ;  /* 0x000000210c0a7210 */ /* 0x041fe20007f3e0ff */
[----:B------:R-:W-:Y:S02]  /*1d50*/  IMAD R9, R25, 0x2, R28 ;  /* 0x0000000219097824 */ /* 0x000fe400078e021c */
[----:B------:R-:W3:Y:S01]  /*1d60*/  LDG.E.U8 R84, desc[UR60][R18.64] ;  /* 0x0000003c12547981 */ /* 0x000ee2000c1e1100 */
[----:B------:R-:W-:-:S02]  /*1d70*/  LEA.HI.X.SX32 R11, R12, R14, 0x1, P1 ;  /* 0x0000000e0c0b7211 */ /* 0x000fc400008f0eff */
[----:B-1----:R-:W-:-:S03]  /*1d80*/  IADD3 R6, P0, R16, R33, RZ ;  /* 0x0000002110067210 */ /* 0x002fc60007f1e0ff */
[----:B------:R0:W3:Y:S01]  /*1d90*/  LDG.E.U8 R83, desc[UR60][R10.64] ;  /* 0x0000003c0a537981 */ /* 0x0000e2000c1e1100 */
[----:B------:R-:W-:Y:S02]  /*1da0*/  LEA.HI.X.SX32 R7, R16, R14, 0x1, P0 ;  /* 0x0000000e10077211 */ /* 0x000fe400000f0eff */
[----:B------:R-:W-:-:S03]  /*1db0*/  IADD3 R26, P0, R58, R33, RZ ;  /* 0x000000213a1a7210 */ /* 0x000fc60007f1e0ff */
[----:B------:R1:W3:Y:S01]  /*1dc0*/  LDG.E.U8 R82, desc[UR60][R6.64] ;  /* 0x0000003c06527981 */ /* 0x0002e2000c1e1100 */
[----:B0-----:R-:W-:Y:S01]  /*1dd0*/  IMAD R10, R25, 0x2, R9 ;  /* 0x00000002190a7824 */ /* 0x001fe200078e0209 */
[----:B------:R-:W-:-:S03]  /*1de0*/  LEA.HI.X.SX32 R27, R58, R14, 0x1, P0 ;  /* 0x0000000e3a1b7211 */ /* 0x000fc600000f0eff */
[C---:B------:R-:W-:Y:S01]  /*1df0*/  IMAD R11, R25.reuse, 0x2, R10 ;  /* 0x00000002190b7824 */ /* 0x040fe200078e020a */
[-C--:B-1----:R-:W-:Y:S01]  /*1e00*/  IADD3 R6, P0, R50, R33.reuse, RZ ;  /* 0x0000002132067210 */ /* 0x082fe20007f1e0ff */
[----:B------:R0:W3:Y:S02]  /*1e10*/  LDG.E.U8 R81, desc[UR60][R26.64] ;  /* 0x0000003c1a517981 */ /* 0x0000e4000c1e1100 */
[C---:B------:R-:W-:Y:S01]  /*1e20*/  IMAD R5, R25.reuse, 0x2, R11 ;  /* 0x0000000219057824 */ /* 0x040fe200078e020b */
[----:B------:R-:W-:Y:S02]  /*1e30*/  IADD3 R18, P1, R72, R33, RZ ;  /* 0x0000002148127210 */ /* 0x000fe40007f3e0ff */
[-C--:B------:R-:W-:Y:S01]  /*1e40*/  LEA.HI.X.SX32 R7, R50, R14.reuse, 0x1, P0 ;  /* 0x0000000e32077211 */ /* 0x080fe200000f0eff */
[----:B------:R-:W-:Y:S01]  /*1e50*/  IMAD R12, R25, 0x2, R5 ;  /* 0x00000002190c7824 */ /* 0x000fe200078e0205 */
[----:B------:R-:W-:-:S03]  /*1e60*/  LEA.HI.X.SX32 R19, R72, R14, 0x1, P1 ;  /* 0x0000000e48137211 */ /* 0x000fc600008f0eff */
[----:B------:R1:W3:Y:S01]  /*1e70*/  LDG.E.U8 R79, desc[UR60][R6.64] ;  /* 0x0000003c064f7981 */ /* 0x0002e2000c1e1100 */
[-C--:B0-----:R-:W-:Y:S02]  /*1e80*/  IADD3 R26, P1, R60, R33.reuse, RZ ;  /* 0x000000213c1a7210 */ /* 0x081fe40007f3e0ff */
[----:B------:R-:W-:Y:S01]  /*1e90*/  IADD3 R52, P0, R74, R33, RZ ;  /* 0x000000214a347210 */ /* 0x000fe20007f1e0ff */
[----:B------:R-:W3:Y:S01]  /*1ea0*/  LDG.E.U8 R80, desc[UR60][R18.64] ;  /* 0x0000003c12507981 */ /* 0x000ee2000c1e1100 */
[----:B------:R-:W-:Y:S01]  /*1eb0*/  LEA.HI.X.SX32 R27, R60, R14, 0x1, P1 ;  /* 0x0000000e3c1b7211 */ /* 0x000fe200008f0eff */
[----:B-1----:R-:W-:-:S04]  /*1ec0*/  IMAD R7, R25, 0x4, R12 ;  /* 0x0000000419077824 */ /* 0x002fc800078e020c */
[----:B------:R0:W3:Y:S01]  /*1ed0*/  LDG.E.U8 R61, desc[UR60][R26.64] ;  /* 0x0000003c1a3d7981 */ /* 0x0000e2000c1e1100 */
[----:B------:R-:W-:Y:S01]  /*1ee0*/  IMAD R16, R25, 0x2, R7 ;  /* 0x0000000219107824 */ /* 0x000fe200078e0207 */
[----:B------:R-:W-:-:S03]  /*1ef0*/  LEA.HI.X.SX32 R53, R74, R14, 0x1, P0 ;  /* 0x0000000e4a357211 */ /* 0x000fc600000f0eff */
[C---:B0-----:R-:W-:Y:S01]  /*1f00*/  IMAD R27, R25.reuse, 0x2, R16 ;  /* 0x00000002191b7824 */ /* 0x041fe200078e0210 */
[C---:B------:R-:W-:Y:S01]  /*1f10*/  IADD3 R18, P0, R88.reuse, R33, RZ ;  /* 0x0000002158127210 */ /* 0x040fe20007f1e0ff */
[----:B------:R0:W3:Y:S02]  /*1f20*/  LDG.E.U8 R78, desc[UR60][R52.64] ;  /* 0x0000003c344e7981 */ /* 0x0000e4000c1e1100 */
[----:B------:R-:W-:Y:S01]  /*1f30*/  IMAD R26, R25, 0x2, R27 ;  /* 0x00000002191a7824 */ /* 0x000fe200078e021b */
[----:B------:R-:W-:-:S03]  /*1f40*/  LEA.HI.X.SX32 R19, R88, R14, 0x1, P0 ;  /* 0x0000000e58137211 */ /* 0x000fc600000f0eff */
[C---:B------:R-:W-:Y:S01]  /*1f50*/  IMAD R23, R25.reuse, 0x2, R26 ;  /* 0x0000000219177824 */ /* 0x040fe200078e021a */
[-C--:B------:R-:W-:Y:S01]  /*1f60*/  IADD3 R56, P0, R24, R33.reuse, RZ ;  /* 0x0000002118387210 */ /* 0x080fe20007f1e0ff */
[----:B------:R1:W3:Y:S02]  /*1f70*/  LDG.E.U8 R60, desc[UR60][R18.64] ;  /* 0x0000003c123c7981 */ /* 0x0002e4000c1e1100 */
[C---:B------:R-:W-:Y:S01]  /*1f80*/  IMAD R6, R25.reuse, 0x2, R23 ;  /* 0x0000000219067824 */ /* 0x040fe200078e0217 */
[----:B0-----:R-:W-:Y:S02]  /*1f90*/  IADD3 R52, P1, R110, R33, RZ ;  /* 0x000000216e347210 */ /* 0x001fe40007f3e0ff */
[-C--:B------:R-:W-:Y:S01]  /*1fa0*/  LEA.HI.X.SX32 R57, R24, R14.reuse, 0x1, P0 ;  /* 0x0000000e18397211 */ /* 0x080fe200000f0eff */
[----:B------:R-:W-:Y:S01]  /*1fb0*/  IMAD R24, R25, 0x2, R6 ;  /* 0x0000000219187824 */ /* 0x000fe200078e0206 */
[----:B------:R-:W-:-:S03]  /*1fc0*/  LEA.HI.X.SX32 R53, R110, R14, 0x1, P1 ;  /* 0x0000000e6e357211 */ /* 0x000fc600008f0eff */
[C---:B------:R-:W-:Y:S01]  /*1fd0*/  IMAD R50, R25.reuse, 0x4, R24 ;  /* 0x0000000419327824 */ /* 0x040fe200078e0218 */
[-C--:B-1----:R-:W-:Y:S01]  /*1fe0*/  IADD3 R18, P0, R112, R33.reuse, RZ ;  /* 0x0000002170127210 */ /* 0x082fe20007f1e0ff */
[----:B------:R0:W3:Y:S02]  /*1ff0*/  LDG.E.U8 R58, desc[UR60][R52.64] ;  /* 0x0000003c343a7981 */ /* 0x0000e4000c1e1100 */
[C---:B------:R-:W-:Y:S02]  /*2000*/  IMAD R72, R25.reuse, 0x2, R50 ;  /* 0x0000000219487824 */ /* 0x040fe400078e0232 */
[----:B------:R-:W3:Y:S02]  /*2010*/  LDG.E.U8 R59, desc[UR60][R56.64] ;  /* 0x0000003c383b7981 */ /* 0x000ee4000c1e1100 */
[----:B------:R-:W-:Y:S01]  /*2020*/  IMAD R74, R25, 0x2, R72 ;  /* 0x00000002194a7824 */ /* 0x000fe200078e0248 */
[----:B0-----:R-:W-:-:S03]  /*2030*/  IADD3 R52, P1, R120, R33, RZ ;  /* 0x0000002178347210 */ /* 0x001fc60007f3e0ff */
[C---:B------:R-:W-:Y:S01]  /*2040*/  IMAD R88, R25.reuse, 0x2, R74 ;  /* 0x0000000219587824 */ /* 0x040fe200078e024a */
[-C--:B------:R-:W-:Y:S02]  /*2050*/  LEA.HI.X.SX32 R53, R120, R14.reuse, 0x1, P1 ;  /* 0x0000000e78357211 */ /* 0x080fe400008f0eff */
[-C--:B------:R-:W-:Y:S01]  /*2060*/  LEA.HI.X.SX32 R19, R112, R14.reuse, 0x1, P0 ;  /* 0x0000000e70137211 */ /* 0x080fe200000f0eff */
[----:B------:R-:W-:Y:S01]  /*2070*/  IMAD R110, R25, 0x2, R88 ;  /* 0x00000002196e7824 */ /* 0x000fe200078e0258 */
[CC--:B------:R-:W-:Y:S01]  /*2080*/  IADD3 R70, P0, R114.reuse, R33.reuse, RZ ;  /* 0x0000002172467210 */ /* 0x0c0fe20007f1e0ff */
[----:B------:R0:W3:Y:S03]  /*2090*/  LDG.E.U8 R55, desc[UR60][R52.64] ;  /* 0x0000003c34377981 */ /* 0x0000e6000c1e1100 */
[----:B------:R-:W-:Y:S01]  /*20a0*/  LEA.HI.X.SX32 R71, R114, R14, 0x1, P0 ;  /* 0x0000000e72477211 */ /* 0x000fe200000f0eff */
[----:B------:R1:W3:Y:S04]  /*20b0*/  LDG.E.U8 R57, desc[UR60][R18.64] ;  /* 0x0000003c12397981 */ /* 0x0002e8000c1e1100 */
[----:B------:R4:W3:Y:S01]  /*20c0*/  LDG.E.U8 R56, desc[UR60][R70.64] ;  /* 0x0000003c46387981 */ /* 0x0008e2000c1e1100 */
[----:B0-----:R-:W-:-:S04]  /*20d0*/  IADD3 R52, P1, R74, R33, RZ ;  /* 0x000000214a347210 */ /* 0x001fc80007f3e0ff */
[----:B------:R-:W-:Y:S01]  /*20e0*/  LEA.HI.X.SX32 R53, R74, R14, 0x1, P1 ;  /* 0x0000000e4a357211 */ /* 0x000fe200008f0eff */
[----:B------:R-:W-:Y:S01]  /*20f0*/  IMAD R74, R25, 0x2, R110 ;  /* 0x00000002194a7824 */ /* 0x000fe200078e026e */
[----:B-1----:R-:W-:-:S03]  /*2100*/  IADD3 R18, P0, R50, R33, RZ ;  /* 0x0000002132127210 */ /* 0x002fc60007f1e0ff */
[C---:B------:R-:W-:Y:S01]  /*2110*/  IMAD R112, R25.reuse, 0x2, R74 ;  /* 0x0000000219707824 */ /* 0x040fe200078e024a */
[-C--:B------:R-:W-:Y:S02]  /*2120*/  LEA.HI.X.SX32 R19, R50, R14.reuse, 0x1, P0 ;  /* 0x0000000e32137211 */ /* 0x080fe400000f0eff */
[CC--:B----4-:R-:W-:Y:S01]  /*2130*/  IADD3 R70, P0, R72.reuse, R33.reuse, RZ ;  /* 0x0000002148467210 */ /* 0x0d0fe20007f1e0ff */
[C---:B------:R-:W-:Y:S02]  /*2140*/  IMAD R114, R25.reuse, 0x4, R112 ;  /* 0x0000000419727824 */ /* 0x040fe400078e0270 */
[----:B------:R0:W4:Y:S01]  /*2150*/  LDG.E.U8 R50, desc[UR60][R18.64] ;  /* 0x0000003c12327981 */ /* 0x000122000c1e1100 */
[----:B------:R-:W-:Y:S01]  /*2160*/  LEA.HI.X.SX32 R71, R72, R14, 0x1, P0 ;  /* 0x0000000e48477211 */ /* 0x000fe200000f0eff */
[----:B------:R-:W-:Y:S01]  /*2170*/  IMAD R120, R25, 0x2, R114 ;  /* 0x0000000219787824 */ /* 0x000fe200078e0272 */
[----:B0-----:R-:W-:-:S04]  /*2180*/  IADD3 R18, P0, R88, R33, RZ ;  /* 0x0000002158127210 */ /* 0x001fc80007f1e0ff */
[----:B------:R-:W2:Y:S01]  /*2190*/  LDG.E.U8 R71, desc[UR60][R70.64] ;  /* 0x0000003c46477981 */ /* 0x000ea2000c1e1100 */
[C---:B------:R-:W-:Y:S01]  /*21a0*/  IMAD R122, R25.reuse, 0x2, R120 ;  /* 0x00000002197a7824 */ /* 0x040fe200078e0278 */
[-C--:B------:R-:W-:Y:S02]  /*21b0*/  LEA.HI.X.SX32 R19, R88, R14.reuse, 0x1, P0 ;  /* 0x0000000e58137211 */ /* 0x080fe400000f0eff */
[CC--:B------:R-:W-:Y:S01]  /*21c0*/  IADD3 R72, P0, R110.reuse, R33.reuse, RZ ;  /* 0x000000216e487210 */ /* 0x0c0fe20007f1e0ff */
[C---:B------:R-:W-:Y:S01]  /*21d0*/  IMAD R124, R25.reuse, 0x2, R122 ;  /* 0x00000002197c7824 */ /* 0x040fe200078e027a */
[----:B------:R0:W3:Y:S02]  /*21e0*/  LDG.E.U8 R70, desc[UR60][R52.64] ;  /* 0x0000003c34467981 */ /* 0x0000e4000c1e1100 */
[----:B------:R-:W-:Y:S01]  /*21f0*/  LEA.HI.X.SX32 R73, R110, R14, 0x1, P0 ;  /* 0x0000000e6e497211 */ /* 0x000fe200000f0eff */
[----:B------:R-:W-:Y:S01]  /*2200*/  IMAD R126, R25, 0x2, R124 ;  /* 0x00000002197e7824 */ /* 0x000fe200078e027c */
[----:B------:R1:W4:Y:S04]  /*2210*/  LDG.E.U8 R19, desc[UR60][R18.64] ;  /* 0x0000003c12137981 */ /* 0x000328000c1e1100 */
[----:B------:R-:W3:Y:S01]  /*2220*/  LDG.E.U8 R72, desc[UR60][R72.64] ;  /* 0x0000003c48487981 */ /* 0x000ee2000c1e1100 */
[----:B0-----:R-:W-:-:S04]  /*2230*/  IADD3 R52, P1, R74, R33, RZ ;  /* 0x000000214a347210 */ /* 0x001fc80007f3e0ff */
[-C--:B------:R-:W-:Y:S02]  /*2240*/  LEA.HI.X.SX32 R53, R74, R14.reuse, 0x1, P1 ;  /* 0x0000000e4a357211 */ /* 0x080fe400008f0eff */
[CC--:B------:R-:W-:Y:S01]  /*2250*/  IADD3 R74, P0, R112.reuse, R33.reuse, RZ ;  /* 0x00000021704a7210 */ /* 0x0c0fe20007f1e0ff */
[----:B-1----:R-:W-:Y:S02]  /*2260*/  IMAD R18, R25, 0x2, R126 ;  /* 0x0000000219127824 */ /* 0x002fe400078e027e */
[----:B------:R0:W3:Y:S01]  /*2270*/  LDG.E.U8 R73, desc[UR60][R52.64] ;  /* 0x0000003c34497981 */ /* 0x0000e2000c1e1100 */
[----:B------:R-:W-:Y:S02]  /*2280*/  LEA.HI.X.SX32 R75, R112, R14, 0x1, P0 ;  /* 0x0000000e704b7211 */ /* 0x000fe400000f0eff */
[----:B------:R-:W-:-:S03]  /*2290*/  IADD3 R88, P0, R114, R33, RZ ;  /* 0x0000002172587210 */ /* 0x000fc60007f1e0ff */
[----:B------:R-:W3:Y:S01]  /*22a0*/  LDG.E.U8 R74, desc[UR60][R74.64] ;  /* 0x0000003c4a4a7981 */ /* 0x000ee2000c1e1100 */
[----:B0-----:R-:W-:-:S04]  /*22b0*/  IADD3 R52, P1, R120, R33, RZ ;  /* 0x0000002178347210 */ /* 0x001fc80007f3e0ff */
[-C--:B------:R-:W-:Y:S01]  /*22c0*/  LEA.HI.X.SX32 R53, R120, R14.reuse, 0x1, P1 ;  /* 0x0000000e78357211 */ /* 0x080fe200008f0eff */
[C---:B------:R-:W-:Y:S01]  /*22d0*/  IMAD R120, R25.reuse, 0x2, R18 ;  /* 0x0000000219787824 */ /* 0x040fe200078e0212 */
[-C--:B------:R-:W-:Y:S02]  /*22e0*/  LEA.HI.X.SX32 R89, R114, R14.reuse, 0x1, P0 ;  /* 0x0000000e72597211 */ /* 0x080fe400000f0eff */
[CC--:B------:R-:W-:Y:S01]  /*22f0*/  IADD3 R110, P0, R122.reuse, R33.reuse, RZ ;  /* 0x000000217a6e7210 */ /* 0x0c0fe20007f1e0ff */
[C---:B------:R-:W-:Y:S01]  /*2300*/  IMAD R128, R25.reuse, 0x4, R120 ;  /* 0x0000000419807824 */ /* 0x040fe200078e0278 */
[----:B------:R0:W3:Y:S02]  /*2310*/  LDG.E.U8 R75, desc[UR60][R52.64] ;  /* 0x0000003c344b7981 */ /* 0x0000e4000c1e1100 */
[-C--:B------:R-:W-:Y:S01]  /*2320*/  LEA.HI.X.SX32 R111, R122, R14.reuse, 0x1, P0 ;  /* 0x0000000e7a6f7211 */ /* 0x080fe200000f0eff */
[C---:B------:R-:W-:Y:S01]  /*2330*/  IMAD R122, R25.reuse, 0x2, R128 ;  /* 0x00000002197a7824 */ /* 0x040fe200078e0280 */
[CC--:B------:R-:W-:Y:S01]  /*2340*/  IADD3 R112, P0, R124.reuse, R33.reuse, RZ ;  /* 0x000000217c707210 */ /* 0x0c0fe20007f1e0ff */
[----:B------:R-:W3:Y:S02]  /*2350*/  LDG.E.U8 R88, desc[UR60][R88.64] ;  /* 0x0000003c58587981 */ /* 0x000ee4000c1e1100 */
[C---:B------:R-:W-:Y:S01]  /*2360*/  IMAD R130, R25.reuse, 0x2, R122 ;  /* 0x0000000219827824 */ /* 0x040fe200078e027a */
[----:B------:R-:W-:Y:S01]  /*2370*/  LEA.HI.X.SX32 R113, R124, R14, 0x1, P0 ;  /* 0x0000000e7c717211 */ /* 0x000fe200000f0eff */
[----:B------:R1:W3:Y:S01]  /*2380*/  LDG.E.U8 R93, desc[UR60][R110.64] ;  /* 0x0000003c6e5d7981 */ /* 0x0002e2000c1e1100 */
[----:B0-----:R-:W-:Y:S01]  /*2390*/  IADD3 R52, P1, R126, R33, RZ ;  /* 0x000000217e347210 */ /* 0x001fe20007f3e0ff */
[----:B------:R-:W-:-:S03]  /*23a0*/  IMAD R124, R25, 0x2, R130 ;  /* 0x00000002197c7824 */ /* 0x000fc600078e0282 */
[----:B------:R-:W-:Y:S01]  /*23b0*/  LEA.HI.X.SX32 R53, R126, R14, 0x1, P1 ;  /* 0x0000000e7e357211 */ /* 0x000fe200008f0eff */
[C---:B------:R-:W-:Y:S01]  /*23c0*/  IMAD R126, R25.reuse, 0x2, R124 ;  /* 0x00000002197e7824 */ /* 0x040fe200078e027c */
[----:B------:R0:W3:Y:S03]  /*23d0*/  LDG.E.U8 R89, desc[UR60][R112.64] ;  /* 0x0000003c70597981 */ /* 0x0000e6000c1e1100 */
[C---:B------:R-:W-:Y:S01]  /*23e0*/  IMAD R138, R25.reuse, 0x2, R126 ;  /* 0x00000002198a7824 */ /* 0x040fe200078e027e */
[-C--:B-1----:R-:W-:Y:S01]  /*23f0*/  IADD3 R110, P0, R18, R33.reuse, RZ ;  /* 0x00000021126e7210 */ /* 0x082fe20007f1e0ff */
[----:B------:R-:W3:Y:S02]  /*2400*/  LDG.E.U8 R52, desc[UR60][R52.64] ;  /* 0x0000003c34347981 */ /* 0x000ee4000c1e1100 */
[----:B------:R-:W-:Y:S01]  /*2410*/  IMAD R140, R25, 0x2, R138 ;  /* 0x00000002198c7824 */ /* 0x000fe200078e028a */
[----:B0-----:R-:W-:-:S02]  /*2420*/  IADD3 R112, P1, R128, R33, RZ ;  /* 0x0000002180707210 */ /* 0x001fc40007f3e0ff */
[-C--:B------:R-:W-:Y:S02]  /*2430*/  LEA.HI.X.SX32 R111, R18, R14.reuse, 0x1, P0 ;  /* 0x0000000e126f7211 */ /* 0x080fe400000f0eff */
[-C--:B------:R-:W-:Y:S01]  /*2440*/  LEA.HI.X.SX32 R113, R128, R14.reuse, 0x1, P1 ;  /* 0x0000000e80717211 */ /* 0x080fe200008f0eff */
[C---:B------:R-:W-:Y:S01]  /*2450*/  IMAD R128, R25.reuse, 0x4, R140 ;  /* 0x0000000419807824 */ /* 0x040fe200078e028c */
[C---:B------:R-:W-:Y:S01]  /*2460*/  IADD3 R114, P0, R120.reuse, R33, RZ ;  /* 0x0000002178727210 */ /* 0x040fe20007f1e0ff */
[----:B------:R0:W3:Y:S02]  /*2470*/  LDG.E.U8 R18, desc[UR60][R110.64] ;  /* 0x0000003c6e127981 */ /* 0x0000e4000c1e1100 */
[----:B------:R-:W-:Y:S01]  /*2480*/  IMAD R142, R25, 0x2, R128 ;  /* 0x00000002198e7824 */ /* 0x000fe200078e0280 */
[----:B------:R-:W-:-:S03]  /*2490*/  LEA.HI.X.SX32 R115, R120, R14, 0x1, P0 ;  /* 0x0000000e78737211 */ /* 0x000fc600000f0eff */
[C---:B------:R-:W-:Y:S02]  /*24a0*/  IMAD R144, R25.reuse, 0x2, R142 ;  /* 0x0000000219907824 */ /* 0x040fe400078e028e */
[----:B------:R-:W3:Y:S01]  /*24b0*/  LDG.E.U8 R53, desc[UR60][R114.64] ;  /* 0x0000003c72357981 */ /* 0x000ee2000c1e1100 */
[----:B0-----:R-:W-:Y:S01]  /*24c0*/  IADD3 R110, P0, R122, R33, RZ ;  /* 0x000000217a6e7210 */ /* 0x001fe20007f1e0ff */
[----:B------:R-:W-:-:S03]  /*24d0*/  IMAD R146, R25, 0x2, R144 ;  /* 0x0000000219927824 */ /* 0x000fc600078e0290 */
[----:B------:R-:W-:Y:S01]  /*24e0*/  LEA.HI.X.SX32 R111, R122, R14, 0x1, P0 ;  /* 0x0000000e7a6f7211 */ /* 0x000fe200000f0eff */
[----:B------:R0:W3:Y:S01]  /*24f0*/  LDG.E.U8 R115, desc[UR60][R112.64] ;  /* 0x0000003c70737981 */ /* 0x0000e2000c1e1100 */
[----:B------:R-:W-:-:S03]  /*2500*/  IADD3 R120, P1, R124, R33, RZ ;  /* 0x000000217c787210 */ /* 0x000fc60007f3e0ff */
[----:B------:R1:W3:Y:S01]  /*2510*/  LDG.E.U8 R114, desc[UR60][R110.64] ;  /* 0x0000003c6e727981 */ /* 0x0002e2000c1e1100 */
[----:B0-----:R-:W-:-:S04]  /*2520*/  IADD3 R112, P0, R130, R33, RZ ;  /* 0x0000002182707210 */ /* 0x001fc80007f1e0ff */
[----:B------:R-:W-:Y:S01]  /*2530*/  LEA.HI.X.SX32 R113, R130, R14, 0x1, P0 ;  /* 0x0000000e82717211 */ /* 0x000fe200000f0eff */
[----:B------:R-:W-:-:S04]  /*2540*/  IMAD R130, R25, 0x2, R146 ;  /* 0x0000000219827824 */ /* 0x000fc800078e0292 */
[C---:B------:R-:W-:Y:S01]  /*2550*/  IMAD R148, R25.reuse, 0x2, R130 ;  /* 0x0000000219947824 */ /* 0x040fe200078e0282 */
[----:B------:R-:W-:Y:S01]  /*2560*/  LEA.HI.X.SX32 R121, R124, R14, 0x1, P1 ;  /* 0x0000000e7c797211 */ /* 0x000fe200008f0eff */
[----:B------:R-:W3:Y:S02]  /*2570*/  LDG.E.U8 R113, desc[UR60][R112.64] ;  /* 0x0000003c70717981 */ /* 0x000ee4000c1e1100 */
[----:B------:R-:W-:Y:S01]  /*2580*/  IMAD R150, R25, 0x2, R148 ;  /* 0x0000000219967824 */ /* 0x000fe200078e0294 */
[----:B------:R-:W-:-:S03]  /*2590*/  IADD3 R122, P1, R140, R33, RZ ;  /* 0x000000218c7a7210 */ /* 0x000fc60007f3e0ff */
[----:B------:R-:W-:Y:S01]  /*25a0*/  IMAD R152, R25, 0x4, R150 ;  /* 0x0000000419987824 */ /* 0x000fe200078e0296 */
[----:B------:R-:W-:-:S03]  /*25b0*/  LEA.HI.X.SX32 R123, R140, R14, 0x1, P1 ;  /* 0x0000000e8c7b7211 */ /* 0x000fc600008f0eff */
[C---:B------:R-:W-:Y:S01]  /*25c0*/  IMAD R140, R25.reuse, 0x2, R152 ;  /* 0x00000002198c7824 */ /* 0x040fe200078e0298 */
[----:B-1----:R-:W-:Y:S01]  /*25d0*/  IADD3 R110, P0, R126, R33, RZ ;  /* 0x000000217e6e7210 */ /* 0x002fe20007f1e0ff */
[----:B------:R0:W3:Y:S02]  /*25e0*/  LDG.E.U8 R112, desc[UR60][R120.64] ;  /* 0x0000003c78707981 */ /* 0x0000e4000c1e1100 */
[C---:B------:R-:W-:Y:S02]  /*25f0*/  IMAD R154, R25.reuse, 0x2, R140 ;  /* 0x00000002199a7824 */ /* 0x040fe400078e028c */
[----:B------:R1:W3:Y:S02]  /*2600*/  LDG.E.U8 R109, desc[UR60][R122.64] ;  /* 0x0000003c7a6d7981 */ /* 0x0002e4000c1e1100 */
[----:B------:R-:W-:-:S04]  /*2610*/  IMAD R240, R25, 0x2, R154 ;  /* 0x0000000219f07824 */ /* 0x000fc800078e029a */
[----:B------:R-:W-:-:S04]  /*2620*/  IMAD R248, R25, 0x2, R240 ;  /* 0x0000000219f87824 */ /* 0x000fc800078e02f0 */
[----:B------:R-:W-:-:S04]  /*2630*/  IMAD R250, R25, 0x2, R248 ;  /* 0x0000000219fa7824 */ /* 0x000fc800078e02f8 */
[C---:B------:R-:W-:Y:S01]  /*2640*/  IMAD R15, R25.reuse, 0x2, R250 ;  /* 0x00000002190f7824 */ /* 0x040fe200078e02fa */
[----:B------:R-:W-:Y:S02]  /*2650*/  LEA.HI.X.SX32 R111, R126, R14, 0x1, P0 ;  /* 0x0000000e7e6f7211 */ /* 0x000fe400000f0eff */
[----:B------:R-:W-:Y:S01]  /*2660*/  IADD3 R124, P0, R138, R33, RZ ;  /* 0x000000218a7c7210 */ /* 0x000fe20007f1e0ff */
[----:B------:R-:W-:-:S03]  /*2670*/  IMAD R151, R25, 0x4, R15 ;  /* 0x0000000419977824 */ /* 0x000fc600078e020f */
[-C--:B------:R-:W-:Y:S01]  /*2680*/  LEA.HI.X.SX32 R125, R138, R14.reuse, 0x1, P0 ;  /* 0x0000000e8a7d7211 */ /* 0x080fe200000f0eff */
[C---:B------:R-:W-:Y:S01]  /*2690*/  IMAD R156, R25.reuse, 0x2, R151 ;  /* 0x00000002199c7824 */ /* 0x040fe200078e0297 */
[C---:B0-----:R-:W-:Y:S01]  /*26a0*/  IADD3 R120, P0, R128.reuse, R33, RZ ;  /* 0x0000002180787210 */ /* 0x041fe20007f1e0ff */
[----:B------:R-:W3:Y:S02]  /*26b0*/  LDG.E.U8 R111, desc[UR60][R110.64] ;  /* 0x0000003c6e6f7981 */ /* 0x000ee4000c1e1100 */
[----:B------:R-:W-:Y:S01]  /*26c0*/  IMAD R158, R25, 0x2, R156 ;  /* 0x00000002199e7824 */ /* 0x000fe200078e029c */
[----:B------:R-:W-:-:S03]  /*26d0*/  LEA.HI.X.SX32 R121, R128, R14, 0x1, P0 ;  /* 0x0000000e80797211 */ /* 0x000fc600000f0eff */
[C---:B------:R-:W-:Y:S01]  /*26e0*/  IMAD R160, R25.reuse, 0x2, R158 ;  /* 0x0000000219a07824 */ /* 0x040fe200078e029e */
[-C--:B-1----:R-:W-:Y:S01]  /*26f0*/  IADD3 R122, P1, R144, R33.reuse, RZ ;  /* 0x00000021907a7210 */ /* 0x082fe20007f3e0ff */
[----:B------:R-:W3:Y:S04]  /*2700*/  LDG.E.U8 R120, desc[UR60][R120.64] ;  /* 0x0000003c78787981 */ /* 0x000ee8000c1e1100 */
[----:B------:R0:W3:Y:S01]  /*2710*/  LDG.E.U8 R110, desc[UR60][R124.64] ;  /* 0x0000003c7c6e7981 */ /* 0x0000e2000c1e1100 */
[----:B------:R-:W-:Y:S01]  /*2720*/  IMAD R162, R25, 0x2, R160 ;  /* 0x0000000219a27824 */ /* 0x000fe200078e02a0 */
[----:B0-----:R-:W-:-:S04]  /*2730*/  IADD3 R124, P0, R142, R33, RZ ;  /* 0x000000218e7c7210 */ /* 0x001fc80007f1e0ff */
[-C--:B------:R-:W-:Y:S02]  /*2740*/  LEA.HI.X.SX32 R125, R142, R14.reuse, 0x1, P0 ;  /* 0x0000000e8e7d7211 */ /* 0x080fe400000f0eff */
[-C--:B------:R-:W-:Y:S01]  /*2750*/  IADD3 R126, P0, R146, R33.reuse, RZ ;  /* 0x00000021927e7210 */ /* 0x080fe20007f1e0ff */
[C---:B------:R-:W-:Y:S01]  /*2760*/  IMAD R234, R25.reuse, 0x2, R162 ;  /* 0x0000000219ea7824 */ /* 0x040fe200078e02a2 */
[-C--:B------:R-:W-:Y:S01]  /*2770*/  LEA.HI.X.SX32 R123, R144, R14.reuse, 0x1, P1 ;  /* 0x0000000e907b7211 */ /* 0x080fe200008f0eff */
[----:B------:R0:W3:Y:S01]  /*2780*/  LDG.E.U8 R121, desc[UR60][R124.64] ;  /* 0x0000003c7c797981 */ /* 0x0000e2000c1e1100 */
[-C--:B------:R-:W-:Y:S02]  /*2790*/  LEA.HI.X.SX32 R127, R146, R14.reuse, 0x1, P0 ;  /* 0x0000000e927f7211 */ /* 0x080fe400000f0eff */
[CC--:B------:R-:W-:Y:S01]  /*27a0*/  IADD3 R128, P0, R130.reuse, R33.reuse, RZ ;  /* 0x0000002182807210 */ /* 0x0c0fe20007f1e0ff */
[C---:B------:R-:W-:Y:S01]  /*27b0*/  IMAD R236, R25.reuse, 0x2, R234 ;  /* 0x0000000219ec7824 */ /* 0x040fe200078e02ea */
[----:B------:R-:W3:Y:S02]  /*27c0*/  LDG.E.U8 R122, desc[UR60][R122.64] ;  /* 0x0000003c7a7a7981 */ /* 0x000ee4000c1e1100 */
[----:B------:R-:W-:Y:S01]  /*27d0*/  LEA.HI.X.SX32 R129, R130, R14, 0x1, P0 ;  /* 0x0000000e82817211 */ /* 0x000fe200000f0eff */
[----:B------:R-:W-:Y:S01]  /*27e0*/  IMAD R139, R25, 0x4, R236 ;  /* 0x00000004198b7824 */ /* 0x000fe200078e02ec */
[----:B0-----:R-:W-:-:S03]  /*27f0*/  IADD3 R124, P1, R148, R33, RZ ;  /* 0x00000021947c7210 */ /* 0x001fc60007f3e0ff */
[----:B------:R0:W3:Y:S01]  /*2800*/  LDG.E.U8 R130, desc[UR60][R128.64] ;  /* 0x0000003c80827981 */ /* 0x0000e2000c1e1100 */
[----:B------:R-:W-:Y:S01]  /*2810*/  LEA.HI.X.SX32 R125, R148, R14, 0x1, P1 ;  /* 0x0000000e947d7211 */ /* 0x000fe200008f0eff */
[----:B------:R-:W-:Y:S02]  /*2820*/  IMAD R142, R25, 0x2, R139 ;  /* 0x00000002198e7824 */ /* 0x000fe400078e028b */
[----:B------:R1:W3:Y:S01]  /*2830*/  LDG.E.U8 R123, desc[UR60][R126.64] ;  /* 0x0000003c7e7b7981 */ /* 0x0002e2000c1e1100 */
[----:B0-----:R-:W-:-:S03]  /*2840*/  IADD3 R128, P1, R140, R33, RZ ;  /* 0x000000218c807210 */ /* 0x001fc60007f3e0ff */
[----:B------:R0:W3:Y:S01]  /*2850*/  LDG.E.U8 R131, desc[UR60][R124.64] ;  /* 0x0000003c7c837981 */ /* 0x0000e2000c1e1100 */
[-C--:B-1----:R-:W-:Y:S01]  /*2860*/  IADD3 R126, P0, R150, R33.reuse, RZ ;  /* 0x00000021967e7210 */ /* 0x082fe20007f1e0ff */
[C---:B------:R-:W-:Y:S01]  /*2870*/  IMAD R141, R25.reuse, 0x2, R142 ;  /* 0x00000002198d7824 */ /* 0x040fe200078e028e */
[-C--:B------:R-:W-:Y:S02]  /*2880*/  LEA.HI.X.SX32 R129, R140, R14.reuse, 0x1, P1 ;  /* 0x0000000e8c817211 */ /* 0x080fe400008f0eff */
[-C--:B------:R-:W-:Y:S02]  /*2890*/  LEA.HI.X.SX32 R127, R150, R14.reuse, 0x1, P0 ;  /* 0x0000000e967f7211 */ /* 0x080fe400000f0eff */
[C---:B0-----:R-:W-:Y:S01]  /*28a0*/  IADD3 R124, P0, R152.reuse, R33, RZ ;  /* 0x00000021987c7210 */ /* 0x041fe20007f1e0ff */
[----:B------:R0:W3:Y:S01]  /*28b0*/  LDG.E.U8 R143, desc[UR60][R128.64] ;  /* 0x0000003c808f7981 */ /* 0x0000e2000c1e1100 */
[C---:B------:R-:W-:Y:S02]  /*28c0*/  IMAD R144, R25.reuse, 0x2, R141 ;  /* 0x0000000219907824 */ /* 0x040fe400078e028d */
[----:B------:R-:W-:Y:S01]  /*28d0*/  LEA.HI.X.SX32 R125, R152, R14, 0x1, P0 ;  /* 0x0000000e987d7211 */ /* 0x000fe200000f0eff */
[----:B------:R1:W3:Y:S01]  /*28e0*/  LDG.E.U8 R138, desc[UR60][R126.64] ;  /* 0x0000003c7e8a7981 */ /* 0x0002e2000c1e1100 */
[----:B------:R-:W-:-:S03]  /*28f0*/  IMAD R146, R25, 0x2, R144 ;  /* 0x0000000219927824 */ /* 0x000fc600078e0290 */
[----:B------:R5:W3:Y:S01]  /*2900*/  LDG.E.U8 R140, desc[UR60][R124.64] ;  /* 0x0000003c7c8c7981 */ /* 0x000ae2000c1e1100 */
[-C--:B0-----:R-:W-:Y:S02]  /*2910*/  IADD3 R128, P1, R248, R33.reuse, RZ ;  /* 0x00000021f8807210 */ /* 0x081fe40007f3e0ff */
[-C--:B-1----:R-:W-:Y:S02]  /*2920*/  IADD3 R126, P0, R154, R33.reuse, RZ ;  /* 0x000000219a7e7210 */ /* 0x082fe40007f1e0ff */
[-C--:B------:R-:W-:Y:S02]  /*2930*/  LEA.HI.X.SX32 R129, R248, R14.reuse, 0x1, P1 ;  /* 0x0000000ef8817211 */ /* 0x080fe400008f0eff */
[-C--:B------:R-:W-:Y:S01]  /*2940*/  LEA.HI.X.SX32 R127, R154, R14.reuse, 0x1, P0 ;  /* 0x0000000e9a7f7211 */ /* 0x080fe200000f0eff */
[C---:B------:R-:W-:Y:S01]  /*2950*/  IMAD R148, R25.reuse, 0x2, R146 ;  /* 0x0000000219947824 */ /* 0x040fe200078e0292 */
[-C--:B-----5:R-:W-:Y:S01]  /*2960*/  IADD3 R124, P0, R240, R33.reuse, RZ ;  /* 0x00000021f07c7210 */ /* 0x0a0fe20007f1e0ff */
[----:B------:R0:W5:Y:S01]  /*2970*/  LDG.E.U8 R150, desc[UR60][R128.64] ;  /* 0x0000003c80967981 */ /* 0x000162000c1e1100 */
[----:B------:R-:W-:Y:S01]  /*2980*/  LOP3.LUT R237, R232, 0x3f, RZ, 0xc0, !PT ;  /* 0x0000003fe8ed7812 */ /* 0x000fe200078ec0ff */
[----:B------:R-:W-:Y:S01]  /*2990*/  IMAD R149, R25, 0x2, R148 ;  /* 0x0000000219957824 */ /* 0x000fe200078e0294 */
[----:B------:R-:W-:Y:S01]  /*29a0*/  LEA.HI.X.SX32 R125, R240, R14, 0x1, P0 ;  /* 0x0000000ef07d7211 */ /* 0x000fe200000f0eff */
[----:B------:R1:W5:Y:S01]  /*29b0*/  LDG.E.U8 R145, desc[UR60][R126.64] ;  /* 0x0000003c7e917981 */ /* 0x000362000c1e1100 */
[----:B------:R-:W2:Y:S03]  /*29c0*/  LDC R248, c[0x0][0x248] ;  /* 0x00009200fff87b82 */ /* 0x000ea60000000800 */
[----:B------:R1:W5:Y:S01]  /*29d0*/  LDG.E.U8 R147, desc[UR60][R124.64] ;  /* 0x0000003c7c937981 */ /* 0x000362000c1e1100 */
[----:B0-----:R-:W-:-:S02]  /*29e0*/  IADD3 R128, P1, R151, R33, RZ ;  /* 0x0000002197807210 */ /* 0x001fc40007f3e0ff */
[CC--:B-1----:R-:W-:Y:S02]  /*29f0*/  IADD3 R126, P0, R250.reuse, R33.reuse, RZ ;  /* 0x00000021fa7e7210 */ /* 0x0c2fe40007f1e0ff */
[-C--:B------:R-:W-:Y:S01]  /*2a00*/  LEA.HI.X.SX32 R129, R151, R14.reuse, 0x1, P1 ;  /* 0x0000000e97817211 */ /* 0x080fe200008f0eff */
[----:B------:R-:W-:Y:S01]  /*2a10*/  IMAD R151, R25, 0x4, R149 ;  /* 0x0000000419977824 */ /* 0x000fe200078e0295 */
[-C--:B------:R-:W-:Y:S02]  /*2a20*/  LEA.HI.X.SX32 R127, R250, R14.reuse, 0x1, P0 ;  /* 0x0000000efa7f7211 */ /* 0x080fe400000f0eff */
[----:B------:R-:W-:Y:S01]  /*2a30*/  IADD3 R124, P0, R15, R33, RZ ;  /* 0x000000210f7c7210 */ /* 0x000fe20007f1e0ff */
[----:B------:R-:W-:Y:S01]  /*2a40*/  IMAD R153, R25, 0x2, R151 ;  /* 0x0000000219997824 */ /* 0x000fe200078e0297 */
[----:B------:R-:W5:Y:S01]  /*2a50*/  LDG.E.U8 R157, desc[UR60][R128.64] ;  /* 0x0000003c809d7981 */ /* 0x000f62000c1e1100 */
[----:B------:R-:W0:Y:S01]  /*2a60*/  LDC R250, c[0x0][0x248] ;  /* 0x00009200fffa7b82 */ /* 0x000e220000000800 */
[----:B------:R-:W-:-:S02]  /*2a70*/  LEA.HI.X.SX32 R125, R15, R14, 0x1, P0 ;  /* 0x0000000e0f7d7211 */ /* 0x000fc400000f0eff */
[----:B------:R1:W5:Y:S01]  /*2a80*/  LDG.E.U8 R152, desc[UR60][R126.64] ;  /* 0x0000003c7e987981 */ /* 0x000362000c1e1100 */
[----:B------:R-:W-:-:S03]  /*2a90*/  IMAD R155, R25, 0x2, R153 ;  /* 0x00000002199b7824 */ /* 0x000fc600078e0299 */
[----:B------:R1:W5:Y:S02]  /*2aa0*/  LDG.E.U8 R154, desc[UR60][R124.64] ;  /* 0x0000003c7c9a7981 */ /* 0x000364000c1e1100 */
[----:B-1----:R-:W-:-:S04]  /*2ab0*/  IADD3 R126, P0, R156, R33, RZ ;  /* 0x000000219c7e7210 */ /* 0x002fc80007f1e0ff */
[-C--:B------:R-:W-:Y:S01]  /*2ac0*/  LEA.HI.X.SX32 R127, R156, R14.reuse, 0x1, P0 ;  /* 0x0000000e9c7f7211 */ /* 0x080fe200000f0eff */
[C---:B------:R-:W-:Y:S01]  /*2ad0*/  IMAD R156, R25.reuse, 0x2, R155 ;  /* 0x00000002199c7824 */ /* 0x040fe200078e029b */
[-C--:B------:R-:W-:Y:S02]  /*2ae0*/  IADD3 R124, P0, R158, R33.reuse, RZ ;  /* 0x000000219e7c7210 */ /* 0x080fe40007f1e0ff */
[----:B------:R-:W-:Y:S01]  /*2af0*/  IADD3 R128, P1, R160, R33, RZ ;  /* 0x00000021a0807210 */ /* 0x000fe20007f3e0ff */
[----:B------:R1:W5:Y:S01]  /*2b00*/  LDG.E.U8 R159, desc[UR60][R126.64] ;  /* 0x0000003c7e9f7981 */ /* 0x000362000c1e1100 */
[-C--:B------:R-:W-:Y:S01]  /*2b10*/  LEA.HI.X.SX32 R125, R158, R14.reuse, 0x1, P0 ;  /* 0x0000000e9e7d7211 */ /* 0x080fe200000f0eff */
[----:B------:R-:W-:Y:S01]  /*2b20*/  IMAD R158, R25, 0x2, R156 ;  /* 0x00000002199e7824 */ /* 0x000fe200078e029c */
[----:B------:R-:W-:-:S03]  /*2b30*/  LEA.HI.X.SX32 R129, R160, R14, 0x1, P1 ;  /* 0x0000000ea0817211 */ /* 0x000fc600008f0eff */
[C---:B------:R-:W-:Y:S01]  /*2b40*/  IMAD R160, R25.reuse, 0x2, R158 ;  /* 0x0000000219a07824 */ /* 0x040fe200078e029e */
[----:B------:R2:W5:Y:S01]  /*2b50*/  LDG.E.U8 R161, desc[UR60][R124.64] ;  /* 0x0000003c7ca17981 */ /* 0x000562000c1e1100 */
[CC--:B-1----:R-:W-:Y:S02]  /*2b60*/  IADD3 R126, P0, R162.reuse, R33.reuse, RZ ;  /* 0x00000021a27e7210 */ /* 0x0c2fe40007f1e0ff */
[C---:B------:R-:W-:Y:S02]  /*2b70*/  IMAD R163, R25.reuse, 0x2, R160 ;  /* 0x0000000219a37824 */ /* 0x040fe400078e02a0 */
[----:B------:R-:W-:Y:S02]  /*2b80*/  LEA.HI.X.SX32 R127, R162, R14, 0x1, P0 ;  /* 0x0000000ea27f7211 */ /* 0x000fe400000f0eff */
[----:B------:R-:W-:Y:S01]  /*2b90*/  IMAD R240, R25, 0x4, R163 ;  /* 0x0000000419f07824 */ /* 0x000fe200078e02a3 */
[----:B------:R1:W5:Y:S01]  /*2ba0*/  LDG.E.U8 R162, desc[UR60][R128.64] ;  /* 0x0000003c80a27981 */ /* 0x000362000c1e1100 */
[----:B--2---:R-:W-:-:S03]  /*2bb0*/  IADD3 R124, P1, R236, R33, RZ ;  /* 0x00000021ec7c7210 */ /* 0x004fc60007f3e0ff */
[----:B------:R2:W5:Y:S01]  /*2bc0*/  LDG.E.U8 R165, desc[UR60][R126.64] ;  /* 0x0000003c7ea57981 */ /* 0x000562000c1e1100 */
[----:B-1----:R-:W-:-:S04]  /*2bd0*/  IADD3 R128, P0, R234, R33, RZ ;  /* 0x00000021ea807210 */ /* 0x002fc80007f1e0ff */
[-C--:B------:R-:W-:Y:S01]  /*2be0*/  LEA.HI.X.SX32 R129, R234, R14.reuse, 0x1, P0 ;  /* 0x0000000eea817211 */ /* 0x080fe200000f0eff */
[C---:B------:R-:W-:Y:S01]  /*2bf0*/  IMAD R234, R25.reuse, 0x2, R240 ;  /* 0x0000000219ea7824 */ /* 0x040fe200078e02f0 */
[-C--:B--2---:R-:W-:Y:S02]  /*2c00*/  IADD3 R126, P0, R240, R33.reuse, RZ ;  /* 0x00000021f07e7210 */ /* 0x084fe40007f1e0ff */
[-C--:B------:R-:W-:Y:S01]  /*2c10*/  LEA.HI.X.SX32 R125, R236, R14.reuse, 0x1, P1 ;  /* 0x0000000eec7d7211 */ /* 0x080fe200008f0eff */
[----:B------:R1:W2:Y:S01]  /*2c20*/  LDG.E.U8 R167, desc[UR60][R128.64] ;  /* 0x0000003c80a77981 */ /* 0x0002a2000c1e1100 */
[----:B------:R-:W-:Y:S01]  /*2c30*/  LEA.HI.X.SX32 R127, R240, R14, 0x1, P0 ;  /* 0x0000000ef07f7211 */ /* 0x000fe200000f0eff */
[----:B------:R-:W-:Y:S02]  /*2c40*/  IMAD R236, R25, 0x2, R234 ;  /* 0x0000000219ec7824 */ /* 0x000fe400078e02ea */
[----:B------:R4:W2:Y:S04]  /*2c50*/  LDG.E.U8 R169, desc[UR60][R124.64] ;  /* 0x0000003c7ca97981 */ /* 0x0008a8000c1e1100 */
[----:B------:R0:W5:Y:S01]  /*2c60*/  LDG.E.U8 R171, desc[UR60][R126.64] ;  /* 0x0000003c7eab7981 */ /* 0x000162000c1e1100 */
[----:B-1----:R-:W-:-:S04]  /*2c70*/  IADD3 R128, P0, R234, R33, RZ ;  /* 0x00000021ea807210 */ /* 0x002fc80007f1e0ff */
[----:B------:R-:W-:Y:S01]  /*2c80*/  LEA.HI.X.SX32 R129, R234, R14, 0x1, P0 ;  /* 0x0000000eea817211 */ /* 0x000fe200000f0eff */
[----:B------:R-:W-:Y:S01]  /*2c90*/  IMAD R234, R25, 0x2, R236 ;  /* 0x0000000219ea7824 */ /* 0x000fe200078e02ec */
[----:B----4-:R-:W-:-:S03]  /*2ca0*/  IADD3 R124, P0, R236, R33, RZ ;  /* 0x00000021ec7c7210 */ /* 0x010fc60007f1e0ff */
[C---:B------:R-:W-:Y:S01]  /*2cb0*/  IMAD R240, R25.reuse, 0x2, R234 ;  /* 0x0000000219f07824 */ /* 0x040fe200078e02ea */
[-C--:B0-----:R-:W-:Y:S01]  /*2cc0*/  IADD3 R126, P1, R234, R33.reuse, RZ ;  /* 0x00000021ea7e7210 */ /* 0x081fe20007f3e0ff */
[----:B------:R0:W4:Y:S01]  /*2cd0*/  LDG.E.U8 R173, desc[UR60][R128.64] ;  /* 0x0000003c80ad7981 */ /* 0x000122000c1e1100 */
[-C--:B------:R-:W-:Y:S02]  /*2ce0*/  LEA.HI.X.SX32 R125, R236, R14.reuse, 0x1, P0 ;  /* 0x0000000eec7d7211 */ /* 0x080fe400000f0eff */
[----:B------:R-:W-:Y:S01]  /*2cf0*/  LEA.HI.X.SX32 R127, R234, R14, 0x1, P1 ;  /* 0x0000000eea7f7211 */ /* 0x000fe200008f0eff */
[C---:B------:R-:W-:Y:S02]  /*2d00*/  IMAD R234, R25.reuse, 0x2, R240 ;  /* 0x0000000219ea7824 */ /* 0x040fe400078e02f0 */
[----:B------:R1:W2:Y:S01]  /*2d10*/  LDG.E.U8 R175, desc[UR60][R124.64] ;  /* 0x0000003c7caf7981 */ /* 0x0002a2000c1e1100 */
[----:B0-----:R-:W-:Y:S01]  /*2d20*/  IADD3 R128, P0, R240, R33, RZ ;  /* 0x00000021f0807210 */ /* 0x001fe20007f1e0ff */
[----:B------:R-:W-:-:S02]  /*2d30*/  IMAD R236, R25, 0x2, R234 ;  /* 0x0000000219ec7824 */ /* 0x000fc400078e02ea */
[----:B------:R0:W2:Y:S01]  /*2d40*/  LDG.E.U8 R177, desc[UR60][R126.64] ;  /* 0x0000003c7eb17981 */ /* 0x0000a2000c1e1100 */
[----:B------:R-:W-:Y:S02]  /*2d50*/  LEA.HI.X.SX32 R129, R240, R14, 0x1, P0 ;  /* 0x0000000ef0817211 */ /* 0x000fe400000f0eff */
[----:B-1----:R-:W-:-:S03]  /*2d60*/  IADD3 R124, P0, R234, R33, RZ ;  /* 0x00000021ea7c7210 */ /* 0x002fc60007f1e0ff */
[----:B------:R1:W2:Y:S01]  /*2d70*/  LDG.E.U8 R179, desc[UR60][R128.64] ;  /* 0x0000003c80b37981 */ /* 0x0002a2000c1e1100 */
[----:B------:R-:W-:Y:S01]  /*2d80*/  LEA.HI.X.SX32 R125, R234, R14, 0x1, P0 ;  /* 0x0000000eea7d7211 */ /* 0x000fe200000f0eff */
[----:B------:R-:W-:-:S04]  /*2d90*/  IMAD R234, R25, 0x4, R236 ;  /* 0x0000000419ea7824 */ /* 0x000fc800078e02ec */
[C---:B------:R-:W-:Y:S01]  /*2da0*/  IMAD R240, R25.reuse, 0x2, R234 ;  /* 0x0000000219f07824 */ /* 0x040fe200078e02ea */
[-C--:B0-----:R-:W-:Y:S01]  /*2db0*/  IADD3 R126, P1, R234, R33.reuse, RZ ;  /* 0x00000021ea7e7210 */ /* 0x081fe20007f3e0ff */
[----:B------:R0:W2:Y:S01]  /*2dc0*/  LDG.E.U8 R181, desc[UR60][R124.64] ;  /* 0x0000003c7cb57981 */ /* 0x0000a2000c1e1100 */
[----:B-1----:R-:W-:Y:S02]  /*2dd0*/  IADD3 R128, P0, R236, R33, RZ ;  /* 0x00000021ec807210 */ /* 0x002fe40007f1e0ff */
[-C--:B------:R-:W-:Y:S01]  /*2de0*/  LEA.HI.X.SX32 R127, R234, R14.reuse, 0x1, P1 ;  /* 0x0000000eea7f7211 */ /* 0x080fe200008f0eff */
[----:B------:R-:W-:Y:S01]  /*2df0*/  IMAD R234, R25, 0x2, R240 ;  /* 0x0000000219ea7824 */ /* 0x000fe200078e02f0 */
[----:B------:R-:W-:-:S03]  /*2e00*/  LEA.HI.X.SX32 R129, R236, R14, 0x1, P0 ;  /* 0x0000000eec817211 */ /* 0x000fc600000f0eff */
[----:B------:R-:W2:Y:S01]  /*2e10*/  LDG.E.U8 R185, desc[UR60][R126.64] ;  /* 0x0000003c7eb97981 */ /* 0x000ea2000c1e1100 */
[C---:B0-----:R-:W-:Y:S01]  /*2e20*/  IADD3 R124, P0, R240.reuse, R33, RZ ;  /* 0x00000021f07c7210 */ /* 0x041fe20007f1e0ff */
[----:B------:R-:W-:Y:S02]  /*2e30*/  IMAD R236, R25, 0x2, R234 ;  /* 0x0000000219ec7824 */ /* 0x000fe400078e02ea */
[----:B------:R0:W2:Y:S01]  /*2e40*/  LDG.E.U8 R183, desc[UR60][R128.64] ;  /* 0x0000003c80b77981 */ /* 0x0000a2000c1e1100 */
[----:B------:R-:W-:-:S05]  /*2e50*/  LEA.HI.X.SX32 R125, R240, R14, 0x1, P0 ;  /* 0x0000000ef07d7211 */ /* 0x000fca00000f0eff */
[----:B------:R1:W2:Y:S01]  /*2e60*/  LDG.E.U8 R187, desc[UR60][R124.64] ;  /* 0x0000003c7cbb7981 */ /* 0x0002a2000c1e1100 */
[----:B0-----:R-:W-:-:S04]  /*2e70*/  IADD3 R128, P0, R234, R33, RZ ;  /* 0x00000021ea807210 */ /* 0x001fc80007f1e0ff */
[----:B------:R-:W-:Y:S01]  /*2e80*/  LEA.HI.X.SX32 R129, R234, R14, 0x1, P0 ;  /* 0x0000000eea817211 */ /* 0x000fe200000f0eff */
[----:B------:R-:W-:Y:S01]  /*2e90*/  IMAD R234, R25, 0x2, R236 ;  /* 0x0000000219ea7824 */ /* 0x000fe200078e02ec */
[----:B------:R-:W-:-:S03]  /*2ea0*/  IADD3 R126, P0, R236, R33, RZ ;  /* 0x00000021ec7e7210 */ /* 0x000fc60007f1e0ff */
[C---:B------:R-:W-:Y:S01]  /*2eb0*/  IMAD R240, R25.reuse, 0x2, R234 ;  /* 0x0000000219f07824 */ /* 0x040fe200078e02ea */
[-C--:B-1----:R-:W-:Y:S01]  /*2ec0*/  IADD3 R124, P1, R234, R33.reuse, RZ ;  /* 0x00000021ea7c7210 */ /* 0x082fe20007f3e0ff */
[----:B------:R0:W2:Y:S01]  /*2ed0*/  LDG.E.U8 R189, desc[UR60][R128.64] ;  /* 0x0000003c80bd7981 */ /* 0x0000a2000c1e1100 */
[-C--:B------:R-:W-:Y:S02]  /*2ee0*/  LEA.HI.X.SX32 R127, R236, R14.reuse, 0x1, P0 ;  /* 0x0000000eec7f7211 */ /* 0x080fe400000f0eff */
[----:B------:R-:W-:Y:S01]  /*2ef0*/  LEA.HI.X.SX32 R125, R234, R14, 0x1, P1 ;  /* 0x0000000eea7d7211 */ /* 0x000fe200008f0eff */
[C---:B------:R-:W-:Y:S02]  /*2f00*/  IMAD R234, R25.reuse, 0x2, R240 ;  /* 0x0000000219ea7824 */ /* 0x040fe400078e02f0 */
[----:B------:R1:W2:Y:S01]  /*2f10*/  LDG.E.U8 R191, desc[UR60][R126.64] ;  /* 0x0000003c7ebf7981 */ /* 0x0002a2000c1e1100 */
[----:B0-----:R-:W-:Y:S01]  /*2f20*/  IADD3 R128, P0, R240, R33, RZ ;  /* 0x00000021f0807210 */ /* 0x001fe20007f1e0ff */
[----:B------:R-:W-:-:S02]  /*2f30*/  IMAD R236, R25, 0x4, R234 ;  /* 0x0000000419ec7824 */ /* 0x000fc400078e02ea */
[----:B------:R-:W2:Y:S01]  /*2f40*/  LDG.E.U8 R193, desc[UR60][R124.64] ;  /* 0x0000003c7cc17981 */ /* 0x000ea2000c1e1100 */
        /* <DEDUP_REMOVED lines=8> */
[----:B------:R-:W-:Y:S02]  /*2fd0*/  IADD3 R124, P1, R234, R33, RZ ;  /* 0x00000021ea7c7210 */ /* 0x000fe40007f3e0ff */
[-C--:B------:R-:W-:Y:S01]  /*2fe0*/  LEA.HI.X.SX32 R129, R236, R14.reuse, 0x1, P0 ;  /* 0x0000000eec817211 */ /* 0x080fe200000f0eff */
[----:B------:R-:W-:Y:S01]  /*2ff0*/  IMAD R236, R25, 0x2, R240 ;  /* 0x0000000219ec7824 */ /* 0x000fe200078e02f0 */
[----:B------:R-:W-:-:S03]  /*3000*/  LEA.HI.X.SX32 R125, R234, R14, 0x1, P1 ;  /* 0x0000000eea7d7211 */ /* 0x000fc600008f0eff */
[----:B------:R-:W-:Y:S01]  /*3010*/  IMAD R234, R25, 0x2, R236 ;  /* 0x0000000219ea7824 */ /* 0x000fe200078e02ec */
[----:B------:R1:W2:Y:S01]  /*3020*/  LDG.E.U8 R199, desc[UR60][R128.64] ;  /* 0x0000003c80c77981 */ /* 0x0002a2000c1e1100 */
[----:B0-----:R-:W-:-:S03]  /*3030*/  IADD3 R126, P0, R240, R33, RZ ;  /* 0x00000021f07e7210 */ /* 0x001fc60007f1e0ff */
[----:B------:R0:W2:Y:S01]  /*3040*/  LDG.E.U8 R201, desc[UR60][R124.64] ;  /* 0x0000003c7cc97981 */ /* 0x0000a2000c1e1100 */
[----:B------:R-:W-:Y:S01]  /*3050*/  LEA.HI.X.SX32 R127, R240, R14, 0x1, P0 ;  /* 0x0000000ef07f7211 */ /* 0x000fe200000f0eff */
[----:B------:R-:W-:Y:S01]  /*3060*/  IMAD R240, R25, 0x2, R234 ;  /* 0x0000000219f07824 */ /* 0x000fe200078e02ea */
[----:B-1----:R-:W-:-:S03]  /*3070*/  IADD3 R128, P0, R236, R33, RZ ;  /* 0x00000021ec807210 */ /* 0x002fc60007f1e0ff */
[----:B------:R1:W2:Y:S01]  /*3080*/  LDG.E.U8 R203, desc[UR60][R126.64] ;  /* 0x0000003c7ecb7981 */ /* 0x0002a2000c1e1100 */
[----:B------:R-:W-:Y:S01]  /*3090*/  LEA.HI.X.SX32 R129, R236, R14, 0x1, P0 ;  /* 0x0000000eec817211 */ /* 0x000fe200000f0eff */
[----:B------:R-:W-:Y:S01]  /*30a0*/  IMAD R236, R25, 0x2, R240 ;  /* 0x0000000219ec7824 */ /* 0x000fe200078e02f0 */
[----:B0-----:R-:W-:-:S03]  /*30b0*/  IADD3 R124, P1, R240, R33, RZ ;  /* 0x00000021f07c7210 */ /* 0x001fc60007f3e0ff */
[----:B------:R0:W2:Y:S01]  /*30c0*/  LDG.E.U8 R205, desc[UR60][R128.64] ;  /* 0x0000003c80cd7981 */ /* 0x0000a2000c1e1100 */
[----:B-1----:R-:W-:-:S04]  /*30d0*/  IADD3 R126, P0, R234, R33, RZ ;  /* 0x00000021ea7e7210 */ /* 0x002fc80007f1e0ff */
[----:B------:R-:W-:Y:S01]  /*30e0*/  LEA.HI.X.SX32 R127, R234, R14, 0x1, P0 ;  /* 0x0000000eea7f7211 */ /* 0x000fe200000f0eff */
[----:B------:R-:W-:Y:S01]  /*30f0*/  IMAD R234, R25, 0x4, R236 ;  /* 0x0000000419ea7824 */ /* 0x000fe200078e02ec */
[----:B0-----:R-:W-:-:S03]  /*3100*/  IADD3 R128, P0, R236, R33, RZ ;  /* 0x00000021ec807210 */ /* 0x001fc60007f1e0ff */
[----:B------:R0:W2:Y:S01]  /*3110*/  LDG.E.U8 R207, desc[UR60][R126.64] ;  /* 0x0000003c7ecf7981 */ /* 0x0000a2000c1e1100 */
[-C--:B------:R-:W-:Y:S02]  /*3120*/  LEA.HI.X.SX32 R125, R240, R14.reuse, 0x1, P1 ;  /* 0x0000000ef07d7211 */ /* 0x080fe400008f0eff */
[-C--:B------:R-:W-:Y:S01]  /*3130*/  LEA.HI.X.SX32 R129, R236, R14.reuse, 0x1, P0 ;  /* 0x0000000eec817211 */ /* 0x080fe200000f0eff */
[----:B------:R-:W-:Y:S01]  /*3140*/  IMAD R236, R25, 0x2, R234 ;  /* 0x0000000219ec7824 */ /* 0x000fe200078e02ea */
[----:B------:R-:W-:Y:S01]  /*3150*/  MOV R15, 0x400 ;  /* 0x00000400000f7802 */ /* 0x000fe20000000f00 */
[----:B------:R1:W2:Y:S01]  /*3160*/  LDG.E.U8 R209, desc[UR60][R124.64] ;  /* 0x0000003c7cd17981 */ /* 0x0002a2000c1e1100 */
[----:B------:R-:W3:Y:S01]  /*3170*/  LDC R240, c[0x0][0x248] ;  /* 0x00009200fff07b82 */ /* 0x000ee20000000800 */
[C---:B0-----:R-:W-:Y:S02]  /*3180*/  IADD3 R126, P0, R234.reuse, R33, RZ ;  /* 0x00000021ea7e7210 */ /* 0x041fe40007f1e0ff */
[----:B------:R-:W2:Y:S02]  /*3190*/  LDG.E.U8 R128, desc[UR60][R128.64] ;  /* 0x0000003c80807981 */ /* 0x000ea4000c1e1100 */
[----:B------:R-:W-:-:S02]  /*31a0*/  LEA.HI.X.SX32 R127, R234, R14, 0x1, P0 ;  /* 0x0000000eea7f7211 */ /* 0x000fc400000f0eff */
[----:B-1----:R-:W-:-:S04]  /*31b0*/  IADD3 R124, P0, R236, R33, RZ ;  /* 0x00000021ec7c7210 */ /* 0x002fc80007f1e0ff */
[----:B------:R-:W-:Y:S01]  /*31c0*/  LEA.HI.X.SX32 R125, R236, R14, 0x1, P0 ;  /* 0x0000000eec7d7211 */ /* 0x000fe200000f0eff */
[----:B------:R-:W-:Y:S01]  /*31d0*/  IMAD R236, R25, 0x2, R236 ;  /* 0x0000000219ec7824 */ /* 0x000fe200078e02ec */
[----:B------:R-:W2:Y:S04]  /*31e0*/  LDG.E.U8 R129, desc[UR60][R126.64] ;  /* 0x0000003c7e817981 */ /* 0x000ea8000c1e1100 */
[----:B------:R0:W2:Y:S02]  /*31f0*/  LDG.E.U8 R213, desc[UR60][R124.64] ;  /* 0x0000003c7cd57981 */ /* 0x0000a4000c1e1100 */
[----:B0-----:R-:W-:-:S04]  /*3200*/  IADD3 R124, P0, R236, R33, RZ ;  /* 0x00000021ec7c7210 */ /* 0x001fc80007f1e0ff */
[----:B------:R-:W-:Y:S01]  /*3210*/  LEA.HI.X.SX32 R125, R236, R14, 0x1, P0 ;  /* 0x0000000eec7d7211 */ /* 0x000fe200000f0eff */
[----:B------:R-:W-:-:S04]  /*3220*/  IMAD R236, R25, 0x2, R236 ;  /* 0x0000000219ec7824 */ /* 0x000fc800078e02ec */
[----:B------:R0:W2:Y:S02]  /*3230*/  LDG.E.U8 R215, desc[UR60][R124.64] ;  /* 0x0000003c7cd77981 */ /* 0x0000a4000c1e1100 */
[----:B0-----:R-:W-:-:S04]  /*3240*/  IADD3 R124, P0, R236, R33, RZ ;  /* 0x00000021ec7c7210 */ /* 0x001fc80007f1e0ff */
[----:B------:R-:W-:Y:S01]  /*3250*/  LEA.HI.X.SX32 R125, R236, R14, 0x1, P0 ;  /* 0x0000000eec7d7211 */ /* 0x000fe200000f0eff */
[----:B------:R-:W-:-:S04]  /*3260*/  IMAD R236, R25, 0x2, R236 ;  /* 0x0000000219ec7824 */ /* 0x000fc800078e02ec */
[----:B------:R0:W2:Y:S01]  /*3270*/  LDG.E.U8 R217, desc[UR60][R124.64] ;  /* 0x0000003c7cd97981 */ /* 0x0000a2000c1e1100 */
[----:B------:R-:W-:Y:S01]  /*3280*/  IMAD R126, R25, 0x2, R236 ;  /* 0x00000002197e7824 */ /* 0x000fe200078e02ec */
[----:B0-----:R-:W-:-:S04]  /*3290*/  IADD3 R124, P0, R236, R33, RZ ;  /* 0x00000021ec7c7210 */ /* 0x001fc80007f1e0ff */
[----:B------:R-:W-:-:S05]  /*32a0*/  LEA.HI.X.SX32 R125, R236, R14, 0x1, P0 ;  /* 0x0000000eec7d7211 */ /* 0x000fca00000f0eff */
        /* <DEDUP_REMOVED lines=25> */
[----:B------:R-:W1:Y:S01]  /*3440*/  S2R R127, SR_CgaCtaId ;  /* 0x00000000007f7919 */ /* 0x000e620000008800 */
        /* <DEDUP_REMOVED lines=8> */
[----:B------:R-:W-:Y:S02]  /*34d0*/  LOP3.LUT R236, R232, 0x7, RZ, 0xc0, !PT ;  /* 0x00000007e8ec7812 */ /* 0x000fe400078ec0ff */
[----:B0-----:R-:W-:-:S04]  /*34e0*/  IADD3 R124, P0, R126, R33, RZ ;  /* 0x000000217e7c7210 */ /* 0x001fc80007f1e0ff */
[----:B------:R-:W-:Y:S01]  /*34f0*/  LEA.HI.X.SX32 R125, R126, R14, 0x1, P0 ;  /* 0x0000000e7e7d7211 */ /* 0x000fe200000f0eff */
[----:B------:R-:W-:-:S04]  /*3500*/  IMAD.SHL.U32 R236, R236, 0x10, RZ ;  /* 0x00000010ecec7824 */ /* 0x000fc800078e00ff */
[----:B------:R0:W2:Y:S01]  /*3510*/  LDG.E.U8 R235, desc[UR60][R124.64] ;  /* 0x0000003c7ceb7981 */ /* 0x0000a2000c1e1100 */
[----:B-1----:R-:W-:Y:S02]  /*3520*/  LEA R15, R127, R15, 0x18 ;  /* 0x0000000f7f0f7211 */ /* 0x002fe400078ec0ff */
[----:B------:R-:W1:Y:S01]  /*3530*/  LDC R127, c[0x0][0x248] ;  /* 0x00009200ff7f7b82 */ /* 0x000e620000000800 */
[----:B0-----:R-:W-:-:S05]  /*3540*/  IMAD.SHL.U32 R124, R237, 0x80, RZ ;  /* 0x00000080ed7c7824 */ /* 0x001fca00078e00ff */
[----:B------:R-:W-:Y:S02]  /*3550*/  LOP3.LUT R236, R236, R238, R124, 0xfe, !PT ;  /* 0x000000eeecec7212 */ /* 0x000fe400078efe7c */
[----:B------:R-:W0:Y:S03]  /*3560*/  LDC R124, c[0x0][0x248] ;  /* 0x00009200ff7c7b82 */ /* 0x000e260000000800 */
[----:B------:R-:W-:-:S05]  /*3570*/  IMAD.IADD R237, R236, 0x1, R15 ;  /* 0x00000001eced7824 */ /* 0x000fca00078e020f */
[----:B------:R3:W-:Y:S02]  /*3580*/  STS.U8 [R237], R137 ;  /* 0x00000089ed007388 */ /* 0x0007e40000000000 */
[----:B---3--:R-:W3:Y:S02]  /*3590*/  LDC R137, c[0x0][0x248] ;  /* 0x00009200ff897b82 */ /* 0x008ee40000000800 */
[----:B------:R5:W-:Y:S01]  /*35a0*/  STS.U8 [R237+0x2], R133 ;  /* 0x00000285ed007388 */ /* 0x000be20000000000 */
[----:B0-----:R-:W-:-:S05]  /*35b0*/  IMAD R126, R124, 0x4, R126 ;  /* 0x000000047c7e7824 */ /* 0x001fca00078e027e */
[----:B-----5:R-:W0:Y:S01]  /*35c0*/  LDC R133, c[0x0][0x248] ;  /* 0x00009200ff857b82 */ /* 0x020e220000000800 */
[----:B------:R5:W-:Y:S01]  /*35d0*/  STS.U8 [R237+0x6], R136 ;  /* 0x00000688ed007388 */ /* 0x000be20000000000 */
[----:B------:R-:W-:Y:S01]  /*35e0*/  IADD3 R124, P0, R126, R33, RZ ;  /* 0x000000217e7c7210 */ /* 0x000fe20007f1e0ff */
[----:B-1----:R-:W-:-:S05]  /*35f0*/  IMAD R127, R127, 0x2, R126 ;  /* 0x000000027f7f7824 */ /* 0x002fca00078e027e */
[----:B-----5:R-:W1:Y:S01]  /*3600*/  LDC R136, c[0x0][0x248] ;  /* 0x00009200ff887b82 */ /* 0x020e620000000800 */
[----:B------:R-:W-:Y:S01]  /*3610*/  LEA.HI.X.SX32 R125, R126, R14, 0x1, P0 ;  /* 0x0000000e7e7d7211 */ /* 0x000fe200000f0eff */
[----:B------:R3:W-:Y:S04]  /*3620*/  STS.U8 [R237+0x8], R135 ;  /* 0x00000887ed007388 */ /* 0x0007e80000000000 */
[----:B------:R5:W-:Y:S01]  /*3630*/  STS.U8 [R237+0xa], R132 ;  /* 0x00000a84ed007388 */ /* 0x000be20000000000 */
[----:B---3--:R-:W-:-:S03]  /*3640*/  IMAD R135, R137, 0x2, R127 ;  /* 0x0000000289877824 */ /* 0x008fc600078e027f */
[----:B-----5:R3:W5:Y:S02]  /*3650*/  LDG.E.U8 R132, desc[UR60][R124.64] ;  /* 0x0000003c7c847981 */ /* 0x020764000c1e1100 */
[-C--:B------:R-:W-:Y:S02]  /*3660*/  IADD3 R126, P1, R135, R33.reuse, RZ ;  /* 0x00000021877e7210 */ /* 0x080fe40007f3e0ff */
[----:B---3--:R-:W-:-:S04]  /*3670*/  IADD3 R124, P0, R127, R33, RZ ;  /* 0x000000217f7c7210 */ /* 0x008fc80007f1e0ff */
[-C--:B------:R-:W-:Y:S02]  /*3680*/  LEA.HI.X.SX32 R125, R127, R14.reuse, 0x1, P0 ;  /* 0x0000000e7f7d7211 */ /* 0x080fe400000f0eff */
[----:B------:R-:W-:Y:S01]  /*3690*/  LEA.HI.X.SX32 R127, R135, R14, 0x1, P1 ;  /* 0x0000000e877f7211 */ /* 0x000fe200008f0eff */
[----:B0-----:R-:W-:Y:S01]  /*36a0*/  IMAD R135, R133, 0x2, R135 ;  /* 0x0000000285877824 */ /* 0x001fe200078e0287 */
[----:B------:R0:W-:Y:S04]  /*36b0*/  STS.U8 [R237+0x4], R134 ;  /* 0x00000486ed007388 */ /* 0x0001e80000000000 */
[----:B------:R3:W5:Y:S04]  /*36c0*/  LDG.E.U8 R133, desc[UR60][R124.64] ;  /* 0x0000003c7c857981 */ /* 0x000768000c1e1100 */
[----:B0-----:R1:W5:Y:S01]  /*36d0*/  LDG.E.U8 R134, desc[UR60][R126.64] ;  /* 0x0000003c7e867981 */ /* 0x001362000c1e1100 */
[----:B---3--:R-:W-:Y:S01]  /*36e0*/  IADD3 R124, P0, R135, R33, RZ ;  /* 0x00000021877c7210 */ /* 0x008fe20007f1e0ff */
[----:B-1----:R-:W-:-:S03]  /*36f0*/  IMAD R127, R136, 0x2, R135 ;  /* 0x00000002887f7824 */ /* 0x002fc600078e0287 */
[----:B------:R-:W-:Y:S01]  /*3700*/  LEA.HI.X.SX32 R125, R135, R14, 0x1, P0 ;  /* 0x0000000e877d7211 */ /* 0x000fe200000f0eff */
[----:B------:R-:W-:-:S04]  /*3710*/  IMAD R248, R248, 0x2, R127 ;  /* 0x00000002f8f87824 */ /* 0x000fc800078e027f */
[----:B------:R0:W3:Y:S01]  /*3720*/  LDG.E.U8 R135, desc[UR60][R124.64] ;  /* 0x0000003c7c877981 */ /* 0x0000e2000c1e1100 */
[-C--:B------:R-:W-:Y:S02]  /*3730*/  IADD3 R126, P1, R127, R33.reuse, RZ ;  /* 0x000000217f7e7210 */ /* 0x080fe40007f3e0ff */
[----:B0-----:R-:W-:-:S04]  /*3740*/  IADD3 R124, P0, R248, R33, RZ ;  /* 0x00000021f87c7210 */ /* 0x001fc80007f1e0ff */
[-C--:B------:R-:W-:Y:S01]  /*3750*/  LEA.HI.X.SX32 R125, R248, R14.reuse, 0x1, P0 ;  /* 0x0000000ef87d7211 */ /* 0x080fe200000f0eff */
[----:B------:R-:W-:Y:S01]  /*3760*/  IMAD R248, R240, 0x2, R248 ;  /* 0x00000002f0f87824 */ /* 0x000fe200078e02f8 */
[----:B------:R-:W-:Y:S02]  /*3770*/  LEA.HI.X.SX32 R127, R127, R14, 0x1, P1 ;  /* 0x0000000e7f7f7211 */ /* 0x000fe400008f0eff */
[C---:B------:R-:W-:Y:S01]  /*3780*/  LEA.HI R241, R232.reuse, 0x1de, RZ, 0x1a ;  /* 0x000001dee8f17811 */ /* 0x040fe200078fd0ff */
[----:B------:R0:W3:Y:S01]  /*3790*/  LDG.E.U8 R137, desc[UR60][R124.64] ;  /* 0x0000003c7c897981 */ /* 0x0000e2000c1e1100 */
[----:B------:R-:W-:-:S03]  /*37a0*/  LEA.HI R240, R232, 0x6e, RZ, 0x1a ;  /* 0x0000006ee8f07811 */ /* 0x000fc600078fd0ff */
[----:B------:R1:W3:Y:S01]  /*37b0*/  LDG.E.U8 R136, desc[UR60][R126.64] ;  /* 0x0000003c7e887981 */ /* 0x0002e2000c1e1100 */
[----:B0-----:R-:W-:Y:S01]  /*37c0*/  IADD3 R124, P0, R248, R33, RZ ;  /* 0x00000021f87c7210 */ /* 0x001fe20007f1e0ff */
[----:B-1----:R-:W-:-:S03]  /*37d0*/  IMAD R127, R241, R250, RZ ;  /* 0x000000faf17f7224 */ /* 0x002fc600078e02ff */
[----:B------:R-:W-:Y:S02]  /*37e0*/  LEA.HI.X.SX32 R125, R248, R14, 0x1, P0 ;  /* 0x0000000ef87d7211 */ /* 0x000fe400000f0eff */
[----:B------:R-:W-:-:S03]  /*37f0*/  IADD3 R126, P1, R127, R33, RZ ;  /* 0x000000217f7e7210 */ /* 0x000fc60007f3e0ff */
[----:B------:R0:W3:Y:S01]  /*3800*/  LDG.E.U8 R250, desc[UR60][R124.64] ;  /* 0x0000003c7cfa7981 */ /* 0x0000e2000c1e1100 */
[----:B------:R-:W-:-:S05]  /*3810*/  LEA.HI.X.SX32 R127, R127, R14, 0x1, P1 ;  /* 0x0000000e7f7f7211 */ /* 0x000fca00008f0eff */
[----:B------:R-:W3:Y:S01]  /*3820*/  LDG.E.U8 R126, desc[UR60][R126.64] ;  /* 0x0000003c7e7e7981 */ /* 0x000ee2000c1e1100 */
[----:B0-----:R-:W-:-:S05]  /*3830*/  IMAD R125, R240, R25, RZ ;  /* 0x00000019f07d7224 */ /* 0x001fca00078e02ff */
[----:B------:R-:W-:-:S04]  /*3840*/  IADD3 R124, P0, R125, R33, RZ ;  /* 0x000000217d7c7210 */ /* 0x000fc80007f1e0ff */
[----:B------:R-:W-:-:S05]  /*3850*/  LEA.HI.X.SX32 R125, R125, R14, 0x1, P0 ;  /* 0x0000000e7d7d7211 */ /* 0x000fca00000f0eff */
[----:B------:R-:W3:Y:S04]  /*3860*/  LDG.E.U8 R124, desc[UR60][R124.64] ;  /* 0x0000003c7c7c7981 */ /* 0x000ee8000c1e1100 */
[----:B------:R0:W-:Y:S04]  /*3870*/  STS.U8 [R237+0x200a], R0 ;  /* 0x00200a00ed007388 */ /* 0x0001e80000000000 */
[----:B------:R1:W-:Y:S01]  /*3880*/  STS.U8 [R237+0x4006], R19 ;  /* 0x00400613ed007388 */ /* 0x0003e20000000000 */
[----:B0-----:R-:W-:-:S03]  /*3890*/  LOP3.LUT R0, R236, 0x10, RZ, 0x3c, !PT ;  /* 0x00000010ec007812 */ /* 0x001fc600078e3cff */
[----:B------:R-:W-:Y:S02]  /*38a0*/  STS.U8 [R237+0xc], R230 ;  /* 0x00000ce6ed007388 */ /* 0x000fe40000000000 */
[C---:B-1----:R-:W-:Y:S01]  /*38b0*/  IMAD.IADD R19, R15.reuse, 0x1, R0 ;  /* 0x000000010f137824 */ /* 0x042fe200078e0200 */
[C---:B------:R-:W-:Y:S01]  /*38c0*/  LOP3.LUT R0, R236.reuse, 0x20, RZ, 0x3c, !PT ;  /* 0x00000020ec007812 */ /* 0x040fe200078e3cff */
[----:B------:R0:W-:Y:S04]  /*38d0*/  STS.U8 [R237+0x2000], R2 ;  /* 0x00200002ed007388 */ /* 0x0001e80000000000 */
[----:B------:R-:W-:Y:S04]  /*38e0*/  STS.U8 [R237+0x2002], R44 ;  /* 0x0020022ced007388 */ /* 0x000fe80000000000 */
        /* <DEDUP_REMOVED lines=8> */
[----:B------:R1:W-:Y:S04]  /*3970*/  STS.U8 [R237+0x400a], R73 ;  /* 0x00400a49ed007388 */ /* 0x0003e80000000000 */
[----:B------:R-:W-:Y:S04]  /*3980*/  STS.U8 [R237+0x400c], R74 ;  /* 0x00400c4aed007388 */ /* 0x000fe80000000000 */
[----:B------:R-:W-:Y:S04]  /*3990*/  STS.U8 [R237+0x6000], R171 ;  /* 0x006000abed007388 */ /* 0x000fe80000000000 */
[----:B----4-:R-:W-:Y:S04]  /*39a0*/  STS.U8 [R237+0x6002], R173 ;  /* 0x006002aded007388 */ /* 0x010fe80000000000 */
[----:B--2---:R-:W-:Y:S04]  /*39b0*/  STS.U8 [R237+0x6004], R175 ;  /* 0x006004afed007388 */ /* 0x004fe80000000000 */
[----:B------:R-:W-:Y:S04]  /*39c0*/  STS.U8 [R237+0x6006], R177 ;  /* 0x006006b1ed007388 */ /* 0x000fe80000000000 */
[----:B------:R-:W-:Y:S04]  /*39d0*/  STS.U8 [R237+0x6008], R179 ;  /* 0x006008b3ed007388 */ /* 0x000fe80000000000 */
[----:B------:R-:W-:Y:S04]  /*39e0*/  STS.U8 [R237+0x600a], R181 ;  /* 0x00600ab5ed007388 */ /* 0x000fe80000000000 */
[----:B------:R-:W-:Y:S04]  /*39f0*/  STS.U8 [R237+0x600c], R183 ;  /* 0x00600cb7ed007388 */ /* 0x000fe80000000000 */
[----:B------:R-:W-:Y:S04]  /*3a00*/  STS.U8 [R237+0xe], R228 ;  /* 0x00000ee4ed007388 */ /* 0x000fe80000000000 */
[----:B------:R-:W-:Y:S04]  /*3a10*/  STS.U8 [R237+0x200e], R105 ;  /* 0x00200e69ed007388 */ /* 0x000fe80000000000 */
[----:B------:R-:W-:Y:S04]  /*3a20*/  STS.U8 [R237+0x400e], R106 ;  /* 0x00400e6aed007388 */ /* 0x000fe80000000000 */
[----:B------:R-:W-:Y:S01]  /*3a30*/  STS.U8 [R237+0x600e], R107 ;  /* 0x00600e6bed007388 */ /* 0x000fe20000000000 */
[C---:B0-----:R-:W-:Y:S01]  /*3a40*/  LOP3.LUT R2, R236.reuse, 0x40, RZ, 0x3c, !PT ;  /* 0x00000040ec027812 */ /* 0x041fe200078e3cff */
[----:B-1----:R-:W0:Y:S02]  /*3a50*/  LDC R73, c[0x0][0x248] ;  /* 0x00009200ff497b82 */ /* 0x002e240000000800 */
[----:B------:R1:W-:Y:S02]  /*3a60*/  STS.U8 [R19+0x2004], R17 ;  /* 0x0020041113007388 */ /* 0x0003e40000000000 */
[C---:B-1----:R-:W-:Y:S01]  /*3a70*/  IMAD.IADD R17, R15.reuse, 0x1, R0 ;  /* 0x000000010f117824 */ /* 0x042fe200078e0200 */
[----:B------:R-:W-:Y:S01]  /*3a80*/  LOP3.LUT R0, R236, 0x30, RZ, 0x3c, !PT ;  /* 0x00000030ec007812 */ /* 0x000fe200078e3cff */
[----:B------:R-:W-:Y:S04]  /*3a90*/  STS.U8 [R19], R226 ;  /* 0x000000e213007388 */ /* 0x000fe80000000000 */
[----:B------:R-:W-:Y:S01]  /*3aa0*/  IMAD.IADD R0, R15, 0x1, R0 ;  /* 0x000000010f007824 */ /* 0x000fe200078e0200 */
        /* <DEDUP_REMOVED lines=17> */
[----:B------:R2:W-:Y:S04]  /*3bc0*/  STS.U8 [R19+0x400a], R18 ;  /* 0x00400a1213007388 */ /* 0x0005e80000000000 */
[----:B------:R-:W-:Y:S01]  /*3bd0*/  STS.U8 [R19+0x400c], R53 ;  /* 0x00400c3513007388 */ /* 0x000fe20000000000 */
[-C--:B------:R-:W-:Y:S01]  /*3be0*/  IADD3 R44, P1, R36, R33.reuse, RZ ;  /* 0x00000021242c7210 */ /* 0x080fe20007f3e0ff */
[----:B-1----:R-:W1:Y:S02]  /*3bf0*/  LDC R52, c[0x0][0x248] ;  /* 0x00009200ff347b82 */ /* 0x002e640000000800 */
        /* <DEDUP_REMOVED lines=11> */
[----:B------:R-:W-:Y:S04]  /*3cb0*/  STS.U8 [R17], R211 ;  /* 0x000000d311007388 */ /* 0x000fe80000000000 */
        /* <DEDUP_REMOVED lines=30> */
[----:B------:R0:W-:Y:S01]  /*3ea0*/  STS.U8 [R17+0x600e], R102 ;  /* 0x00600e6611007388 */ /* 0x0001e20000000000 */
[----:B--2---:R-:W-:-:S03]  /*3eb0*/  IADD3 R18, P0, R38, R33, RZ ;  /* 0x0000002126127210 */ /* 0x004fc60007f1e0ff */
[----:B------:R-:W-:Y:S04]  /*3ec0*/  STS.U8 [R0], R196 ;  /* 0x000000c400007388 */ /* 0x000fe80000000000 */
[----:B------:R-:W-:Y:S01]  /*3ed0*/  STS.U8 [R0+0x2], R194 ;  /* 0x000002c200007388 */ /* 0x000fe20000000000 */
[----:B----4-:R-:W-:Y:S01]  /*3ee0*/  IMAD.IADD R13, R15, 0x1, R2 ;  /* 0x000000010f0d7824 */ /* 0x010fe200078e0202 */
[----:B0-----:R-:W0:Y:S02]  /*3ef0*/  LDC R17, c[0x0][0x248] ;  /* 0x00009200ff117b82 */ /* 0x001e240000000800 */
        /* <DEDUP_REMOVED lines=30> */
[----:B------:R-:W-:-:S02]  /*40e0*/  LEA.HI.X.SX32 R19, R38, R14, 0x1, P0 ;  /* 0x0000000e26137211 */ /* 0x000fc400000f0eff */
[----:B------:R-:W-:Y:S02]  /*40f0*/  IADD3 R20, P0, R37, R33, RZ ;  /* 0x0000002125147210 */ /* 0x000fe40007f1e0ff */
[----:B--2---:R-:W-:Y:S01]  /*4100*/  LOP3.LUT R0, R236, 0x50, RZ, 0x3c, !PT ;  /* 0x00000050ec007812 */ /* 0x004fe200078e3cff */
[----:B------:R-:W-:Y:S01]  /*4110*/  STS.U8 [R13], R180 ;  /* 0x000000b40d007388 */ /* 0x000fe20000000000 */
[----:B0-----:R-:W-:Y:S01]  /*4120*/  IMAD R248, R17, 0x4, R248 ;  /* 0x0000000411f87824 */ /* 0x001fe200078e02f8 */
[----:B------:R-:W0:Y:S02]  /*4130*/  LDC R85, c[0x0][0x248] ;  /* 0x00009200ff557b82 */ /* 0x000e240000000800 */
[----:B------:R-:W-:Y:S01]  /*4140*/  IMAD.IADD R2, R15, 0x1, R0 ;  /* 0x000000010f027824 */ /* 0x000fe200078e0200 */
[----:B------:R-:W-:Y:S01]  /*4150*/  STS.U8 [R13+0x2], R178 ;  /* 0x000002b20d007388 */ /* 0x000fe20000000000 */
[----:B------:R-:W-:-:S03]  /*4160*/  LEA.HI.X.SX32 R21, R37, R14, 0x1, P0 ;  /* 0x0000000e25157211 */ /* 0x000fc600000f0eff */
        /* <DEDUP_REMOVED lines=30> */
[----:B------:R-:W-:Y:S01]  /*4350*/  LOP3.LUT R0, R236, 0x60, RZ, 0x3c, !PT ;  /* 0x00000060ec007812 */ /* 0x000fe200078e3cff */
[----:B--2---:R-:W2:Y:S02]  /*4360*/  LDC R81, c[0x0][0x248] ;  /* 0x00009200ff517b82 */ /* 0x004ea40000000800 */
[----:B------:R4:W-:Y:S04]  /*4370*/  STS.U8 [R2+0x400e], R45 ;  /* 0x00400e2d02007388 */ /* 0x0009e80000000000 */
[----:B------:R5:W-:Y:S01]  /*4380*/  STS.U8 [R2+0xe], R30 ;  /* 0x00000e1e02007388 */ /* 0x000be20000000000 */
[----:B----4-:R-:W-:-:S02]  /*4390*/  LEA.HI.X.SX32 R45, R36, R14, 0x1, P1 ;  /* 0x0000000e242d7211 */ /* 0x010fc400008f0eff */
[----:B------:R-:W-:-:S04]  /*43a0*/  IADD3 R36, P0, R34, R33, RZ ;  /* 0x0000002122247210 */ /* 0x000fc80007f1e0ff */
[----:B------:R-:W-:Y:S02]  /*43b0*/  LEA.HI.X.SX32 R37, R34, R14, 0x1, P0 ;  /* 0x0000000e22257211 */ /* 0x000fe400000f0eff */
[----:B-----5:R-:W-:Y:S01]  /*43c0*/  IADD3 R30, P0, R31, R33, RZ ;  /* 0x000000211f1e7210 */ /* 0x020fe20007f1e0ff */
[----:B------:R-:W-:-:S03]  /*43d0*/  IMAD.IADD R0, R15, 0x1, R0 ;  /* 0x000000010f007824 */ /* 0x000fc600078e0200 */
[-C--:B------:R-:W-:Y:S02]  /*43e0*/  LEA.HI.X.SX32 R31, R31, R14.reuse, 0x1, P0 ;  /* 0x0000000e1f1f7211 */ /* 0x080fe400000f0eff */
[-C--:B------:R-:W-:Y:S01]  /*43f0*/  IADD3 R38, P0, R32, R33.reuse, RZ ;  /* 0x0000002120267210 */ /* 0x080fe20007f1e0ff */
        /* <DEDUP_REMOVED lines=20> */
[----:B------:R-:W-:Y:S01]  /*4540*/  STS.U8 [R2+0x400c], R169 ;  /* 0x00400ca902007388 */ /* 0x000fe20000000000 */
[----:B----4-:R-:W-:Y:S01]  /*4550*/  LEA.HI R162, R232, 0x7e, RZ, 0x1a ;  /* 0x0000007ee8a27811 */ /* 0x010fe200078fd0ff */
[----:B------:R-:W4:Y:S02]  /*4560*/  LDC R56, c[0x0][0x248] ;  /* 0x00009200ff387b82 */ /* 0x000f240000000800 */
[----:B------:R-:W-:Y:S04]  /*4570*/  STS.U8 [R2+0x6000], R132 ;  /* 0x0060008402007388 */ /* 0x000fe80000000000 */
[----:B------:R-:W-:Y:S04]  /*4580*/  STS.U8 [R2+0x6002], R133 ;  /* 0x0060028502007388 */ /* 0x000fe80000000000 */
[----:B------:R-:W-:Y:S04]  /*4590*/  STS.U8 [R2+0x6004], R134 ;  /* 0x0060048602007388 */ /* 0x000fe80000000000 */
[----:B---3--:R-:W-:Y:S04]  /*45a0*/  STS.U8 [R2+0x6006], R135 ;  /* 0x0060068702007388 */ /* 0x008fe80000000000 */
[----:B------:R-:W-:Y:S04]  /*45b0*/  STS.U8 [R2+0x6008], R136 ;  /* 0x0060088802007388 */ /* 0x000fe80000000000 */
[----:B------:R-:W-:Y:S04]  /*45c0*/  STS.U8 [R2+0x600a], R137 ;  /* 0x00600a8902007388 */ /* 0x000fe80000000000 */
[----:B------:R-:W-:Y:S04]  /*45d0*/  STS.U8 [R2+0x600c], R250 ;  /* 0x00600cfa02007388 */ /* 0x000fe80000000000 */
[----:B------:R-:W-:Y:S04]  /*45e0*/  STS.U8 [R2+0x200e], R46 ;  /* 0x00200e2e02007388 */ /* 0x000fe80000000000 */
[----:B------:R-:W-:Y:S01]  /*45f0*/  STS.U8 [R2+0x600e], R126 ;  /* 0x00600e7e02007388 */ /* 0x000fe20000000000 */
[----:B------:R-:W-:Y:S01]  /*4600*/  IADD3 R34, P1, R4, R33, RZ ;  /* 0x0000002104227210 */ /* 0x000fe20007f3e0ff */
[----:B------:R-:W3:Y:S02]  /*4610*/  LDC R58, c[0x0][0x248] ;  /* 0x00009200ff3a7b82 */ /* 0x000ee40000000800 */
[----:B------:R5:W-:Y:S04]  /*4620*/  STS.U8 [R0+0xa], R39 ;  /* 0x00000a2700007388 */ /* 0x000be80000000000 */
[----:B------:R1:W-:Y:S01]  /*4630*/  STS.U8 [R0+0x8], R40 ;  /* 0x0000082800007388 */ /* 0x0003e20000000000 */
[----:B-----5:R-:W-:-:S03]  /*4640*/  LEA.HI.X.SX32 R39, R32, R14, 0x1, P0 ;  /* 0x0000000e20277211 */ /* 0x020fc600000f0eff */
[----:B------:R-:W-:Y:S01]  /*4650*/  STS.U8 [R0], R43 ;  /* 0x0000002b00007388 */ /* 0x000fe20000000000 */
[----:B-1----:R-:W-:-:S03]  /*4660*/  IADD3 R40, P0, R29, R33, RZ ;  /* 0x000000211d287210 */ /* 0x002fc60007f1e0ff */
[----:B------:R-:W-:Y:S01]  /*4670*/  STS.U8 [R0+0x2], R42 ;  /* 0x0000022a00007388 */ /* 0x000fe20000000000 */
[----:B------:R-:W-:-:S03]  /*4680*/  IMAD R22, R162, R25, RZ ;  /* 0x00000019a2167224 */ /* 0x000fc600078e02ff */
[----:B------:R1:W-:Y:S04]  /*4690*/  STS.U8 [R0+0x4], R41 ;  /* 0x0000042900007388 */ /* 0x0003e80000000000 */
[----:B------:R-:W-:Y:S04]  /*46a0*/  STS.U8 [R0+0x6], R3 ;  /* 0x0000060300007388 */ /* 0x000fe80000000000 */
[----:B------:R5:W-:Y:S01]  /*46b0*/  STS.U8 [R0+0xc], R35 ;  /* 0x00000c2300007388 */ /* 0x000be20000000000 */
[----:B-1----:R-:W-:-:S03]  /*46c0*/  LEA.HI.X.SX32 R41, R29, R14, 0x1, P0 ;  /* 0x0000000e1d297211 */ /* 0x002fc600000f0eff */
[----:B------:R-:W-:Y:S04]  /*46d0*/  STS.U8 [R0+0xe], R124 ;  /* 0x00000e7c00007388 */ /* 0x000fe80000000000 */
[----:B------:R1:W3:Y:S01]  /*46e0*/  LDG.E.U8 R13, desc[UR60][R36.64] ;  /* 0x0000003c240d7981 */ /* 0x0002e2000c1e1100 */
[----:B-----5:R-:W-:-:S03]  /*46f0*/  LEA.HI.X.SX32 R35, R4, R14, 0x1, P1 ;  /* 0x0000000e04237211 */ /* 0x020fc600008f0eff */
[----:B------:R5:W3:Y:S01]  /*4700*/  LDG.E.U8 R3, desc[UR60][R20.64] ;  /* 0x0000003c14037981 */ /* 0x000ae2000c1e1100 */
[----:B------:R-:W-:-:S03]  /*4710*/  LEA.HI R161, R232, 0xee, RZ, 0x1a ;  /* 0x000000eee8a17811 */ /* 0x000fc600078fd0ff */
[----:B------:R-:W3:Y:S01]  /*4720*/  LDG.E.U8 R2, desc[UR60][R18.64] ;  /* 0x0000003c12027981 */ /* 0x000ee2000c1e1100 */
[----:B-1----:R-:W-:-:S03]  /*4730*/  IADD3 R36, P0, R28, R33, RZ ;  /* 0x000000211c247210 */ /* 0x002fc60007f1e0ff */
[----:B------:R-:W3:Y:S01]  /*4740*/  LDG.E.U8 R8, desc[UR60][R44.64] ;  /* 0x0000003c2c087981 */ /* 0x000ee2000c1e1100 */
[-C--:B------:R-:W-:Y:S02]  /*4750*/  LEA.HI.X.SX32 R37, R28, R14.reuse, 0x1, P0 ;  /* 0x0000000e1c257211 */ /* 0x080fe400000f0eff */
[-C--:B-----5:R-:W-:Y:S01]  /*4760*/  IADD3 R20, P1, R22, R33.reuse, RZ ;  /* 0x0000002116147210 */ /* 0x0a0fe20007f3e0ff */
[----:B------:R-:W5:Y:S01]  /*4770*/  LDG.E.U8 R4, desc[UR60][R30.64] ;  /* 0x0000003c1e047981 */ /* 0x000f62000c1e1100 */
[-C--:B------:R-:W-:Y:S02]  /*4780*/  IADD3 R28, P0, R10, R33.reuse, RZ ;  /* 0x000000210a1c7210 */ /* 0x080fe40007f1e0ff */
[-C--:B------:R-:W-:Y:S01]  /*4790*/  LEA.HI.X.SX32 R21, R22, R14.reuse, 0x1, P1 ;  /* 0x0000000e16157211 */ /* 0x080fe200008f0eff */
[----:B------:R-:W5:Y:S01]  /*47a0*/  LDG.E.U8 R17, desc[UR60][R34.64] ;  /* 0x0000003c22117981 */ /* 0x000f62000c1e1100 */
[----:B------:R-:W-:Y:S02]  /*47b0*/  LEA.HI.X.SX32 R29, R10, R14, 0x1, P0 ;  /* 0x0000000e0a1d7211 */ /* 0x000fe400000f0eff */
[-C--:B------:R-:W-:Y:S01]  /*47c0*/  IADD3 R10, P0, R11, R33.reuse, RZ ;  /* 0x000000210b0a7210 */ /* 0x080fe20007f1e0ff */
[----:B------:R1:W5:Y:S01]  /*47d0*/  LDG.E.U8 R19, desc[UR60][R20.64] ;  /* 0x0000003c14137981 */ /* 0x000362000c1e1100 */
[----:B------:R-:W-:-:S02]  /*47e0*/  IADD3 R42, P1, R9, R33, RZ ;  /* 0x00000021092a7210 */ /* 0x000fc40007f3e0ff */
[-C--:B------:R-:W-:Y:S01]  /*47f0*/  LEA.HI.X.SX32 R11, R11, R14.reuse, 0x1, P0 ;  /* 0x0000000e0b0b7211 */ /* 0x080fe200000f0eff */
[----:B------:R0:W5:Y:S01]  /*4800*/  LDG.E.U8 R45, desc[UR60][R36.64] ;  /* 0x0000003c242d7981 */ /* 0x000162000c1e1100 */
[-C--:B------:R-:W-:Y:S01]  /*4810*/  LEA.HI.X.SX32 R43, R9, R14.reuse, 0x1, P1 ;  /* 0x0000000e092b7211 */ /* 0x080fe200008f0eff */
[----:B------:R-:W-:Y:S02]  /*4820*/  IMAD R22, R161, R25, RZ ;  /* 0x00000019a1167224 */ /* 0x000fe400078e02ff */
[----:B------:R2:W5:Y:S01]  /*4830*/  LDG.E.U8 R47, desc[UR60][R28.64] ;  /* 0x0000003c1c2f7981 */ /* 0x000562000c1e1100 */
[CC--:B-1----:R-:W-:Y:S02]  /*4840*/  IADD3 R20, P0, R12.reuse, R33.reuse, RZ ;  /* 0x000000210c147210 */ /* 0x0c2fe40007f1e0ff */
[----:B------:R-:W-:Y:S01]  /*4850*/  IADD3 R30, P1, R5, R33, RZ ;  /* 0x00000021051e7210 */ /* 0x000fe20007f3e0ff */
[----:B------:R-:W5:Y:S01]  /*4860*/  LDG.E.U8 R9, desc[UR60][R40.64] ;  /* 0x0000003c28097981 */ /* 0x000f62000c1e1100 */
[----:B------:R-:W-:-:S02]  /*4870*/  LEA.HI.X.SX32 R21, R12, R14, 0x1, P0 ;  /* 0x0000000e0c157211 */ /* 0x000fc400000f0eff */
[-C--:B0-----:R-:W-:Y:S01]  /*4880*/  IADD3 R36, P0, R7, R33.reuse, RZ ;  /* 0x0000002107247210 */ /* 0x081fe20007f1e0ff */
[----:B------:R0:W5:Y:S01]  /*4890*/  LDG.E.U8 R18, desc[UR60][R38.64] ;  /* 0x0000003c26127981 */ /* 0x000162000c1e1100 */
[-C--:B------:R-:W-:Y:S01]  /*48a0*/  LEA.HI.X.SX32 R31, R5, R14.reuse, 0x1, P1 ;  /* 0x0000000e051f7211 */ /* 0x080fe200008f0eff */
[----:B------:R-:W1:Y:S01]  /*48b0*/  LDC R12, c[0x0][0x248] ;  /* 0x00009200ff0c7b82 */ /* 0x000e620000000800 */
[-C--:B------:R-:W-:Y:S01]  /*48c0*/  LEA.HI.X.SX32 R37, R7, R14.reuse, 0x1, P0 ;  /* 0x0000000e07257211 */ /* 0x080fe200000f0eff */
[----:B------:R-:W5:Y:S01]  /*48d0*/  LDG.E.U8 R51, desc[UR60][R20.64] ;  /* 0x0000003c14337981 */ /* 0x000f62000c1e1100 */
[-C--:B--2---:R-:W-:Y:S02]  /*48e0*/  IADD3 R28, P0, R16, R33.reuse, RZ ;  /* 0x00000021101c7210 */ /* 0x084fe40007f1e0ff */
[----:B------:R-:W-:Y:S01]  /*48f0*/  IADD3 R34, P1, R22, R33, RZ ;  /* 0x0000002116227210 */ /* 0x000fe20007f3e0ff */
[----:B------:R2:W5:Y:S01]  /*4900*/  LDG.E.U8 R41, desc[UR60][R10.64] ;  /* 0x0000003c0a297981 */ /* 0x000562000c1e1100 */
[----:B------:R-:W-:-:S02]  /*4910*/  LEA.HI.X.SX32 R29, R16, R14, 0x1, P0 ;  /* 0x0000000e101d7211 */ /* 0x000fc400000f0eff */
[-C--:B------:R-:W-:Y:S01]  /*4920*/  LEA.HI.X.SX32 R35, R22, R14.reuse, 0x1, P1 ;  /* 0x0000000e16237211 */ /* 0x080fe200008f0eff */
[----:B------:R-:W5:Y:S01]  /*4930*/  LDG.E.U8 R36, desc[UR60][R36.64] ;  /* 0x0000003c24247981 */ /* 0x000f62000c1e1100 */
[CC--:B0-----:R-:W-:Y:S01]  /*4940*/  IADD3 R38, P1, R27.reuse, R33.reuse, RZ ;  /* 0x000000211b267210 */ /* 0x0c1fe20007f3e0ff */
[----:B------:R-:W0:Y:S01]  /*4950*/  LDC R16, c[0x0][0x248] ;  /* 0x00009200ff107b82 */ /* 0x000e220000000800 */
[----:B------:R-:W-:Y:S01]  /*4960*/  LEA.HI R159, R232, 0xfe, RZ, 0x1a ;  /* 0x000000fee89f7811 */ /* 0x000fe200078fd0ff */
[----:B------:R4:W5:Y:S01]  /*4970*/  LDG.E.U8 R32, desc[UR60][R28.64] ;  /* 0x0000003c1c207981 */ /* 0x000962000c1e1100 */
[C---:B--2---:R-:W-:Y:S02]  /*4980*/  IADD3 R10, P0, R26.reuse, R33, RZ ;  /* 0x000000211a0a7210 */ /* 0x044fe40007f1e0ff */
[-C--:B------:R-:W-:Y:S01]  /*4990*/  LEA.HI.X.SX32 R39, R27, R14.reuse, 0x1, P1 ;  /* 0x0000000e1b277211 */ /* 0x080fe200008f0eff */
[----:B------:R-:W2:Y:S01]  /*49a0*/  LDG.E.U8 R35, desc[UR60][R34.64] ;  /* 0x0000003c22237981 */ /* 0x000ea2000c1e1100 */
[----:B------:R-:W-:-:S02]  /*49b0*/  LEA.HI.X.SX32 R11, R26, R14, 0x1, P0 ;  /* 0x0000000e1a0b7211 */ /* 0x000fc400000f0eff */
[----:B------:R-:W-:Y:S01]  /*49c0*/  IADD3 R20, P0, R23, R33, RZ ;  /* 0x0000002117147210 */ /* 0x000fe20007f1e0ff */
[----:B------:R-:W-:Y:S01]  /*49d0*/  IMAD R5, R159, R25, RZ ;  /* 0x000000199f057224 */ /* 0x000fe200078e02ff */
[CC--:B------:R-:W-:Y:S01]  /*49e0*/  IADD3 R22, P1, R6.reuse, R33.reuse, RZ ;  /* 0x0000002106167210 */ /* 0x0c0fe20007f3e0ff */
[----:B------:R-:W2:Y:S01]  /*49f0*/  LDG.E.U8 R49, desc[UR60][R30.64] ;  /* 0x0000003c1e317981 */ /* 0x000ea2000c1e1100 */
[-C--:B------:R-:W-:Y:S02]  /*4a00*/  LEA.HI.X.SX32 R21, R23, R14.reuse, 0x1, P0 ;  /* 0x0000000e17157211 */ /* 0x080fe400000f0eff */
[----:B------:R-:W-:Y:S01]  /*4a10*/  LEA.HI.X.SX32 R23, R6, R14, 0x1, P1 ;  /* 0x0000000e06177211 */ /* 0x000fe200008f0eff */
[----:B------:R4:W2:Y:S01]  /*4a20*/  LDG.E.U8 R34, desc[UR60][R10.64] ;  /* 0x0000003c0a227981 */ /* 0x0008a2000c1e1100 */
[----:B------:R-:W-:-:S03]  /*4a30*/  IADD3 R6, P0, R24, R33, RZ ;  /* 0x0000002118067210 */ /* 0x000fc60007f1e0ff */
[----:B------:R1:W2:Y:S01]  /*4a40*/  LDG.E.U8 R37, desc[UR60][R20.64] ;  /* 0x0000003c14257981 */ /* 0x0002a2000c1e1100 */
[-C--:B------:R-:W-:Y:S02]  /*4a50*/  LEA.HI.X.SX32 R7, R24, R14.reuse, 0x1, P0 ;  /* 0x0000000e18077211 */ /* 0x080fe400000f0eff */
[CC--:B----4-:R-:W-:Y:S01]  /*4a60*/  IADD3 R28, P0, R139.reuse, R33.reuse, RZ ;  /* 0x000000218b1c7210 */ /* 0x0d0fe20007f1e0ff */
[----:B------:R-:W4:Y:S03]  /*4a70*/  LDG.E.U8 R43, desc[UR60][R42.64] ;  /* 0x0000003c2a2b7981 */ /* 0x000f26000c1e1100 */
[-C--:B------:R-:W-:Y:S01]  /*4a80*/  LEA.HI.X.SX32 R29, R139, R14.reuse, 0x1, P0 ;  /* 0x0000000e8b1d7211 */ /* 0x080fe200000f0eff */
[----:B------:R1:W4:Y:S01]  /*4a90*/  LDG.E.U8 R40, desc[UR60][R6.64] ;  /* 0x0000003c06287981 */ /* 0x000322000c1e1100 */
[CC--:B------:R-:W-:Y:S02]  /*4aa0*/  IADD3 R10, P0, R142.reuse, R33.reuse, RZ ;  /* 0x000000218e0a7210 */ /* 0x0c0fe40007f1e0ff */
[----:B------:R-:W-:Y:S01]  /*4ab0*/  IADD3 R26, P1, R5, R33, RZ ;  /* 0x00000021051a7210 */ /* 0x000fe20007f3e0ff */
[----:B------:R-:W4:Y:S01]  /*4ac0*/  LDG.E.U8 R38, desc[UR60][R38.64] ;  /* 0x0000003c26267981 */ /* 0x000f22000c1e1100 */
[----:B------:R-:W-:-:S02]  /*4ad0*/  LEA.HI.X.SX32 R11, R142, R14, 0x1, P0 ;  /* 0x0000000e8e0b7211 */ /* 0x000fc400000f0eff */
[CC--:B-1----:R-:W-:Y:S01]  /*4ae0*/  IADD3 R20, P0, R144.reuse, R33.reuse, RZ ;  /* 0x0000002190147210 */ /* 0x0c2fe20007f1e0ff */
[----:B------:R-:W4:Y:S01]  /*4af0*/  LDG.E.U8 R53, desc[UR60][R28.64] ;  /* 0x0000003c1c357981 */ /* 0x000f22000c1e1100 */
[-C--:B------:R-:W-:Y:S02]  /*4b00*/  LEA.HI.X.SX32 R27, R5, R14.reuse, 0x1, P1 ;  /* 0x0000000e051b7211 */ /* 0x080fe400008f0eff */
[----:B------:R-:W-:Y:S01]  /*4b10*/  LEA.HI.X.SX32 R21, R144, R14, 0x1, P0 ;  /* 0x0000000e90157211 */ /* 0x000fe200000f0eff */
[----:B------:R-:W4:Y:S01]  /*4b20*/  LDG.E.U8 R55, desc[UR60][R10.64] ;  /* 0x0000003c0a377981 */ /* 0x000f22000c1e1100 */
[-C--:B------:R-:W-:Y:S02]  /*4b30*/  IADD3 R6, P0, R146, R33.reuse, RZ ;  /* 0x0000002192067210 */ /* 0x080fe40007f1e0ff */
[----:B------:R-:W-:Y:S01]  /*4b40*/  IADD3 R30, P1, R141, R33, RZ ;  /* 0x000000218d1e7210 */ /* 0x000fe20007f3e0ff */
[----:B------:R1:W4:Y:S01]  /*4b50*/  LDG.E.U8 R42, desc[UR60][R26.64] ;  /* 0x0000003c1a2a7981 */ /* 0x000322000c1e1100 */
[----:B------:R-:W-:-:S02]  /*4b60*/  LEA.HI R157, R232, 0x16e, RZ, 0x1a ;  /* 0x0000016ee89d7811 */ /* 0x000fc400078fd0ff */
[-C--:B------:R-:W-:Y:S01]  /*4b70*/  LEA.HI.X.SX32 R7, R146, R14.reuse, 0x1, P0 ;  /* 0x0000000e92077211 */ /* 0x080fe200000f0eff */
[----:B------:R0:W4:Y:S01]  /*4b80*/  LDG.E.U8 R39, desc[UR60][R22.64] ;  /* 0x0000003c16277981 */ /* 0x000122000c1e1100 */
[----:B------:R-:W-:Y:S01]  /*4b90*/  LEA.HI.X.SX32 R31, R141, R14, 0x1, P1 ;  /* 0x0000000e8d1f7211 */ /* 0x000fe200008f0eff */
[----:B------:R-:W-:Y:S02]  /*4ba0*/  IMAD R5, R157, R25, RZ ;  /* 0x000000199d057224 */ /* 0x000fe400078e02ff */
[----:B------:R0:W4:Y:S01]  /*4bb0*/  LDG.E.U8 R59, desc[UR60][R20.64] ;  /* 0x0000003c143b7981 */ /* 0x000122000c1e1100 */
[----:B-1----:R-:W-:-:S03]  /*4bc0*/  IADD3 R26, P0, R149, R33, RZ ;  /* 0x00000021951a7210 */ /* 0x002fc60007f1e0ff */
[----:B------:R1:W4:Y:S01]  /*4bd0*/  LDG.E.U8 R61, desc[UR60][R6.64] ;  /* 0x0000003c063d7981 */ /* 0x000322000c1e1100 */
[CC--:B0-----:R-:W-:Y:S02]  /*4be0*/  IADD3 R22, P1, R148.reuse, R33.reuse, RZ ;  /* 0x0000002194167210 */ /* 0x0c1fe40007f3e0ff */
[-C--:B------:R-:W-:Y:S01]  /*4bf0*/  LEA.HI.X.SX32 R27, R149, R14.reuse, 0x1, P0 ;  /* 0x0000000e951b7211 */ /* 0x080fe200000f0eff */
[----:B------:R-:W4:Y:S01]  /*4c00*/  LDG.E.U8 R57, desc[UR60][R30.64] ;  /* 0x0000003c1e397981 */ /* 0x000f22000c1e1100 */
[-C--:B------:R-:W-:Y:S02]  /*4c10*/  LEA.HI.X.SX32 R23, R148, R14.reuse, 0x1, P1 ;  /* 0x0000000e94177211 */ /* 0x080fe400008f0eff */
[-C--:B------:R-:W-:Y:S01]  /*4c20*/  IADD3 R28, P0, R151, R33.reuse, RZ ;  /* 0x00000021971c7210 */ /* 0x080fe20007f1e0ff */
[----:B------:R0:W4:Y:S01]  /*4c30*/  LDG.E.U8 R65, desc[UR60][R26.64] ;  /* 0x0000003c1a417981 */ /* 0x000122000c1e1100 */
[----:B------:R-:W-:Y:S02]  /*4c40*/  IADD3 R10, P1, R5, R33, RZ ;  /* 0x00000021050a7210 */ /* 0x000fe40007f3e0ff */
[-C--:B------:R-:W-:Y:S01]  /*4c50*/  LEA.HI.X.SX32 R29, R151, R14.reuse, 0x1, P0 ;  /* 0x0000000e971d7211 */ /* 0x080fe200000f0eff */
[----:B------:R0:W4:Y:S01]  /*4c60*/  LDG.E.U8 R63, desc[UR60][R22.64] ;  /* 0x0000003c163f7981 */ /* 0x000122000c1e1100 */
[----:B------:R-:W-:-:S02]  /*4c70*/  LEA.HI.X.SX32 R11, R5, R14, 0x1, P1 ;  /* 0x0000000e050b7211 */ /* 0x000fc400008f0eff */
[CC--:B------:R-:W-:Y:S01]  /*4c80*/  IADD3 R20, P0, R153.reuse, R33.reuse, RZ ;  /* 0x0000002199147210 */ /* 0x0c0fe20007f1e0ff */
[----:B------:R-:W0:Y:S01]  /*4c90*/  LDC R5, c[0x0][0x248] ;  /* 0x00009200ff057b82 */ /* 0x000e220000000800 */
[----:B------:R-:W4:Y:S02]  /*4ca0*/  LDG.E.U8 R28, desc[UR60][R28.64] ;  /* 0x0000003c1c1c7981 */ /* 0x000f24000c1e1100 */
[-C--:B------:R-:W-:Y:S02]  /*4cb0*/  LEA.HI.X.SX32 R21, R153, R14.reuse, 0x1, P0 ;  /* 0x0000000e99157211 */ /* 0x080fe400000f0eff */
[CC--:B-1----:R-:W-:Y:S01]  /*4cc0*/  IADD3 R6, P0, R155.reuse, R33.reuse, RZ ;  /* 0x000000219b067210 */ /* 0x0c2fe20007f1e0ff */
[----:B------:R1:W4:Y:S02]  /*4cd0*/  LDG.E.U8 R67, desc[UR60][R10.64] ;  /* 0x0000003c0a437981 */ /* 0x000324000c1e1100 */
[----:B0-----:R-:W0:Y:S01]  /*4ce0*/  LDC R27, c[0x0][0x248] ;  /* 0x00009200ff1b7b82 */ /* 0x001e220000000800 */
[----:B------:R-:W-:Y:S01]  /*4cf0*/  LEA.HI.X.SX32 R7, R155, R14, 0x1, P0 ;  /* 0x0000000e9b077211 */ /* 0x000fe200000f0eff */
[----:B------:R1:W4:Y:S01]  /*4d00*/  LDG.E.U8 R44, desc[UR60][R20.64] ;  /* 0x0000003c142c7981 */ /* 0x000322000c1e1100 */
[----:B------:R-:W-:-:S02]  /*4d10*/  IADD3 R22, P0, R158, R33, RZ ;  /* 0x000000219e167210 */ /* 0x000fc40007f1e0ff */
[----:B------:R-:W-:Y:S01]  /*4d20*/  LEA.HI R153, R232, 0x17e, RZ, 0x1a ;  /* 0x0000017ee8997811 */ /* 0x000fe200078fd0ff */
[----:B------:R0:W4:Y:S01]  /*4d30*/  LDG.E.U8 R46, desc[UR60][R6.64] ;  /* 0x0000003c062e7981 */ /* 0x000122000c1e1100 */
[-C--:B------:R-:W-:Y:S01]  /*4d40*/  LEA.HI.X.SX32 R23, R158, R14.reuse, 0x1, P0 ;  /* 0x0000000e9e177211 */ /* 0x080fe200000f0eff */
[----:B------:R-:W0:Y:S01]  /*4d50*/  LDC R26, c[0x0][0x248] ;  /* 0x00009200ff1a7b82 */ /* 0x000e220000000800 */
[----:B-1----:R-:W-:Y:S01]  /*4d60*/  IADD3 R10, P0, R160, R33, RZ ;  /* 0x00000021a00a7210 */ /* 0x002fe20007f1e0ff */
[----:B------:R-:W-:Y:S01]  /*4d70*/  IMAD R25, R153, R25, RZ ;  /* 0x0000001999197224 */ /* 0x000fe200078e02ff */
[-C--:B------:R-:W-:Y:S01]  /*4d80*/  IADD3 R30, P1, R156, R33.reuse, RZ ;  /* 0x000000219c1e7210 */ /* 0x080fe20007f3e0ff */
[----:B------:R1:W4:Y:S01]  /*4d90*/  LDG.E.U8 R29, desc[UR60][R22.64] ;  /* 0x0000003c161d7981 */ /* 0x000322000c1e1100 */
[----:B------:R-:W-:Y:S02]  /*4da0*/  LEA.HI.X.SX32 R11, R160, R14, 0x1, P0 ;  /* 0x0000000ea00b7211 */ /* 0x000fe400000f0eff */
[----:B------:R-:W-:-:S02]  /*4db0*/  IADD3 R20, P0, R163, R33, RZ ;  /* 0x00000021a3147210 */ /* 0x000fc40007f1e0ff */
[-C--:B------:R-:W-:Y:S01]  /*4dc0*/  LEA.HI.X.SX32 R31, R156, R14.reuse, 0x1, P1 ;  /* 0x0000000e9c1f7211 */ /* 0x080fe200008f0eff */
[----:B------:R-:W-:Y:S01]  /*4dd0*/  IMAD R5, R5, 0x2, R248 ;  /* 0x0000000205057824 */ /* 0x000fe200078e02f8 */
[-C--:B0-----:R-:W-:Y:S01]  /*4de0*/  IADD3 R6, P1, R25, R33.reuse, RZ ;  /* 0x0000002119067210 */ /* 0x081fe20007f3e0ff */
[----:B------:R0:W4:Y:S01]  /*4df0*/  LDG.E.U8 R48, desc[UR60][R10.64] ;  /* 0x0000003c0a307981 */ /* 0x000122000c1e1100 */
[-C--:B------:R-:W-:Y:S02]  /*4e00*/  LEA.HI.X.SX32 R21, R163, R14.reuse, 0x1, P0 ;  /* 0x0000000ea3157211 */ /* 0x080fe400000f0eff */
[C---:B------:R-:W-:Y:S01]  /*4e10*/  IADD3 R24, P0, R248.reuse, R33, RZ ;  /* 0x00000021f8187210 */ /* 0x040fe20007f1e0ff */
[----:B------:R-:W4:Y:S01]  /*4e20*/  LDG.E.U8 R30, desc[UR60][R30.64] ;  /* 0x0000003c1e1e7981 */ /* 0x000f22000c1e1100 */
[-C--:B------:R-:W-:Y:S02]  /*4e30*/  LEA.HI.X.SX32 R7, R25, R14.reuse, 0x1, P1 ;  /* 0x0000000e19077211 */ /* 0x080fe400008f0eff */
[----:B------:R-:W-:-:S02]  /*4e40*/  LEA.HI.X.SX32 R25, R248, R14, 0x1, P0 ;  /* 0x0000000ef8197211 */ /* 0x000fc400000f0eff */
[CC--:B-1----:R-:W-:Y:S01]  /*4e50*/  IADD3 R22, P0, R5.reuse, R33.reuse, RZ ;  /* 0x0000002105167210 */ /* 0x0c2fe20007f1e0ff */
[----:B------:R-:W4:Y:S03]  /*4e60*/  LDG.E.U8 R50, desc[UR60][R6.64] ;  /* 0x0000003c06327981 */ /* 0x000f26000c1e1100 */
[-C--:B------:R-:W-:Y:S01]  /*4e70*/  LEA.HI.X.SX32 R23, R5, R14.reuse, 0x1, P0 ;  /* 0x0000000e05177211 */ /* 0x080fe200000f0eff */
[----:B------:R-:W-:Y:S01]  /*4e80*/  IMAD R5, R12, 0x2, R5 ;  /* 0x000000020c057824 */ /* 0x000fe200078e0205 */
[----:B------:R1:W4:Y:S03]  /*4e90*/  LDG.E.U8 R69, desc[UR60][R24.64] ;  /* 0x0000003c18457981 */ /* 0x000326000c1e1100 */
[----:B------:R-:W-:Y:S01]  /*4ea0*/  IMAD R12, R16, 0x2, R5 ;  /* 0x00000002100c7824 */ /* 0x000fe200078e0205 */
[-C--:B0-----:R-:W-:Y:S01]  /*4eb0*/  IADD3 R10, P0, R5, R33.reuse, RZ ;  /* 0x00000021050a7210 */ /* 0x081fe20007f1e0ff */
[----:B------:R0:W4:Y:S02]  /*4ec0*/  LDG.E.U8 R31, desc[UR60][R20.64] ;  /* 0x0000003c141f7981 */ /* 0x000124000c1e1100 */
[----:B------:R-:W-:Y:S01]  /*4ed0*/  IMAD R16, R27, 0x2, R12 ;  /* 0x000000021b107824 */ /* 0x000fe200078e020c */
[----:B------:R-:W-:Y:S01]  /*4ee0*/  LEA.HI.X.SX32 R11, R5, R14, 0x1, P0 ;  /* 0x0000000e050b7211 */ /* 0x000fe200000f0eff */
[----:B------:R0:W4:Y:S01]  /*4ef0*/  LDG.E.U8 R71, desc[UR60][R22.64] ;  /* 0x0000003c16477981 */ /* 0x000122000c1e1100 */
[----:B-1----:R-:W1:Y:S01]  /*4f00*/  LDC R24, c[0x0][0x248] ;  /* 0x00009200ff187b82 */ /* 0x002e620000000800 */
[----:B------:R-:W-:Y:S01]  /*4f10*/  IMAD R5, R73, 0x2, R16 ;  /* 0x0000000249057824 */ /* 0x000fe200078e0210 */
[-C--:B------:R-:W-:Y:S01]  /*4f20*/  IADD3 R6, P1, R12, R33.reuse, RZ ;  /* 0x000000210c067210 */ /* 0x080fe20007f3e0ff */
[----:B------:R0:W4:Y:S02]  /*4f30*/  LDG.E.U8 R73, desc[UR60][R10.64] ;  /* 0x0000003c0a497981 */ /* 0x000124000c1e1100 */
[----:B0-----:R-:W-:-:S02]  /*4f40*/  IADD3 R20, P0, R16, R33, RZ ;  /* 0x0000002110147210 */ /* 0x001fc40007f1e0ff */
[----:B------:R-:W-:Y:S01]  /*4f50*/  LEA.HI R154, R232, 0x1ee, RZ, 0x1a ;  /* 0x000001eee89a7811 */ /* 0x000fe200078fd0ff */
[----:B------:R-:W0:Y:S01]  /*4f60*/  LDC R25, c[0x0][0x248] ;  /* 0x00009200ff197b82 */ /* 0x000e220000000800 */
[-C--:B------:R-:W-:Y:S02]  /*4f70*/  LEA.HI.X.SX32 R21, R16, R14.reuse, 0x1, P0 ;  /* 0x0000000e10157211 */ /* 0x080fe400000f0eff */
[C---:B------:R-:W-:Y:S02]  /*4f80*/  IADD3 R22, P0, R5.reuse, R33, RZ ;  /* 0x0000002105167210 */ /* 0x040fe40007f1e0ff */
[-C--:B------:R-:W-:Y:S01]  /*4f90*/  LEA.HI.X.SX32 R7, R12, R14.reuse, 0x1, P1 ;  /* 0x0000000e0c077211 */ /* 0x080fe200008f0eff */
[----:B------:R-:W4:Y:S01]  /*4fa0*/  LDG.E.U8 R77, desc[UR60][R20.64] ;  /* 0x0000003c144d7981 */ /* 0x000f22000c1e1100 */
[----:B------:R-:W-:Y:S01]  /*4fb0*/  LEA.HI.X.SX32 R23, R5, R14, 0x1, P0 ;  /* 0x0000000e05177211 */ /* 0x000fe200000f0eff */
[----:B------:R-:W-:Y:S01]  /*4fc0*/  IMAD R5, R26, 0x2, R5 ;  /* 0x000000021a057824 */ /* 0x000fe200078e0205 */
[----:B------:R-:W0:Y:S01]  /*4fd0*/  LDC R16, c[0x0][0x248] ;  /* 0x00009200ff107b82 */ /* 0x000e220000000800 */
[----:B------:R1:W4:Y:S01]  /*4fe0*/  LDG.E.U8 R75, desc[UR60][R6.64] ;  /* 0x0000003c064b7981 */ /* 0x000322000c1e1100 */
[----:B------:R-:W-:-:S02]  /*4ff0*/  IMAD R12, R154, R81, RZ ;  /* 0x000000519a0c7224 */ /* 0x000fc400078e02ff */
[CC--:B------:R-:W-:Y:S01]  /*5000*/  IADD3 R10, P0, R5.reuse, R33.reuse, RZ ;  /* 0x00000021050a7210 */ /* 0x0c0fe20007f1e0ff */
[----:B------:R1:W4:Y:S03]  /*5010*/  LDG.E.U8 R79, desc[UR60][R22.64] ;  /* 0x0000003c164f7981 */ /* 0x000326000c1e1100 */
[----:B------:R-:W0:Y:S01]  /*5020*/  LDC R26, c[0x0][0x248] ;  /* 0x00009200ff1a7b82 */ /* 0x000e220000000800 */
[----:B-1----:R-:W-:Y:S01]  /*5030*/  IMAD R7, R52, 0x4, R5 ;  /* 0x0000000434077824 */ /* 0x002fe200078e0205 */
[-C--:B------:R-:W-:Y:S02]  /*5040*/  LEA.HI.X.SX32 R11, R5, R14.reuse, 0x1, P0 ;  /* 0x0000000e050b7211 */ /* 0x080fe400000f0eff */
[-C--:B------:R-:W-:Y:S02]  /*5050*/  IADD3 R6, P0, R12, R33.reuse, RZ ;  /* 0x000000210c067210 */ /* 0x080fe40007f1e0ff */
[C---:B------:R-:W-:Y:S01]  /*5060*/  IADD3 R20, P1, R7.reuse, R33, RZ ;  /* 0x0000002107147210 */ /* 0x040fe20007f3e0ff */
[----:B------:R-:W-:Y:S01]  /*5070*/  IMAD R5, R24, 0x2, R7 ;  /* 0x0000000218057824 */ /* 0x000fe200078e0207 */
[----:B------:R1:W4:Y:S02]  /*5080*/  LDG.E.U8 R81, desc[UR60][R10.64] ;  /* 0x0000003c0a517981 */ /* 0x000324000c1e1100 */
[----:B------:R-:W-:-:S02]  /*5090*/  LEA.HI.X.SX32 R21, R7, R14, 0x1, P1 ;  /* 0x0000000e07157211 */ /* 0x000fc400008f0eff */
[----:B------:R-:W-:-:S03]  /*50a0*/  LEA.HI.X.SX32 R7, R12, R14, 0x1, P0 ;  /* 0x0000000e0c077211 */ /* 0x000fc600000f0eff */
[----:B------:R-:W4:Y:S04]  /*50b0*/  LDG.E.U8 R52, desc[UR60][R20.64] ;  /* 0x0000003c14347981 */ /* 0x000f28000c1e1100 */
[----:B------:R1:W4:Y:S01]  /*50c0*/  LDG.E.U8 R83, desc[UR60][R6.64] ;  /* 0x0000003c06537981 */ /* 0x000322000c1e1100 */
[----:B------:R-:W-:Y:S01]  /*50d0*/  IADD3 R22, P0, R5, R33, RZ ;  /* 0x0000002105167210 */ /* 0x000fe20007f1e0ff */
[----:B0-----:R-:W-:-:S03]  /*50e0*/  IMAD R12, R16, 0x2, R5 ;  /* 0x00000002100c7824 */ /* 0x001fc600078e0205 */
[----:B------:R-:W-:Y:S01]  /*50f0*/  LEA.HI.X.SX32 R23, R5, R14, 0x1, P0 ;  /* 0x0000000e05177211 */ /* 0x000fe200000f0eff */
[----:B------:R-:W-:Y:S01]  /*5100*/  IMAD R5, R25, 0x2, R12 ;  /* 0x0000000219057824 */ /* 0x000fe200078e020c */
[----:B------:R-:W-:-:S03]  /*5110*/  IADD3 R24, P0, R12, R33, RZ ;  /* 0x000000210c187210 */ /* 0x000fc60007f1e0ff */
[----:B------:R0:W4:Y:S01]  /*5120*/  LDG.E.U8 R54, desc[UR60][R22.64] ;  /* 0x0000003c16367981 */ /* 0x000122000c1e1100 */
[-C--:B------:R-:W-:Y:S01]  /*5130*/  LEA.HI.X.SX32 R25, R12, R14.reuse, 0x1, P0 ;  /* 0x0000000e0c197211 */ /* 0x080fe200000f0eff */
[----:B------:R-:W-:Y:S01]  /*5140*/  IMAD R12, R26, 0x2, R5 ;  /* 0x000000021a0c7824 */ /* 0x000fe200078e0205 */
[CC--:B-1----:R-:W-:Y:S02]  /*5150*/  IADD3 R10, P0, R5.reuse, R33.reuse, RZ ;  /* 0x00000021050a7210 */ /* 0x0c2fe40007f1e0ff */
[----:B------:R-:W-:Y:S01]  /*5160*/  LEA.HI R155, R232, 0x1fe, RZ, 0x1a ;  /* 0x000001fee89b7811 */ /* 0x000fe200078fd0ff */
[----:B------:R-:W4:Y:S01]  /*5170*/  LDG.E.U8 R24, desc[UR60][R24.64] ;  /* 0x0000003c18187981 */ /* 0x000f22000c1e1100 */
[----:B------:R-:W-:Y:S01]  /*5180*/  LEA.HI.X.SX32 R11, R5, R14, 0x1, P0 ;  /* 0x0000000e050b7211 */ /* 0x000fe200000f0eff */
[----:B------:R-:W-:Y:S01]  /*5190*/  IMAD R5, R85, 0x2, R12 ;  /* 0x0000000255057824 */ /* 0x000fe200078e020c */
[----:B------:R-:W-:-:S03]  /*51a0*/  IADD3 R6, P0, R12, R33, RZ ;  /* 0x000000210c067210 */ /* 0x000fc60007f1e0ff */
[----:B------:R-:W-:Y:S01]  /*51b0*/  IMAD R16, R56, 0x2, R5 ;  /* 0x0000000238107824 */ /* 0x000fe200078e0205 */
[----:B------:R-:W-:Y:S01]  /*51c0*/  LEA.HI.X.SX32 R7, R12, R14, 0x1, P0 ;  /* 0x0000000e0c077211 */ /* 0x000fe200000f0eff */
[----:B------:R-:W4:Y:S01]  /*51d0*/  LDG.E.U8 R10, desc[UR60][R10.64] ;  /* 0x0000003c0a0a7981 */ /* 0x000f22000c1e1100 */
[-C--:B------:R-:W-:Y:S02]  /*51e0*/  IADD3 R20, P1, R5, R33.reuse, RZ ;  /* 0x0000002105147210 */ /* 0x080fe40007f3e0ff */
[C---:B0-----:R-:W-:Y:S01]  /*51f0*/  IADD3 R22, P0, R16.reuse, R33, RZ ;  /* 0x0000002110167210 */ /* 0x041fe20007f1e0ff */
[----:B---3--:R-:W-:Y:S01]  /*5200*/  IMAD R27, R155, R58, RZ ;  /* 0x0000003a9b1b7224 */ /* 0x008fe200078e02ff */
[-C--:B------:R-:W-:Y:S01]  /*5210*/  LEA.HI.X.SX32 R21, R5, R14.reuse, 0x1, P1 ;  /* 0x0000000e05157211 */ /* 0x080fe200008f0eff */
[----:B------:R-:W3:Y:S01]  /*5220*/  LDG.E.U8 R6, desc[UR60][R6.64] ;  /* 0x0000003c06067981 */ /* 0x000ee2000c1e1100 */
[----:B------:R-:W-:-:S03]  /*5230*/  LEA.HI.X.SX32 R23, R16, R14, 0x1, P0 ;  /* 0x0000000e10177211 */ /* 0x000fc600000f0eff */
[----:B------:R-:W3:Y:S04]  /*5240*/  LDG.E.U8 R20, desc[UR60][R20.64] ;  /* 0x0000003c14147981 */ /* 0x000ee8000c1e1100 */
[----:B------:R-:W3:Y:S01]  /*5250*/  LDG.E.U8 R22, desc[UR60][R22.64] ;  /* 0x0000003c16167981 */ /* 0x000ee2000c1e1100 */
[----:B------:R-:W-:-:S04]  /*5260*/  IADD3 R26, P2, R27, R33, RZ ;  /* 0x000000211b1a7210 */ /* 0x000fc80007f5e0ff */
[----:B------:R-:W-:-:S05]  /*5270*/  LEA.HI.X.SX32 R27, R27, R14, 0x1, P2 ;  /* 0x0000000e1b1b7211 */ /* 0x000fca00010f0eff */
[----:B------:R-:W3:Y:S04]  /*5280*/  LDG.E.U8 R26, desc[UR60][R26.64] ;  /* 0x0000003c1a1a7981 */ /* 0x000ee8000c1e1100 */
[----:B------:R-:W-:Y:S04]  /*5290*/  STL [R1], RZ ;  /* 0x000000ff01007387 */ /* 0x000fe80000100800 */
[----:B-----5:R-:W-:Y:S04]  /*52a0*/  STS.U8 [R0+0x2000], R9 ;  /* 0x0020000900007388 */ /* 0x020fe80000000000 */
[----:B------:R-:W-:Y:S04]  /*52b0*/  STS.U8 [R0+0x2002], R45 ;  /* 0x0020022d00007388 */ /* 0x000fe80000000000 */
[----:B------:R-:W-:Y:S04]  /*52c0*/  STS.U8 [R0+0x2006], R47 ;  /* 0x0020062f00007388 */ /* 0x000fe80000000000 */
[----:B------:R-:W-:Y:S04]  /*52d0*/  STS.U8 [R0+0x2008], R41 ;  /* 0x0020082900007388 */ /* 0x000fe80000000000 */
[----:B------:R-:W-:Y:S04]  /*52e0*/  STS.U8 [R0+0x200c], R51 ;  /* 0x00200c3300007388 */ /* 0x000fe80000000000 */
[----:B--2---:R-:W-:Y:S04]  /*52f0*/  STS.U8 [R0+0x200e], R35 ;  /* 0x00200e2300007388 */ /* 0x004fe80000000000 */
[----:B------:R-:W-:Y:S04]  /*5300*/  STS.U8 [R0+0x200a], R49 ;  /* 0x00200a3100007388 */ /* 0x000fe80000000000 */
[----:B----4-:R-:W-:Y:S04]  /*5310*/  STS.U8 [R0+0x2004], R43 ;  /* 0x0020042b00007388 */ /* 0x010fe80000000000 */
        /* <DEDUP_REMOVED lines=15> */
[----:B------:R0:W-:Y:S02]  /*5410*/  STS.U8 [R0+0x600e], R83 ;  /* 0x00600e5300007388 */ /* 0x0001e40000000000 */
[----:B0-----:R-:W-:-:S05]  /*5420*/  IMAD.MOV.U32 R0, RZ, RZ, 0x3f800000 ;  /* 0x3f800000ff007424 */ /* 0x001fca00078e00ff */
[----:B------:R0:W-:Y:S04]  /*5430*/  STL [R1+0x35c], R0 ;  /* 0x00035c0001007387 */ /* 0x0001e80000100800 */
[----:B------:R-:W-:Y:S04]  /*5440*/  STL [R1+0x4], RZ ;  /* 0x000004ff01007387 */ /* 0x000fe80000100800 */
        /* <DEDUP_REMOVED lines=111> */
[----:B------:R-:W-:Y:S01]  /*5b40*/  STL [R1+0x1c4], RZ ;  /* 0x0001c4ff01007387 */ /* 0x000fe20000100800 */
[----:B0-----:R-:W-:-:S03]  /*5b50*/  VIADD R0, R239, 0x40 ;  /* 0x00000040ef007836 */ /* 0x001fc60000000000 */
[----:B------:R-:W-:Y:S01]  /*5b60*/  STL [R1+0x1c8], RZ ;  /* 0x0001c8ff01007387 */ /* 0x000fe20000100800 */
[----:B------:R-:W-:-:S03]  /*5b70*/  LOP3.LUT R236, R236, 0x70, RZ, 0x3c, !PT ;  /* 0x00000070ecec7812 */ /* 0x000fc600078e3cff */
[----:B------:R-:W-:Y:S04]  /*5b80*/  STL [R1+0x1cc], RZ ;  /* 0x0001ccff01007387 */ /* 0x000fe80000100800 */
[----:B------:R-:W-:Y:S04]  /*5b90*/  STL [R1+0x1d0], RZ ;  /* 0x0001d0ff01007387 */ /* 0x000fe80000100800 */
[----:B------:R-:W-:Y:S04]  /*5ba0*/  STL [R1+0x1d4], RZ ;  /* 0x0001d4ff01007387 */ /* 0x000fe80000100800 */
[----:B------:R-:W-:Y:S01]  /*5bb0*/  STL [R1+0x1d8], RZ ;  /* 0x0001d8ff01007387 */ /* 0x000fe20000100800 */
[----:B------:R-:W-:-:S03]  /*5bc0*/  ISETP.GE.AND P0, PT, R0, 0x1, PT ;  /* 0x000000010000780c */ /* 0x000fc60003f06270 */
[----:B------:R-:W-:Y:S01]  /*5bd0*/  STL [R1+0x1dc], RZ ;  /* 0x0001dcff01007387 */ /* 0x000fe20000100800 */
[----:B------:R-:W-:-:S03]  /*5be0*/  IMAD.IADD R5, R15, 0x1, R236 ;  /* 0x000000010f057824 */ /* 0x000fc600078e02ec */
[----:B------:R-:W-:Y:S01]  /*5bf0*/  STL [R1+0x1e0], RZ ;  /* 0x0001e0ff01007387 */ /* 0x000fe20000100800 */
[----:B------:R-:W-:-:S03]  /*5c00*/  IMAD.MOV.U32 R0, RZ, RZ, 0x3f800000 ;  /* 0x3f800000ff007424 */ /* 0x000fc600078e00ff */
[----:B------:R-:W-:Y:S04]  /*5c10*/  STL [R1+0x1e4], RZ ;  /* 0x0001e4ff01007387 */ /* 0x000fe80000100800 */
[----:B------:R-:W-:Y:S04]  /*5c20*/  STL [R1+0x1e8], RZ ;  /* 0x0001e8ff01007387 */ /* 0x000fe80000100800 */
[----:B------:R-:W-:Y:S04]  /*5c30*/  STL [R1+0x1ec], RZ ;  /* 0x0001ecff01007387 */ /* 0x000fe80000100800 */
[----:B------:R-:W-:Y:S04]  /*5c40*/  STL [R1+0x1f0], RZ ;  /* 0x0001f0ff01007387 */ /* 0x000fe80000100800 */
[----:B------:R-:W-:Y:S04]  /*5c50*/  STL [R1+0x1f4], RZ ;  /* 0x0001f4ff01007387 */ /* 0x000fe80000100800 */
[----:B------:R-:W-:Y:S04]  /*5c60*/  STL [R1+0x1f8], RZ ;  /* 0x0001f8ff01007387 */ /* 0x000fe80000100800 */
[----:B------:R-:W-:Y:S04]  /*5c70*/  STL [R1+0x1fc], RZ ;  /* 0x0001fcff01007387 */ /* 0x000fe80000100800 */
        /* <DEDUP_REMOVED lines=9> */
[----:B---3--:R-:W-:Y:S04]  /*5d10*/  STS.U8 [R5+0x600a], R20 ;  /* 0x00600a1405007388 */ /* 0x008fe80000000000 */
[----:B------:R-:W-:Y:S04]  /*5d20*/  STS.U8 [R5+0x600c], R22 ;  /* 0x00600c1605007388 */ /* 0x000fe80000000000 */
[----:B------:R-:W-:Y:S01]  /*5d30*/  STL [R1+0x360], R0 ;  /* 0x0003600001007387 */ /* 0x000fe20000100800 */
[----:B------:R-:W-:Y:S01]  /*5d40*/  IMAD.MOV.U32 R11, RZ, RZ, -0x800000 ;  /* 0xff800000ff0b7424 */ /* 0x000fe200078e00ff */
[----:B------:R-:W-:-:S02]  /*5d50*/  CS2R R56, SRZ ;  /* 0x0000000000387805 */ /* 0x000fc4000001ff00 */
[----:B------:R-:W-:Y:S01]  /*5d60*/  CS2R R58, SRZ ;  /* 0x00000000003a7805 */ /* 0x000fe2000001ff00 */
[----:B------:R-:W-:Y:S01]  /*5d70*/  STS.U8 [R5+0x2000], R36 ;  /* 0x0020002405007388 */ /* 0x000fe20000000000 */
[----:B------:R-:W-:Y:S02]  /*5d80*/  CS2R R60, SRZ ;  /* 0x00000000003c7805 */ /* 0x000fe4000001ff00 */
[----:B------:R-:W-:Y:S02]  /*5d90*/  CS2R R62, SRZ ;  /* 0x00000000003e7805 */ /* 0x000fe4000001ff00 */
[----:B------:R-:W-:Y:S01]  /*5da0*/  CS2R R64, SRZ ;  /* 0x0000000000407805 */ /* 0x000fe2000001ff00 */
[----:B------:R0:W-:Y:S01]  /*5db0*/  STS.U8 [R5+0x2002], R32 ;  /* 0x0020022005007388 */ /* 0x0001e20000000000 */
[----:B------:R-:W-:Y:S02]  /*5dc0*/  CS2R R66, SRZ ;  /* 0x0000000000427805 */ /* 0x000fe4000001ff00 */
        /* <DEDUP_REMOVED lines=8> */
[----:B0-----:R-:W-:-:S02]  /*5e50*/  CS2R R32, SRZ ;  /* 0x0000000000207805 */ /* 0x001fc4000001ff00 */
[----:B------:R-:W-:Y:S01]  /*5e60*/  CS2R R80, SRZ ;  /* 0x0000000000507805 */ /* 0x000fe2000001ff00 */
[----:B------:R0:W-:Y:S01]  /*5e70*/  STS.U8 [R5+0x2008], R37 ;  /* 0x0020082505007388 */ /* 0x0001e20000000000 */
[----:B------:R-:W-:Y:S02]  /*5e80*/  CS2R R82, SRZ ;  /* 0x0000000000527805 */ /* 0x000fe4000001ff00 */
[----:B------:R-:W-:Y:S02]  /*5e90*/  CS2R R84, SRZ ;  /* 0x0000000000547805 */ /* 0x000fe4000001ff00 */
[----:B------:R-:W-:Y:S01]  /*5ea0*/  CS2R R86, SRZ ;  /* 0x0000000000567805 */ /* 0x000fe2000001ff00 */
[----:B------:R2:W-:Y:S01]  /*5eb0*/  STS.U8 [R5+0x200a], R39 ;  /* 0x00200a2705007388 */ /* 0x0005e20000000000 */
[----:B------:R-:W-:Y:S02]  /*5ec0*/  CS2R R88, SRZ ;  /* 0x0000000000587805 */ /* 0x000fe4000001ff00 */
[----:B-1----:R-:W-:-:S02]  /*5ed0*/  CS2R R34, SRZ ;  /* 0x0000000000227805 */ /* 0x002fc4000001ff00 */
[----:B------:R-:W-:Y:S01]  /*5ee0*/  CS2R R90, SRZ ;  /* 0x00000000005a7805 */ /* 0x000fe2000001ff00 */
[----:B------:R1:W-:Y:S01]  /*5ef0*/  STS.U8 [R5+0x200c], R40 ;  /* 0x00200c2805007388 */ /* 0x0003e20000000000 */
[----:B------:R-:W-:Y:S02]  /*5f00*/  CS2R R92, SRZ ;  /* 0x00000000005c7805 */ /* 0x000fe4000001ff00 */
[----:B0-----:R-:W-:Y:S02]  /*5f10*/  CS2R R36, SRZ ;  /* 0x0000000000247805 */ /* 0x001fe4000001ff00 */
[----:B------:R-:W-:Y:S01]  /*5f20*/  CS2R R94, SRZ ;  /* 0x00000000005e7805 */ /* 0x000fe2000001ff00 */
[----:B------:R0:W-:Y:S01]  /*5f30*/  STS.U8 [R5+0x200e], R42 ;  /* 0x00200e2a05007388 */ /* 0x0001e20000000000 */
[----:B------:R-:W-:Y:S02]  /*5f40*/  CS2R R96, SRZ ;  /* 0x0000000000607805 */ /* 0x000fe4000001ff00 */
[----:B--2---:R-:W-:-:S02]  /*5f50*/  CS2R R38, SRZ ;  /* 0x0000000000267805 */ /* 0x004fc4000001ff00 */
[----:B------:R-:W-:Y:S01]  /*5f60*/  CS2R R98, SRZ ;  /* 0x0000000000627805 */ /* 0x000fe2000001ff00 */
[----:B------:R-:W-:Y:S01]  /*5f70*/  STS.U8 [R5+0x4000], R28 ;  /* 0x0040001c05007388 */ /* 0x000fe20000000000 */
[----:B------:R-:W-:Y:S02]  /*5f80*/  CS2R R100, SRZ ;  /* 0x0000000000647805 */ /* 0x000fe4000001ff00 */
[----:B-1----:R-:W-:Y:S02]  /*5f90*/  CS2R R40, SRZ ;  /* 0x0000000000287805 */ /* 0x002fe4000001ff00 */
        /* <DEDUP_REMOVED lines=9> */
[----:B------:R-:W-:Y:S01]  /*6030*/  STS.U8 [R5+0x4006], R30 ;  /* 0x0040061e05007388 */ /* 0x000fe20000000000 */
        /* <DEDUP_REMOVED lines=9> */
[C---:B------:R-:W-:Y:S01]  /*60d0*/  LOP3.LUT R152, R232.reuse, 0x7f, RZ, 0xc0, !PT ;  /* 0x0000007fe8987812 */ /* 0x040fe200078ec0ff */
[----:B------:R-:W-:Y:S01]  /*60e0*/  IMAD.SHL.U32 R156, R232, 0x2, RZ ;  /* 0x00000002e89c7824 */ /* 0x000fe200078e00ff */
[----:B------:R2:W-:Y:S01]  /*60f0*/  STS.U8 [R5+0x400c], R31 ;  /* 0x00400c1f05007388 */ /* 0x0005e20000000000 */
[----:B------:R-:W-:-:S02]  /*6100*/  CS2R R124, SRZ ;  /* 0x00000000007c7805 */ /* 0x000fc4000001ff00 */
[----:B-1----:R-:W-:Y:S02]  /*6110*/  CS2R R28, SRZ ;  /* 0x00000000001c7805 */ /* 0x002fe4000001ff00 */
[----:B------:R-:W-:Y:S01]  /*6120*/  CS2R R126, SRZ ;  /* 0x00000000007e7805 */ /* 0x000fe2000001ff00 */
[----:B------:R1:W-:Y:S01]  /*6130*/  STS.U8 [R5+0x400e], R50 ;  /* 0x00400e3205007388 */ /* 0x0003e20000000000 */
[----:B------:R-:W-:Y:S02]  /*6140*/  CS2R R128, SRZ ;  /* 0x0000000000807805 */ /* 0x000fe4000001ff00 */
[----:B0-----:R-:W-:Y:S02]  /*6150*/  CS2R R48, SRZ ;  /* 0x0000000000307805 */ /* 0x001fe4000001ff00 */
[----:B------:R-:W-:Y:S01]  /*6160*/  CS2R R130, SRZ ;  /* 0x0000000000827805 */ /* 0x000fe2000001ff00 */
[----:B------:R0:W-:Y:S01]  /*6170*/  STS.U8 [R5+0x6000], R52 ;  /* 0x0060003405007388 */ /* 0x0001e20000000000 */
[----:B------:R-:W-:-:S02]  /*6180*/  CS2R R132, SRZ ;  /* 0x0000000000847805 */ /* 0x000fc4000001ff00 */
[----:B--2---:R-:W-:Y:S02]  /*6190*/  CS2R R30, SRZ ;  /* 0x00000000001e7805 */ /* 0x004fe4000001ff00 */
[----:B------:R-:W-:Y:S01]  /*61a0*/  CS2R R134, SRZ ;  /* 0x0000000000867805 */ /* 0x000fe2000001ff00 */
[----:B------:R2:W-:Y:S01]  /*61b0*/  STS.U8 [R5+0x6002], R54 ;  /* 0x0060023605007388 */ /* 0x0005e20000000000 */
[----:B------:R-:W-:Y:S02]  /*61c0*/  CS2R R136, SRZ ;  /* 0x0000000000887805 */ /* 0x000fe4000001ff00 */
[----:B-1----:R-:W-:Y:S02]  /*61d0*/  CS2R R50, SRZ ;  /* 0x0000000000327805 */ /* 0x002fe4000001ff00 */
[----:B------:R-:W-:Y:S01]  /*61e0*/  CS2R R138, SRZ ;  /* 0x00000000008a7805 */ /* 0x000fe2000001ff00 */
[----:B------:R1:W-:Y:S01]  /*61f0*/  STS.U8 [R5+0x6004], R24 ;  /* 0x0060041805007388 */ /* 0x0003e20000000000 */
[----:B------:R-:W-:-:S02]  /*6200*/  CS2R R140, SRZ ;  /* 0x00000000008c7805 */ /* 0x000fc4000001ff00 */
[----:B0-----:R-:W-:Y:S02]  /*6210*/  CS2R R52, SRZ ;  /* 0x0000000000347805 */ /* 0x001fe4000001ff00 */
[----:B------:R-:W-:Y:S01]  /*6220*/  CS2R R142, SRZ ;  /* 0x00000000008e7805 */ /* 0x000fe2000001ff00 */
[----:B------:R0:W-:Y:S01]  /*6230*/  STS.U8 [R5+0x6008], R6 ;  /* 0x0060080605007388 */ /* 0x0001e20000000000 */
[----:B------:R-:W-:Y:S02]  /*6240*/  CS2R R144, SRZ ;  /* 0x0000000000907805 */ /* 0x000fe4000001ff00 */
[----:B--2---:R-:W-:Y:S02]  /*6250*/  CS2R R54, SRZ ;  /* 0x0000000000367805 */ /* 0x004fe4000001ff00 */
[----:B------:R-:W-:Y:S01]  /*6260*/  CS2R R146, SRZ ;  /* 0x0000000000927805 */ /* 0x000fe2000001ff00 */
[----:B------:R2:W-:Y:S01]  /*6270*/  STS.U8 [R5+0x600e], R26 ;  /* 0x00600e1a05007388 */ /* 0x0005e20000000000 */
[----:B------:R-:W-:-:S02]  /*6280*/  CS2R R148, SRZ ;  /* 0x0000000000947805 */ /* 0x000fc4000001ff00 */
[----:B-1----:R-:W-:Y:S02]  /*6290*/  CS2R R24, SRZ ;  /* 0x0000000000187805 */ /* 0x002fe4000001ff00 */
[----:B------:R-:W-:Y:S01]  /*62a0*/  CS2R R150, SRZ ;  /* 0x0000000000967805 */ /* 0x000fe2000001ff00 */
[----:B0-----:R-:W-:Y:S01]  /*62b0*/  IMAD.MOV.U32 R6, RZ, RZ, -0x800000 ;  /* 0xff800000ff067424 */ /* 0x001fe200078e00ff */
[----:B--2---:R-:W-:Y:S01]  /*62c0*/  CS2R R26, SRZ ;  /* 0x00000000001a7805 */ /* 0x004fe2000001ff00 */
[----:B------:R-:W-:Y:S06]  /*62d0*/  @!P0 BRA `(.L_x_0) ;  /* 0x000001e800088947 */ /* 0x000fec0003800000 */
[----:B------:R-:W0:Y:S01]  /*62e0*/  LDC.64 R6, c[0x0][0x260] ;  /* 0x00009800ff067b82 */ /* 0x000e220000000a00 */
[----:B------:R-:W1:Y:S01]  /*62f0*/  S2R R171, SR_TID.X ;  /* 0x0000000000ab7919 */ /* 0x000e620000002100 */
[C---:B------:R-:W-:Y:S01]  /*6300*/  LOP3.LUT R0, R232.reuse, 0x1, RZ, 0xc0, !PT ;  /* 0x00000001e8007812 */ /* 0x040fe200078ec0ff */
[----:B------:R-:W-:Y:S01]  /*6310*/  VIADD R2, R15, 0x8000 ;  /* 0x000080000f027836 */ /* 0x000fe20000000000 */
[----:B------:R-:W-:Y:S01]  /*6320*/  LOP3.LUT R3, R232, 0x1c, RZ, 0xc0, !PT ;  /* 0x0000001ce8037812 */ /* 0x000fe200078ec0ff */
[----:B------:R-:W2:Y:S01]  /*6330*/  S2R R230, SR_CTAID.Y ;  /* 0x0000000000e67919 */ /* 0x000ea20000002600 */
[----:B------:R-:W-:Y:S02]  /*6340*/  SHF.R.U32.HI R4, RZ, 0x4, R15 ;  /* 0x00000004ff047819 */ /* 0x000fe4000001160f */
[----:B------:R-:W3:Y:S01]  /*6350*/  LDC.64 R12, c[0x0][0x250] ;  /* 0x00009400ff0c7b82 */ /* 0x000ee20000000a00 */
[----:B------:R-:W-:Y:S01]  /*6360*/  IMAD R5, R0, 0x2, R3 ;  /* 0x0000000200057824 */ /* 0x000fe200078e0203 */
[C---:B------:R-:W-:Y:S01]  /*6370*/  LOP3.LUT P0, RZ, R232.reuse, 0x2, RZ, 0xc0, !PT ;  /* 0x00000002e8ff7812 */ /* 0x040fe2000780c0ff */
[----:B------:R-:W4:Y:S01]  /*6380*/  S2R R173, SR_TID.X ;  /* 0x0000000000ad7919 */ /* 0x000f220000002100 */
[----:B------:R-:W-:-:S02]  /*6390*/  LOP3.LUT P6, RZ, R232, 0x1, RZ, 0xc0, !PT ;  /* 0x00000001e8ff7812 */ /* 0x000fc400078cc0ff */
[--C-:B------:R-:W-:Y:S01]  /*63a0*/  SHF.R.U32.HI R3, RZ, 0x2, R232.reuse ;  /* 0x00000002ff037819 */ /* 0x100fe200000116e8 */
[----:B------:R-:W5:Y:S01]  /*63b0*/  S2R R175, SR_TID.X ;  /* 0x0000000000af7919 */ /* 0x000f620000002100 */
[----:B------:R-:W4:Y:S01]  /*63c0*/  LDC R11, c[0x0][0x258] ;  /* 0x00009600ff0b7b82 */ /* 0x000f220000000800 */
[--C-:B------:R-:W-:Y:S02]  /*63d0*/  SHF.R.U32.HI R0, RZ, 0x1, R232.reuse ;  /* 0x00000001ff007819 */ /* 0x100fe400000116e8 */
[----:B------:R-:W-:Y:S02]  /*63e0*/  SHF.R.U32.HI R232, RZ, 0x1, R232 ;  /* 0x00000001ffe87819 */ /* 0x000fe400000116e8 */
[----:B------:R-:W-:-:S03]  /*63f0*/  SGXT.U32 R3, R3, 0x3 ;  /* 0x000000030303781a */ /* 0x000fc60000000000 */
[----:B------:R-:W5:Y:S01]  /*6400*/  LDC.64 R8, c[0x0][0x218] ;  /* 0x00008600ff087b82 */ /* 0x000f620000000a00 */
[----:B0-----:R-:W-:Y:S01]  /*6410*/  IMAD.MOV.U32 R10, RZ, RZ, R6 ;  /* 0x000000ffff0a7224 */ /* 0x001fe200078e0006 */
[----:B------:R-:W-:Y:S01]  /*6420*/  SGXT.U32 R6, R4, 0xe ;  /* 0x0000000e0406781a */ /* 0x000fe20000000000 */
[----:B------:R-:W-:Y:S01]  /*6430*/  STL [R1+0x3ac], R7 ;  /* 0x0003ac0701007387 */ /* 0x000fe20000100800 */
[----:B------:R-:W-:Y:S02]  /*6440*/  SHF.R.U32.HI R4, RZ, 0x4, R2 ;  /* 0x00000004ff047819 */ /* 0x000fe40000011602 */
[----:B------:R-:W-:Y:S02]  /*6450*/  SGXT.U32 R2, R232, 0x1 ;  /* 0x00000001e802781a */ /* 0x000fe40000000000 */
[----:B------:R-:W0:Y:S01]  /*6460*/  LDC.64 R16, c[0x0][0x220] ;  /* 0x00008800ff107b82 */ /* 0x000e220000000a00 */
[----:B------:R-:W-:Y:S01]  /*6470*/  SGXT.U32 R4, R4, 0xe ;  /* 0x0000000e0404781a */ /* 0x000fe20000000000 */
[----:B---3--:R-:W-:Y:S01]  /*6480*/  IMAD.SHL.U32 R42, R13, 0x2, RZ ;  /* 0x000000020d2a7824 */ /* 0x008fe200078e00ff */
[----:B------:R-:W-:Y:S01]  /*6490*/  LOP3.LUT R2, R5, R2, RZ, 0xfc, !PT ;  /* 0x0000000205027212 */ /* 0x000fe200078efcff */
[----:B------:R-:W-:Y:S01]  /*64a0*/  IMAD.MOV.U32 R5, RZ, RZ, RZ ;  /* 0x000000ffff057224 */ /* 0x000fe200078e00ff */
[----:B------:R-:W-:Y:S01]  /*64b0*/  LOP3.LUT R0, R3, 0x30, R0, 0xf8, !PT ;  /* 0x0000003003007812 */ /* 0x000fe200078ef800 */
[----:B------:R3:W-:Y:S01]  /*64c0*/  STL [R1+0x364], R4 ;  /* 0x0003640401007387 */ /* 0x0007e20000100800 */
[----:B------:R-:W-:Y:S01]  /*64d0*/  IADD3 R3, P4, R4, 0x2, RZ ;  /* 0x0000000204037810 */ /* 0x000fe20007f9e0ff */
[----:B--2---:R-:W-:Y:S01]  /*64e0*/  IMAD R12, R230, R12, RZ ;  /* 0x0000000ce60c7224 */ /* 0x004fe200078e02ff */
[----:B-1----:R-:W-:Y:S01]  /*64f0*/  LOP3.LUT R171, R171, 0x3f, RZ, 0xc0, !PT ;  /* 0x0000003fabab7812 */ /* 0x002fe200078ec0ff */
[----:B------:R1:W-:Y:S01]  /*6500*/  STL [R1+0x20c], R2 ;  /* 0x00020c0201007387 */ /* 0x0003e20000100800 */
[----:B------:R-:W-:Y:S01]  /*6510*/  IADD3 R6, P1, R6, 0x2, RZ ;  /* 0x0000000206067810 */ /* 0x000fe20007f3e0ff */
[----:B----4-:R-:W-:Y:S01]  /*6520*/  IMAD R44, R152, R11, RZ ;  /* 0x0000000b982c7224 */ /* 0x010fe200078e02ff */
[----:B------:R-:W-:Y:S01]  /*6530*/  LOP3.LUT R14, R0, R239, RZ, 0xfc, !PT ;  /* 0x000000ef000e7212 */ /* 0x000fe200078efcff */
[----:B------:R-:W-:Y:S01]  /*6540*/  IMAD R0, R171, R7, RZ ;  /* 0x00000007ab007224 */ /* 0x000fe200078e02ff */
[----:B------:R-:W-:Y:S01]  /*6550*/  R2UR UR6, R3 ;  /* 0x00000000030672ca */ /* 0x000fe200000e0000 */
[----:B------:R-:W-:Y:S01]  /*6560*/  IMAD R3, R230, R10, RZ ;  /* 0x0000000ae6037224 */ /* 0x000fe200078e02ff */
[----:B---3--:R-:W-:Y:S01]  /*6570*/  IADD3.X R4, R5, 0x40000040, RZ, P4, !PT ;  /* 0x4000004005047810 */ /* 0x008fe200027fe4ff */
[C---:B------:R-:W-:Y:S01]  /*6580*/  IMAD R43, R11.reuse, 0x80, R44 ;  /* 0x000000800b2b7824 */ /* 0x040fe200078e022c */
[----:B------:R-:W-:Y:S01]  /*6590*/  R2UR UR4, R6 ;  /* 0x00000000060472ca */ /* 0x000fe200000e0000 */
[----:B-1----:R-:W-:Y:S01]  /*65a0*/  IMAD.MOV.U32 R2, RZ, RZ, RZ ;  /* 0x000000ffff027224 */ /* 0x002fe200078e00ff */
[----:B------:R-:W-:Y:S01]  /*65b0*/  R2UR UR7, R4 ;  /* 0x00000000040772ca */ /* 0x000fe200000e0000 */
[----:B------:R-:W-:Y:S01]  /*65c0*/  IMAD R6, R11, 0x80, R43 ;  /* 0x000000800b067824 */ /* 0x000fe200078e022b */
[--C-:B------:R-:W-:Y:S01]  /*65d0*/  SHF.R.S32.HI R4, RZ, 0x1f, R3.reuse ;  /* 0x0000001fff047819 */ /* 0x100fe20000011403 */
[C---:B------:R-:W-:Y:S01]  /*65e0*/  IMAD R41, R13.reuse, 0x3, RZ ;  /* 0x000000030d297824 */ /* 0x040fe200078e02ff */
[----:B------:R-:W-:Y:S01]  /*65f0*/  IADD3.X R2, R2, 0x40000040, RZ, P1, !PT ;  /* 0x4000004002027810 */ /* 0x000fe20000ffe4ff */
[C---:B------:R-:W-:Y:S01]  /*6600*/  IMAD.SHL.U32 R40, R13.reuse, 0x4, RZ ;  /* 0x000000040d287824 */ /* 0x040fe200078e00ff */
[----:B-----5:R-:W-:Y:S01]  /*6610*/  IADD3 R7, P1, R12, R8, RZ ;  /* 0x000000080c077210 */ /* 0x020fe20007f3e0ff */
[C---:B------:R-:W-:Y:S01]  /*6620*/  IMAD R39, R13.reuse, 0x5, RZ ;  /* 0x000000050d277824 */ /* 0x040fe200078e02ff */
[----:B------:R-:W-:Y:S01]  /*6630*/  R2UR UR5, R2 ;  /* 0x00000000020572ca */ /* 0x000fe200000e0000 */
[----:B------:R-:W-:Y:S01]  /*6640*/  IMAD R38, R13, 0x6, RZ ;  /* 0x000000060d267824 */ /* 0x000fe200078e02ff */
[----:B0-----:R-:W-:Y:S01]  /*6650*/  IADD3 R2, P2, P3, R0, R16, R3 ;  /* 0x0000001000027210 */ /* 0x001fe20007b5e003 */
[----:B------:R-:W-:Y:S01]  /*6660*/  IMAD R3, R11, 0x80, R6 ;  /* 0x000000800b037824 */ /* 0x000fe200078e0206 */
[----:B------:R-:W-:Y:S01]  /*6670*/  SHF.R.S32.HI R0, RZ, 0x1f, R0 ;  /* 0x0000001fff007819 */ /* 0x000fe20000011400 */
[C---:B------:R-:W-:Y:S01]  /*6680*/  IMAD R37, R13.reuse, 0x7, RZ ;  /* 0x000000070d257824 */ /* 0x040fe200078e02ff */
[----:B------:R-:W-:Y:S01]  /*6690*/  LEA.HI.X.SX32 R12, R12, R9, 0x1, P1 ;  /* 0x000000090c0c7211 */ /* 0x000fe200008f0eff */
[C---:B------:R-:W-:Y:S01]  /*66a0*/  IMAD.SHL.U32 R36, R13.reuse, 0x8, RZ ;  /* 0x000000080d247824 */ /* 0x040fe200078e00ff */
[----:B------:R-:W-:Y:S01]  /*66b0*/  IADD3 R46, P1, R44, R7, RZ ;  /* 0x000000072c2e7210 */ /* 0x000fe20007f3e0ff */
[C---:B------:R-:W-:Y:S01]  /*66c0*/  IMAD R35, R13.reuse, 0x9, RZ ;  /* 0x000000090d237824 */ /* 0x040fe200078e02ff */
[----:B------:R-:W-:Y:S01]  /*66d0*/  IADD3.X R0, R0, R17, R4, P2, P3 ;  /* 0x0000001100007210 */ /* 0x000fe200017e6404 */
[----:B------:R-:W-:Y:S01]  /*66e0*/  IMAD R34, R13, 0xa, RZ ;  /* 0x0000000a0d227824 */ /* 0x000fe200078e02ff */
[-C--:B------:R-:W-:Y:S01]  /*66f0*/  IADD3 R45, P2, R43, R7.reuse, RZ ;  /* 0x000000072b2d7210 */ /* 0x080fe20007f5e0ff */
[C---:B------:R-:W-:Y:S01]  /*6700*/  IMAD R33, R13.reuse, 0xb, RZ ;  /* 0x0000000b0d217824 */ /* 0x040fe200078e02ff */
[----:B------:R-:W-:Y:S01]  /*6710*/  LEA.HI.X.SX32 R44, R44, R12, 0x1, P1 ;  /* 0x0000000c2c2c7211 */ /* 0x000fe200008f0eff */
[C---:B------:R-:W-:Y:S01]  /*6720*/  IMAD R32, R13.reuse, 0xc, RZ ;  /* 0x0000000c0d207824 */ /* 0x040fe200078e02ff */
[----:B------:R-:W-:Y:S01]  /*6730*/  IADD3 R11, P3, R6, R7, RZ ;  /* 0x00000007060b7210 */ /* 0x000fe20007f7e0ff */
[C---:B------:R-:W-:Y:S01]  /*6740*/  IMAD R31, R13.reuse, 0xd, RZ ;  /* 0x0000000d0d1f7824 */ /* 0x040fe200078e02ff */
[C---:B------:R-:W-:Y:S01]  /*6750*/  IADD3 R139, P1, R42.reuse, R46, RZ ;  /* 0x0000002e2a8b7210 */ /* 0x040fe20007f3e0ff */
[C---:B------:R-:W-:Y:S01]  /*6760*/  IMAD R30, R13.reuse, 0xe, RZ ;  /* 0x0000000e0d1e7824 */ /* 0x040fe200078e02ff */
[----:B------:R-:W-:Y:S01]  /*6770*/  IADD3 R4, P5, R42, R45, RZ ;  /* 0x0000002d2a047210 */ /* 0x000fe20007fbe0ff */
[C---:B------:R-:W-:Y:S01]  /*6780*/  IMAD R29, R13.reuse, 0xf, RZ ;  /* 0x0000000f0d1d7824 */ /* 0x040fe200078e02ff */
[----:B------:R-:W-:Y:S01]  /*6790*/  SHF.R.S32.HI R57, RZ, 0x1f, R42 ;  /* 0x0000001fff397819 */ /* 0x000fe2000001142a */
[----:B------:R0:W-:Y:S01]  /*67a0*/  STL [R1+0x3d0], R139 ;  /* 0x0003d08b01007387 */ /* 0x0001e20000100800 */
[-C--:B------:R-:W-:Y:S01]  /*67b0*/  LEA.HI.X.SX32 R6, R6, R12.reuse, 0x1, P3 ;  /* 0x0000000c06067211 */ /* 0x080fe200018f0eff */
[----:B------:R-:W-:Y:S01]  /*67c0*/  IMAD.SHL.U32 R28, R13, 0x10, RZ ;  /* 0x000000100d1c7824 */ /* 0x000fe200078e00ff */
[----:B------:R-:W-:Y:S01]  /*67d0*/  IADD3.X R5, R5, -0x7fffffe0, RZ, P4, !PT ;  /* 0x8000002005057810 */ /* 0x000fe200027fe4ff */
[----:B------:R1:W-:Y:S01]  /*67e0*/  STL [R1+0x3d8], R4 ;  /* 0x0003d80401007387 */ /* 0x0003e20000100800 */
[----:B------:R-:W-:Y:S01]  /*67f0*/  LEA.HI.X.SX32 R43, R43, R12, 0x1, P2 ;  /* 0x0000000c2b2b7211 */ /* 0x000fe200010f0eff */
[----:B------:R-:W-:Y:S01]  /*6800*/  IMAD R27, R13, 0x11, RZ ;  /* 0x000000110d1b7824 */ /* 0x000fe200078e02ff */
[----:B------:R-:W-:Y:S01]  /*6810*/  IADD3 R138, P3, R41, R46, RZ ;  /* 0x0000002e298a7210 */ /* 0x000fe20007f7e0ff */
[----:B------:R-:W-:Y:S01]  /*6820*/  IMAD R26, R13, 0x12, RZ ;  /* 0x000000120d1a7824 */ /* 0x000fe200078e02ff */
[----:B------:R-:W-:Y:S01]  /*6830*/  IADD3 R7, P4, R3, R7, RZ ;  /* 0x0000000703077210 */ /* 0x000fe20007f9e0ff */
[----:B------:R-:W-:Y:S01]  /*6840*/  IMAD R25, R13, 0x13, RZ ;  /* 0x000000130d197824 */ /* 0x000fe200078e02ff */
[----:B0-----:R-:W-:Y:S01]  /*6850*/  IADD3 R139, P2, R41, R45, RZ ;  /* 0x0000002d298b7210 */ /* 0x001fe20007f5e0ff */
[----:B------:R0:W-:Y:S01]  /*6860*/  STL [R1+0x3f0], R138 ;  /* 0x0003f08a01007387 */ /* 0x0001e20000100800 */
[----:B------:R-:W-:Y:S01]  /*6870*/  LEA.HI.X.SX32 R3, R3, R12, 0x1, P4 ;  /* 0x0000000c03037211 */ /* 0x000fe200020f0eff */
[----:B-1----:R-:W-:Y:S01]  /*6880*/  IMAD.X R4, R57, 0x1, R44, P1 ;  /* 0x0000000139047824 */ /* 0x002fe200008e062c */
[----:B------:R-:W-:Y:S01]  /*6890*/  SHF.R.S32.HI R59, RZ, 0x1f, R41 ;  /* 0x0000001fff3b7819 */ /* 0x000fe20000011429 */
[----:B------:R1:W-:Y:S01]  /*68a0*/  STL [R1+0x3f8], R139 ;  /* 0x0003f88b01007387 */ /* 0x0003e20000100800 */
[----:B------:R-:W-:Y:S01]  /*68b0*/  SHF.R.S32.HI R62, RZ, 0x1f, R40 ;  /* 0x0000001fff3e7819 */ /* 0x000fe20000011428 */
[C---:B------:R-:W-:Y:S01]  /*68c0*/  IMAD R24, R13.reuse, 0x14, RZ ;  /* 0x000000140d187824 */ /* 0x040fe200078e02ff */
[----:B------:R-:W-:Y:S01]  /*68d0*/  SHF.R.S32.HI R64, RZ, 0x1f, R39 ;  /* 0x0000001fff407819 */ /* 0x000fe20000011427 */
[----:B------:R2:W-:Y:S01]  /*68e0*/  STL [R1+0x3cc], R4 ;  /* 0x0003cc0401007387 */ /* 0x0005e20000100800 */
[----:B------:R-:W-:Y:S01]  /*68f0*/  SHF.R.S32.HI R67, RZ, 0x1f, R38 ;  /* 0x0000001fff437819 */ /* 0x000fe20000011426 */
[C---:B------:R-:W-:Y:S01]  /*6900*/  IMAD R23, R13.reuse, 0x15, RZ ;  /* 0x000000150d177824 */ /* 0x040fe200078e02ff */
[----:B0-----:R-:W-:Y:S01]  /*6910*/  IADD3 R138, P4, R42, R11, RZ ;  /* 0x0000000b2a8a7210 */ /* 0x001fe20007f9e0ff */
[C---:B------:R-:W-:Y:S01]  /*6920*/  IMAD R22, R13.reuse, 0x16, RZ ;  /* 0x000000160d167824 */ /* 0x040fe200078e02ff */
[----:B------:R-:W-:Y:S01]  /*6930*/  SHF.R.S32.HI R69, RZ, 0x1f, R37 ;  /* 0x0000001fff457819 */ /* 0x000fe20000011425 */
[----:B------:R-:W-:Y:S01]  /*6940*/  IMAD R21, R13, 0x17, RZ ;  /* 0x000000170d157824 */ /* 0x000fe200078e02ff */
[CC--:B-1----:R-:W-:Y:S01]  /*6950*/  IADD3 R139, P1, R40.reuse, R46.reuse, RZ ;  /* 0x0000002e288b7210 */ /* 0x0c2fe20007f3e0ff */
[----:B------:R0:W-:Y:S01]  /*6960*/  STL [R1+0x3e0], R138 ;  /* 0x0003e08a01007387 */ /* 0x0001e20000100800 */
[----:B------:R-:W-:Y:S01]  /*6970*/  SHF.R.S32.HI R71, RZ, 0x1f, R36 ;  /* 0x0000001fff477819 */ /* 0x000fe20000011424 */
[----:B--2---:R-:W-:Y:S01]  /*6980*/  IMAD.X R4, R57, 0x1, R43, P5 ;  /* 0x0000000139047824 */ /* 0x004fe200028e062b */
        /* <DEDUP_REMOVED lines=9> */
[----:B------:R-:W-:Y:S01]  /*6a20*/  IMAD R18, R13, 0x1a, RZ ;  /* 0x0000001a0d127824 */ /* 0x000fe200078e02ff */
[----:B------:R-:W-:Y:S01]  /*6a30*/  SHF.R.S32.HI R83, RZ, 0x1f, R31 ;  /* 0x0000001fff537819 */ /* 0x000fe2000001141f */
[----:B-1----:R-:W-:Y:S01]  /*6a40*/  IMAD.X R139, R57, 0x1, R6, P4 ;  /* 0x00000001398b7824 */ /* 0x002fe200020e0606 */
[----:B------:R-:W-:Y:S01]  /*6a50*/  SHF.R.S32.HI R85, RZ, 0x1f, R30 ;  /* 0x0000001fff557819 */ /* 0x000fe2000001141e */
[----:B------:R0:W-:Y:S01]  /*6a60*/  STL [R1+0x418], R138 ;  /* 0x0004188a01007387 */ /* 0x0001e20000100800 */
[----:B------:R-:W-:Y:S01]  /*6a70*/  SHF.R.S32.HI R87, RZ, 0x1f, R29 ;  /* 0x0000001fff577819 */ /* 0x000fe2000001141d */
[----:B------:R-:W-:Y:S01]  /*6a80*/  IMAD R17, R13, 0x1b, RZ ;  /* 0x0000001b0d117824 */ /* 0x000fe200078e02ff */
[-C--:B--2---:R-:W-:Y:S01]  /*6a90*/  IADD3 R4, P4, R39, R46.reuse, RZ ;  /* 0x0000002e27047210 */ /* 0x084fe20007f9e0ff */
[----:B------:R1:W-:Y:S01]  /*6aa0*/  STL [R1+0x3dc], R139 ;  /* 0x0003dc8b01007387 */ /* 0x0003e20000100800 */
[----:B------:R-:W-:Y:S01]  /*6ab0*/  SHF.R.S32.HI R90, RZ, 0x1f, R28 ;  /* 0x0000001fff5a7819 */ /* 0x000fe2000001141c */
[----:B------:R-:W-:Y:S01]  /*6ac0*/  IMAD R16, R13, 0x1c, RZ ;  /* 0x0000001c0d107824 */ /* 0x000fe200078e02ff */
[----:B------:R-:W-:Y:S01]  /*6ad0*/  SHF.R.S32.HI R92, RZ, 0x1f, R27 ;  /* 0x0000001fff5c7819 */ /* 0x000fe2000001141b */
[----:B------:R2:W-:Y:S01]  /*6ae0*/  STL [R1+0x430], R4 ;  /* 0x0004300401007387 */ /* 0x0005e20000100800 */
[----:B------:R-:W-:Y:S01]  /*6af0*/  SHF.R.S32.HI R94, RZ, 0x1f, R26 ;  /* 0x0000001fff5e7819 */ /* 0x000fe2000001141a */
[----:B0-----:R-:W-:Y:S01]  /*6b00*/  IMAD.X R138, R59, 0x1, R44, P3 ;  /* 0x000000013b8a7824 */ /* 0x001fe200018e062c */
[----:B------:R-:W-:Y:S01]  /*6b10*/  SHF.R.S32.HI R95, RZ, 0x1f, R25 ;  /* 0x0000001fff5f7819 */ /* 0x000fe20000011419 */
[C---:B------:R-:W-:Y:S01]  /*6b20*/  IMAD R12, R13.reuse, 0x1d, RZ ;  /* 0x0000001d0d0c7824 */ /* 0x040fe200078e02ff */
[----:B------:R-:W-:Y:S01]  /*6b30*/  SHF.R.S32.HI R96, RZ, 0x1f, R24 ;  /* 0x0000001fff607819 */ /* 0x000fe20000011418 */
[----:B------:R-:W-:Y:S01]  /*6b40*/  IMAD R47, R13, 0x1e, RZ ;  /* 0x0000001e0d2f7824 */ /* 0x000fe200078e02ff */
[----:B-1----:R-:W-:Y:S01]  /*6b50*/  IADD3 R139, P3, R41, R11, RZ ;  /* 0x0000000b298b7210 */ /* 0x002fe20007f7e0ff */
        /* <DEDUP_REMOVED lines=10> */
[----:B------:R-:W-:Y:S01]  /*6c00*/  IMAD.SHL.U32 R49, R13, 0x20, RZ ;  /* 0x000000200d317824 */ /* 0x000fe200078e00ff */
[----:B0-----:R-:W-:Y:S01]  /*6c10*/  IADD3 R138, P2, R39, R45, RZ ;  /* 0x0000002d278a7210 */ /* 0x001fe20007f5e0ff */
[----:B------:R-:W-:Y:S01]  /*6c20*/  IMAD R50, R13, 0x21, RZ ;  /* 0x000000210d327824 */ /* 0x000fe200078e02ff */
[----:B------:R-:W-:Y:S01]  /*6c30*/  SHF.R.S32.HI R102, RZ, 0x1f, R18 ;  /* 0x0000001fff667819 */ /* 0x000fe20000011412 */
[----:B-1----:R-:W-:Y:S01]  /*6c40*/  IMAD.X R139, R62, 0x1, R44, P1 ;  /* 0x000000013e8b7824 */ /* 0x002fe200008e062c */
[----:B------:R-:W-:Y:S01]  /*6c50*/  SHF.R.S32.HI R103, RZ, 0x1f, R17 ;  /* 0x0000001fff677819 */ /* 0x000fe20000011411 */
        /* <DEDUP_REMOVED lines=14> */
[C---:B------:R-:W-:Y:S01]  /*6d40*/  IMAD R54, R13.reuse, 0x25, RZ ;  /* 0x000000250d367824 */ /* 0x040fe200078e02ff */
[-C--:B-1----:R-:W-:Y:S01]  /*6d50*/  IADD3 R139, P1, R38, R46.reuse, RZ ;  /* 0x0000002e268b7210 */ /* 0x082fe20007f3e0ff */
        /* <DEDUP_REMOVED lines=9> */
[C---:B------:R-:W-:Y:S01]  /*6df0*/  IMAD R56, R13.reuse, 0x27, RZ ;  /* 0x000000270d387824 */ /* 0x040fe200078e02ff */
[----:B0-----:R-:W-:Y:S01]  /*6e00*/  IADD3 R138, P5, R38, R45, RZ ;  /* 0x0000002d268a7210 */ /* 0x001fe20007fbe0ff */
[C---:B------:R-:W-:Y:S01]  /*6e10*/  IMAD R58, R13.reuse, 0x28, RZ ;  /* 0x000000280d3a7824 */ /* 0x040fe200078e02ff */
[----:B------:R-:W-:Y:S01]  /*6e20*/  SHF.R.S32.HI R114, RZ, 0x1f, R55 ;  /* 0x0000001fff727819 */ /* 0x000fe20000011437 */
[C---:B------:R-:W-:Y:S01]  /*6e30*/  IMAD R60, R13.reuse, 0x29, RZ ;  /* 0x000000290d3c7824 */ /* 0x040fe200078e02ff */
[----:B------:R-:W-:Y:S01]  /*6e40*/  SHF.R.S32.HI R115, RZ, 0x1f, R56 ;  /* 0x0000001fff737819 */ /* 0x000fe20000011438 */
[----:B-1----:R-:W-:Y:S01]  /*6e50*/  IMAD.X R139, R62, 0x1, R6, P3 ;  /* 0x000000013e8b7824 */ /* 0x002fe200018e0606 */
[----:B------:R0:W-:Y:S01]  /*6e60*/  STL [R1+0x458], R138 ;  /* 0x0004588a01007387 */ /* 0x0001e20000100800 */
[----:B------:R-:W-:Y:S01]  /*6e70*/  SHF.R.S32.HI R116, RZ, 0x1f, R58 ;  /* 0x0000001fff747819 */ /* 0x000fe2000001143a */
[----:B------:R-:W-:Y:S01]  /*6e80*/  IMAD R61, R13, 0x2a, RZ ;  /* 0x0000002a0d3d7824 */ /* 0x000fe200078e02ff */
[-C--:B--2---:R-:W-:Y:S01]  /*6e90*/  IADD3 R4, P3, R37, R46.reuse, RZ ;  /* 0x0000002e25047210 */ /* 0x084fe20007f7e0ff */
[----:B------:R1:W-:Y:S01]  /*6ea0*/  STL [R1+0x41c], R139 ;  /* 0x00041c8b01007387 */ /* 0x0003e20000100800 */
[C---:B------:R-:W-:Y:S01]  /*6eb0*/  IMAD R63, R13.reuse, 0x2b, RZ ;  /* 0x0000002b0d3f7824 */ /* 0x040fe200078e02ff */
[----:B------:R-:W-:Y:S01]  /*6ec0*/  SHF.R.S32.HI R117, RZ, 0x1f, R60 ;  /* 0x0000001fff757819 */ /* 0x000fe2000001143c */
[C---:B------:R-:W-:Y:S01]  /*6ed0*/  IMAD R65, R13.reuse, 0x2c, RZ ;  /* 0x0000002c0d417824 */ /* 0x040fe200078e02ff */
[----:B------:R2:W-:Y:S01]  /*6ee0*/  STL [R1+0x470], R4 ;  /* 0x0004700401007387 */ /* 0x0005e20000100800 */
[----:B------:R-:W-:Y:S01]  /*6ef0*/  SHF.R.S32.HI R118, RZ, 0x1f, R61 ;  /* 0x0000001fff767819 */ /* 0x000fe2000001143d */
[C---:B0-----:R-:W-:Y:S01]  /*6f00*/  IMAD.X R138, R64.reuse, 0x1, R44, P4 ;  /* 0x00000001408a7824 */ /* 0x041fe200020e062c */
[----:B------:R-:W-:Y:S01]  /*6f10*/  SHF.R.S32.HI R119, RZ, 0x1f, R63 ;  /* 0x0000001fff777819 */ /* 0x000fe2000001143f */
[C---:B------:R-:W-:Y:S01]  /*6f20*/  IMAD R66, R13.reuse, 0x2d, RZ ;  /* 0x0000002d0d427824 */ /* 0x040fe200078e02ff */
[----:B------:R-:W-:Y:S01]  /*6f30*/  SHF.R.S32.HI R120, RZ, 0x1f, R65 ;  /* 0x0000001fff787819 */ /* 0x000fe20000011441 */
[----:B------:R-:W-:Y:S01]  /*6f40*/  IMAD R68, R13, 0x2e, RZ ;  /* 0x0000002e0d447824 */ /* 0x000fe200078e02ff */
[----:B-1----:R-:W-:Y:S01]  /*6f50*/  IADD3 R139, P4, R39, R11, RZ ;  /* 0x0000000b278b7210 */ /* 0x002fe20007f9e0ff */
[----:B------:R0:W-:Y:S01]  /*6f60*/  STL [R1+0x42c], R138 ;  /* 0x00042c8a01007387 */ /* 0x0001e20000100800 */
[C---:B------:R-:W-:Y:S01]  /*6f70*/  IMAD R70, R13.reuse, 0x2f, RZ ;  /* 0x0000002f0d467824 */ /* 0x040fe200078e02ff */
[----:B------:R-:W-:Y:S01]  /*6f80*/  SHF.R.S32.HI R121, RZ, 0x1f, R66 ;  /* 0x0000001fff797819 */ /* 0x000fe20000011442 */
[C---:B--2---:R-:W-:Y:S01]  /*6f90*/  IMAD.X R4, R64.reuse, 0x1, R43, P2 ;  /* 0x0000000140047824 */ /* 0x044fe200010e062b */
[----:B------:R1:W-:Y:S01]  /*6fa0*/  STL [R1+0x440], R139 ;  /* 0x0004408b01007387 */ /* 0x0003e20000100800 */
[----:B------:R-:W-:Y:S01]  /*6fb0*/  SHF.R.S32.HI R122, RZ, 0x1f, R68 ;  /* 0x0000001fff7a7819 */ /* 0x000fe20000011444 */
[C---:B------:R-:W-:Y:S01]  /*6fc0*/  IMAD R72, R13.reuse, 0x30, RZ ;  /* 0x000000300d487824 */ /* 0x040fe200078e02ff */
[----:B------:R-:W-:Y:S01]  /*6fd0*/  SHF.R.S32.HI R123, RZ, 0x1f, R70 ;  /* 0x0000001fff7b7819 */ /* 0x000fe20000011446 */
[----:B------:R2:W-:Y:S01]  /*6fe0*/  STL [R1+0x434], R4 ;  /* 0x0004340401007387 */ /* 0x0005e20000100800 */
[----:B------:R-:W-:Y:S01]  /*6ff0*/  IMAD R74, R13, 0x31, RZ ;  /* 0x000000310d4a7824 */ /* 0x000fe200078e02ff */
[----:B0-----:R-:W-:Y:S01]  /*7000*/  IADD3 R138, P2, R37, R45, RZ ;  /* 0x0000002d258a7210 */ /* 0x001fe20007f5e0ff */
[C---:B------:R-:W-:Y:S01]  /*7010*/  IMAD R75, R13.reuse, 0x32, RZ ;  /* 0x000000320d4b7824 */ /* 0x040fe200078e02ff */
[----:B------:R-:W-:Y:S01]  /*7020*/  SHF.R.S32.HI R124, RZ, 0x1f, R72 ;  /* 0x0000001fff7c7819 */ /* 0x000fe20000011448 */
[----:B------:R-:W-:Y:S01]  /*7030*/  IMAD R77, R13, 0x33, RZ ;  /* 0x000000330d4d7824 */ /* 0x000fe200078e02ff */
[----:B------:R-:W-:Y:S01]  /*7040*/  SHF.R.S32.HI R125, RZ, 0x1f, R74 ;  /* 0x0000001fff7d7819 */ /* 0x000fe2000001144a */
[----:B-1----:R-:W-:Y:S01]  /*7050*/  IMAD.X R139, R67, 0x1, R44, P1 ;  /* 0x00000001438b7824 */ /* 0x002fe200008e062c */
[----:B------:R0:W-:Y:S01]  /*7060*/  STL [R1+0x478], R138 ;  /* 0x0004788a01007387 */ /* 0x0001e20000100800 */
[----:B------:R-:W-:Y:S01]  /*7070*/  SHF.R.S32.HI R126, RZ, 0x1f, R75 ;  /* 0x0000001fff7e7819 */ /* 0x000fe2000001144b */
[----:B--2---:R-:W-:Y:S01]  /*7080*/  IMAD.X R4, R64, 0x1, R6, P4 ;  /* 0x0000000140047824 */ /* 0x004fe200020e0606 */
[----:B------:R-:W-:Y:S01]  /*7090*/  SHF.R.S32.HI R127, RZ, 0x1f, R77 ;  /* 0x0000001fff7f7819 */ /* 0x000fe2000001144d */
[----:B------:R1:W-:Y:S01]  /*70a0*/  STL [R1+0x44c], R139 ;  /* 0x00044c8b01007387 */ /* 0x0003e20000100800 */
[----:B------:R-:W-:Y:S01]  /*70b0*/  IMAD R79, R13, 0x34, RZ ;  /* 0x000000340d4f7824 */ /* 0x000fe200078e02ff */
[----:B------:R-:W-:Y:S01]  /*70c0*/  R2UR UR42, R5 ;  /* 0x00000000052a72ca */ /* 0x000fe200000e0000 */
[C---:B------:R-:W-:Y:S01]  /*70d0*/  IMAD R80, R13.reuse, 0x35, RZ ;  /* 0x000000350d507824 */ /* 0x040fe200078e02ff */
[----:B------:R2:W-:Y:S01]  /*70e0*/  STL [R1+0x43c], R4 ;  /* 0x00043c0401007387 */ /* 0x0005e20000100800 */
[C---:B------:R-:W-:Y:S01]  /*70f0*/  IMAD R82, R13.reuse, 0x36, RZ ;  /* 0x000000360d527824 */ /* 0x040fe200078e02ff */
[----:B0-----:R-:W-:Y:S01]  /*7100*/  IADD3 R138, P4, R38, R11, RZ ;  /* 0x0000000b268a7210 */ /* 0x001fe20007f9e0ff */
[C---:B------:R-:W-:Y:S01]  /*7110*/  IMAD R84, R13.reuse, 0x37, RZ ;  /* 0x000000370d547824 */ /* 0x040fe200078e02ff */
[----:B------:R-:W-:Y:S01]  /*7120*/  SHF.R.S32.HI R128, RZ, 0x1f, R79 ;  /* 0x0000001fff807819 */ /* 0x000fe2000001144f */
[C---:B------:R-:W-:Y:S01]  /*7130*/  IMAD R86, R13.reuse, 0x38, RZ ;  /* 0x000000380d567824 */ /* 0x040fe200078e02ff */
[CC--:B-1----:R-:W-:Y:S01]  /*7140*/  IADD3 R139, P1, R36.reuse, R46.reuse, RZ ;  /* 0x0000002e248b7210 */ /* 0x0c2fe20007f3e0ff */
[----:B------:R0:W-:Y:S01]  /*7150*/  STL [R1+0x460], R138 ;  /* 0x0004608a01007387 */ /* 0x0001e20000100800 */
[----:B------:R-:W-:Y:S01]  /*7160*/  SHF.R.S32.HI R129, RZ, 0x1f, R80 ;  /* 0x0000001fff817819 */ /* 0x000fe20000011450 */
[----:B------:R-:W-:Y:S01]  /*7170*/  IMAD R88, R13, 0x39, RZ ;  /* 0x000000390d587824 */ /* 0x000fe200078e02ff */
[----:B------:R-:W-:Y:S01]  /*7180*/  SHF.R.S32.HI R130, RZ, 0x1f, R82 ;  /* 0x0000001fff827819 */ /* 0x000fe20000011452 */
[----:B--2---:R-:W-:Y:S01]  /*7190*/  IMAD.X R4, R67, 0x1, R43, P5 ;  /* 0x0000000143047824 */ /* 0x004fe200028e062b */
[----:B------:R1:W-:Y:S01]  /*71a0*/  STL [R1+0x490], R139 ;  /* 0x0004908b01007387 */ /* 0x0003e20000100800 */
[----:B------:R-:W-:Y:S01]  /*71b0*/  SHF.R.S32.HI R131, RZ, 0x1f, R84 ;  /* 0x0000001fff837819 */ /* 0x000fe20000011454 */
[C---:B------:R-:W-:Y:S01]  /*71c0*/  IMAD R89, R13.reuse, 0x3a, RZ ;  /* 0x0000003a0d597824 */ /* 0x040fe200078e02ff */
[----:B------:R-:W-:Y:S01]  /*71d0*/  SHF.R.S32.HI R132, RZ, 0x1f, R86 ;  /* 0x0000001fff847819 */ /* 0x000fe20000011456 */
[----:B------:R2:W-:Y:S01]  /*71e0*/  STL [R1+0x454], R4 ;  /* 0x0004540401007387 */ /* 0x0005e20000100800 */
[----:B0-----:R-:W-:Y:S01]  /*71f0*/  IADD3 R138, P5, R36, R45, RZ ;  /* 0x0000002d248a7210 */ /* 0x001fe20007fbe0ff */
[C---:B------:R-:W-:Y:S01]  /*7200*/  IMAD R91, R13.reuse, 0x3b, RZ ;  /* 0x0000003b0d5b7824 */ /* 0x040fe200078e02ff */
[----:B------:R-:W-:Y:S01]  /*7210*/  SHF.R.S32.HI R133, RZ, 0x1f, R88 ;  /* 0x0000001fff857819 */ /* 0x000fe20000011458 */
[----:B------:R-:W-:Y:S01]  /*7220*/  IMAD R93, R13, 0x3c, RZ ;  /* 0x0000003c0d5d7824 */ /* 0x000fe200078e02ff */
[----:B------:R-:W-:Y:S01]  /*7230*/  SHF.R.S32.HI R134, RZ, 0x1f, R89 ;  /* 0x0000001fff867819 */ /* 0x000fe20000011459 */
[----:B-1----:R-:W-:Y:S01]  /*7240*/  IMAD.X R139, R67, 0x1, R6, P4 ;  /* 0x00000001438b7824 */ /* 0x002fe200020e0606 */
[----:B------:R0:W-:Y:S01]  /*7250*/  STL [R1+0x498], R138 ;  /* 0x0004988a01007387 */ /* 0x0001e20000100800 */
[C---:B------:R-:W-:Y:S01]  /*7260*/  IMAD R10, R13.reuse, 0x3d, RZ ;  /* 0x0000003d0d0a7824 */ /* 0x040fe200078e02ff */
[----:B------:R-:W-:Y:S01]  /*7270*/  SHF.R.S32.HI R135, RZ, 0x1f, R91 ;  /* 0x0000001fff877819 */ /* 0x000fe2000001145b */
[----:B------:R-:W-:Y:S01]  /*7280*/  IMAD R9, R13, 0x3e, RZ ;  /* 0x0000003e0d097824 */ /* 0x000fe200078e02ff */
[----:B--2---:R-:W-:Y:S01]  /*7290*/  IADD3 R4, P4, R35, R46, RZ ;  /* 0x0000002e23047210 */ /* 0x004fe20007f9e0ff */
[----:B------:R1:W-:Y:S01]  /*72a0*/  STL [R1+0x45c], R139 ;  /* 0x00045c8b01007387 */ /* 0x0003e20000100800 */
[----:B------:R-:W-:Y:S01]  /*72b0*/  SHF.R.S32.HI R136, RZ, 0x1f, R93 ;  /* 0x0000001fff887819 */ /* 0x000fe2000001145d */
[----:B------:R-:W-:Y:S01]  /*72c0*/  IMAD R8, R13, 0x3f, RZ ;  /* 0x0000003f0d087824 */ /* 0x000fe200078e02ff */
[----:B------:R-:W-:Y:S01]  /*72d0*/  SHF.R.S32.HI R137, RZ, 0x1f, R10 ;  /* 0x0000001fff897819 */ /* 0x000fe2000001140a */
[----:B------:R2:W-:Y:S01]  /*72e0*/  STL [R1+0x4b0], R4 ;  /* 0x0004b00401007387 */ /* 0x0005e20000100800 */
[----:B0-----:R-:W-:Y:S01]  /*72f0*/  IMAD.X R138, R69, 0x1, R44, P3 ;  /* 0x00000001458a7824 */ /* 0x001fe200018e062c */
[----:B------:R-:W-:Y:S01]  /*7300*/  SHF.R.S32.HI R5, RZ, 0x1f, R13 ;  /* 0x0000001fff057819 */ /* 0x000fe2000001140d */
[----:B------:R-:W0:Y:S01]  /*7310*/  LDC R140, c[0x0][0x268] ;  /* 0x00009a00ff8c7b82 */ /* 0x000e220000000800 */
[----:B------:R-:W3:Y:S01]  /*7320*/  S2R R230, SR_TID.X ;  /* 0x0000000000e67919 */ /* 0x000ee20000002100 */
[----:B------:R-:W-:Y:S01]  /*7330*/  LEA.HI R173, R173, 0xbe, RZ, 0x1a ;  /* 0x000000beadad7811 */ /* 0x000fe200078fd0ff */
[----:B------:R-:W-:Y:S01]  /*7340*/  UIADD3.64 UR8, UR4, 0x2, URZ ;  /* 0x0000000204087897 */ /* 0x000fe2000fffe03f */
[----:B-1----:R-:W-:Y:S01]  /*7350*/  IADD3 R139, P3, R37, R11, RZ ;  /* 0x0000000b258b7210 */ /* 0x002fe20007f7e0ff */
[----:B------:R1:W-:Y:S01]  /*7360*/  STL [R1+0x46c], R138 ;  /* 0x00046c8a01007387 */ /* 0x0003e20000100800 */
[----:B------:R-:W-:Y:S01]  /*7370*/  LEA.HI R175, R175, 0x19e, RZ, 0x1a ;  /* 0x0000019eafaf7811 */ /* 0x000fe200078fd0ff */
[----:B--2---:R-:W-:Y:S01]  /*7380*/  IMAD.X R4, R69, 0x1, R43, P2 ;  /* 0x0000000145047824 */ /* 0x004fe200010e062b */
[----:B------:R-:W2:Y:S01]  /*7390*/  LDC R141, c[0x0][0x268] ;  /* 0x00009a00ff8d7b82 */ /* 0x000ea20000000800 */
[----:B------:R4:W-:Y:S01]  /*73a0*/  STL [R1+0x480], R139 ;  /* 0x0004808b01007387 */ /* 0x0009e20000100800 */
[----:B------:R-:W-:-:S02]  /*73b0*/  UIADD3.64 UR10, UR4, 0x4, URZ ;  /* 0x00000004040a7897 */ /* 0x000fc4000fffe03f */
[----:B------:R-:W-:Y:S01]  /*73c0*/  UIADD3.64 UR14, UR6, 0x4, URZ ;  /* 0x00000004060e7897 */ /* 0x000fe2000fffe03f */
[----:B------:R5:W-:Y:S01]  /*73d0*/  STL [R1+0x474], R4 ;  /* 0x0004740401007387 */ /* 0x000be20000100800 */
[----:B------:R-:W-:Y:S01]  /*73e0*/  UMOV UR56, UR6 ;  /* 0x0000000600387c82 */ /* 0x000fe20008000000 */
[----:B-1----:R-:W-:Y:S01]  /*73f0*/  IADD3 R138, P2, R35, R45, RZ ;  /* 0x0000002d238a7210 */ /* 0x002fe20007f5e0ff */
[----:B------:R-:W1:Y:S01]  /*7400*/  LDC R142, c[0x0][0x268] ;  /* 0x00009a00ff8e7b82 */ /* 0x000e620000000800 */
[----:B------:R-:W0:Y:S01]  /*7410*/  S2R R171, SR_TID.X ;  /* 0x0000000000ab7919 */ /* 0x000e220000002100 */
[----:B------:R-:W-:Y:S01]  /*7420*/  UMOV UR57, UR42 ;  /* 0x0000002a00397c82 */ /* 0x000fe20008000000 */
[----:B----4-:R-:W-:Y:S01]  /*7430*/  IMAD.X R139, R71, 0x1, R44, P1 ;  /* 0x00000001478b7824 */ /* 0x010fe200008e062c */
[----:B------:R-:W-:Y:S01]  /*7440*/  UIADD3.64 UR12, UR4, 0x200, URZ ;  /* 0x00000200040c7897 */ /* 0x000fe2000fffe03f */
[----:B------:R4:W-:Y:S01]  /*7450*/  STL [R1+0x4b8], R138 ;  /* 0x0004b88a01007387 */ /* 0x0009e20000100800 */
[----:B------:R-:W-:Y:S01]  /*7460*/  UIADD3.64 UR16, UR4, 0x202, URZ ;  /* 0x0000020204107897 */ /* 0x000fe2000fffe03f */
[----:B-----5:R-:W-:Y:S01]  /*7470*/  IMAD.X R4, R69, 0x1, R6, P3 ;  /* 0x0000000145047824 */ /* 0x020fe200018e0606 */
[----:B------:R-:W5:Y:S01]  /*7480*/  LDC R144, c[0x0][0x268] ;  /* 0x00009a00ff907b82 */ /* 0x000f620000000800 */
[----:B------:R3:W-:Y:S01]  /*7490*/  STL [R1+0x48c], R139 ;  /* 0x00048c8b01007387 */ /* 0x0007e20000100800 */
[----:B------:R-:W-:-:S02]  /*74a0*/  UIADD3.64 UR20, UR4, 0x204, URZ ;  /* 0x0000020404147897 */ /* 0x000fc4000fffe03f */
[----:B------:R-:W-:Y:S01]  /*74b0*/  UIADD3.64 UR24, UR4, 0x3fe, URZ ;  /* 0x000003fe04187897 */ /* 0x000fe2000fffe03f */
[----:B------:R3:W-:Y:S01]  /*74c0*/  STL [R1+0x47c], R4 ;  /* 0x00047c0401007387 */ /* 0x0007e20000100800 */
[----:B------:R-:W-:Y:S01]  /*74d0*/  UIADD3.64 UR28, UR4, 0x400, URZ ;  /* 0x00000400041c7897 */ /* 0x000fe2000fffe03f */
[----:B----4-:R-:W-:Y:S01]  /*74e0*/  IADD3 R138, P3, R36, R11, RZ ;  /* 0x0000000b248a7210 */ /* 0x010fe20007f7e0ff */
[----:B------:R-:W4:Y:S01]  /*74f0*/  LDC R145, c[0x0][0x268] ;  /* 0x00009a00ff917b82 */ /* 0x000f220000000800 */
[----:B---3--:R-:W-:Y:S01]  /*7500*/  LEA.HI R230, R230, 0xde, RZ, 0x1a ;  /* 0x000000dee6e67811 */ /* 0x008fe200078fd0ff */
[----:B------:R-:W-:Y:S01]  /*7510*/  UIADD3.64 UR32, UR4, 0x402, URZ ;  /* 0x0000040204207897 */ /* 0x000fe2000fffe03f */
[----:B------:R-:W-:Y:S01]  /*7520*/  IADD3 R139, P1, R34, R46, RZ ;  /* 0x0000002e228b7210 */ /* 0x000fe20007f3e0ff */
[----:B------:R3:W-:Y:S01]  /*7530*/  STL [R1+0x4a0], R138 ;  /* 0x0004a08a01007387 */ /* 0x0007e20000100800 */
[----:B------:R-:W-:Y:S01]  /*7540*/  UIADD3.64 UR36, UR4, 0x404, URZ ;  /* 0x0000040404247897 */ /* 0x000fe2000fffe03f */
[----:B------:R-:W-:-:S02]  /*7550*/  IMAD.X R4, R71, 0x1, R43, P5 ;  /* 0x0000000147047824 */ /* 0x000fc400028e062b */
[----:B------:R0:W-:Y:S01]  /*7560*/  STL [R1+0x4d0], R139 ;  /* 0x0004d08b01007387 */ /* 0x0001e20000100800 */
[----:B------:R-:W2:Y:S01]  /*7570*/  LDC R149, c[0x0][0x268] ;  /* 0x00009a00ff957b82 */ /* 0x000ea20000000800 */
[----:B------:R-:W-:Y:S02]  /*7580*/  UIADD3.64 UR40, UR4, 0x5fe, URZ ;  /* 0x000005fe04287897 */ /* 0x000fe4000fffe03f */
[----:B------:R0:W-:Y:S01]  /*7590*/  STL [R1+0x494], R4 ;  /* 0x0004940401007387 */ /* 0x0001e20000100800 */
[----:B------:R-:W-:Y:S01]  /*75a0*/  UIADD3.64 UR44, UR4, 0x600, URZ ;  /* 0x00000600042c7897 */ /* 0x000fe2000fffe03f */
[----:B---3--:R-:W-:Y:S01]  /*75b0*/  IADD3 R138, P5, R34, R45, RZ ;  /* 0x0000002d228a7210 */ /* 0x008fe20007fbe0ff */
[----:B------:R-:W-:Y:S01]  /*75c0*/  UIADD3.64 UR48, UR4, 0x602, URZ ;  /* 0x0000060204307897 */ /* 0x000fe2000fffe03f */
[----:B0-----:R-:W-:Y:S01]  /*75d0*/  LEA.HI R171, R171, 0xce, RZ, 0x1a ;  /* 0x000000ceabab7811 */ /* 0x001fe200078fd0ff */
[----:B------:R-:W-:Y:S02]  /*75e0*/  IMAD.X R139, R71, 0x1, R6, P3 ;  /* 0x00000001478b7824 */ /* 0x000fe400018e0606 */
[----:B------:R0:W-:Y:S01]  /*75f0*/  STL [R1+0x4d8], R138 ;  /* 0x0004d88a01007387 */ /* 0x0001e20000100800 */
[----:B------:R-:W3:Y:S01]  /*7600*/  LDC R150, c[0x0][0x268] ;  /* 0x00009a00ff967b82 */ /* 0x000ee20000000800 */
[----:B------:R-:W-:Y:S01]  /*7610*/  UIADD3.64 UR52, UR4, 0x604, URZ ;  /* 0x0000060404347897 */ /* 0x000fe2000fffe03f */
[----:B------:R-:W-:Y:S01]  /*7620*/  IADD3 R4, P3, R33, R46, RZ ;  /* 0x0000002e21047210 */ /* 0x000fe20007f7e0ff */
[----:B------:R1:W-:Y:S01]  /*7630*/  STL [R1+0x49c], R139 ;  /* 0x00049c8b01007387 */ /* 0x0003e20000100800 */
[----:B------:R-:W-:-:S02]  /*7640*/  UIADD3.64 UR18, UR6, 0x202, URZ ;  /* 0x0000020206127897 */ /* 0x000fc4000fffe03f */
[----:B------:R-:W-:Y:S01]  /*7650*/  UIADD3.64 UR22, UR6, 0x204, URZ ;  /* 0x0000020406167897 */ /* 0x000fe2000fffe03f */
[----:B------:R5:W-:Y:S01]  /*7660*/  STL [R1+0x4f0], R4 ;  /* 0x0004f00401007387 */ /* 0x000be20000100800 */
[----:B------:R-:W3:Y:S01]  /*7670*/  LDC R151, c[0x0][0x268] ;  /* 0x00009a00ff977b82 */ /* 0x000ee20000000800 */
[----:B0-----:R-:W-:Y:S01]  /*7680*/  IMAD.X R138, R73, 0x1, R44, P4 ;  /* 0x00000001498a7824 */ /* 0x001fe200020e062c */
[----:B------:R-:W-:Y:S02]  /*7690*/  UIADD3.64 UR26, UR6, 0x3fe, URZ ;  /* 0x000003fe061a7897 */ /* 0x000fe4000fffe03f */
[----:B------:R-:W-:Y:S01]  /*76a0*/  UIADD3.64 UR30, UR6, 0x400, URZ ;  /* 0x00000400061e7897 */ /* 0x000fe2000fffe03f */
[----:B-1----:R-:W-:Y:S01]  /*76b0*/  IADD3 R139, P4, R35, R11, RZ ;  /* 0x0000000b238b7210 */ /* 0x002fe20007f9e0ff */
[----:B------:R0:W-:Y:S01]  /*76c0*/  STL [R1+0x4ac], R138 ;  /* 0x0004ac8a01007387 */ /* 0x0001e20000100800 */
[----:B------:R-:W-:Y:S01]  /*76d0*/  UIADD3.64 UR34, UR6, 0x402, URZ ;  /* 0x0000040206227897 */ /* 0x000fe2000fffe03f */
[----:B------:R-:W1:Y:S01]  /*76e0*/  LDC R158, c[0x0][0x268] ;  /* 0x00009a00ff9e7b82 */ /* 0x000e620000000800 */
[----:B-----5:R-:W-:Y:S01]  /*76f0*/  IMAD.X R4, R73, 0x1, R43, P2 ;  /* 0x0000000149047824 */ /* 0x020fe200010e062b */
[----:B------:R5:W-:Y:S01]  /*7700*/  STL [R1+0x4c0], R139 ;  /* 0x0004c08b01007387 */ /* 0x000be20000100800 */
[----:B------:R-:W-:-:S02]  /*7710*/  UIADD3.64 UR38, UR6, 0x404, URZ ;  /* 0x0000040406267897 */ /* 0x000fc4000fffe03f */
[----:B------:R-:W-:Y:S01]  /*7720*/  UIADD3.64 UR42, UR6, 0x5fe, URZ ;  /* 0x000005fe062a7897 */ /* 0x000fe2000fffe03f */
[----:B------:R4:W-:Y:S01]  /*7730*/  STL [R1+0x4b4], R4 ;  /* 0x0004b40401007387 */ /* 0x0009e20000100800 */
[----:B0-----:R-:W-:Y:S01]  /*7740*/  IADD3 R138, P2, R33, R45, RZ ;  /* 0x0000002d218a7210 */ /* 0x001fe20007f5e0ff */
[----:B------:R-:W0:Y:S01]  /*7750*/  LDC R160, c[0x0][0x268] ;  /* 0x00009a00ffa07b82 */ /* 0x000e220000000800 */
[----:B-----5:R-:W-:-:S03]  /*7760*/  IMAD.X R139, R76, 0x1, R44, P1 ;  /* 0x000000014c8b7824 */ /* 0x020fc600008e062c */
[----:B------:R5:W-:Y:S01]  /*7770*/  STL [R1+0x4f8], R138 ;  /* 0x0004f88a01007387 */ /* 0x000be20000100800 */
[----:B----4-:R-:W-:-:S03]  /*7780*/  IMAD.X R4, R73, 0x1, R6, P4 ;  /* 0x0000000149047824 */ /* 0x010fc600020e0606 */
[----:B------:R4:W-:Y:S01]  /*7790*/  STL [R1+0x4cc], R139 ;  /* 0x0004cc8b01007387 */ /* 0x0009e20000100800 */
[----:B------:R-:W0:Y:S03]  /*77a0*/  LDC R163, c[0x0][0x268] ;  /* 0x00009a00ffa37b82 */ /* 0x000e260000000800 */
[----:B------:R2:W-:Y:S01]  /*77b0*/  STL [R1+0x4bc], R4 ;  /* 0x0004bc0401007387 */ /* 0x0005e20000100800 */
[----:B-----5:R-:W-:-:S04]  /*77c0*/  IADD3 R138, P4, R34, R11, RZ ;  /* 0x0000000b228a7210 */ /* 0x020fc80007f9e0ff */
[----:B------:R-:W5:Y:S01]  /*77d0*/  LDC R164, c[0x0][0x268] ;  /* 0x00009a00ffa47b82 */ /* 0x000f620000000800 */
[----:B----4-:R-:W-:Y:S01]  /*77e0*/  IADD3 R139, P1, R32, R46, RZ ;  /* 0x0000002e208b7210 */ /* 0x010fe20007f3e0ff */
[----:B------:R4:W-:Y:S01]  /*77f0*/  STL [R1+0x4e0], R138 ;  /* 0x0004e08a01007387 */ /* 0x0009e20000100800 */
[----:B--2---:R-:W-:-:S03]  /*7800*/  IMAD.X R4, R76, 0x1, R43, P5 ;  /* 0x000000014c047824 */ /* 0x004fc600028e062b */
[----:B------:R2:W-:Y:S02]  /*7810*/  STL [R1+0x510], R139 ;  /* 0x0005108b01007387 */ /* 0x0005e40000100800 */
[----:B------:R-:W5:Y:S02]  /*7820*/  LDC R165, c[0x0][0x268] ;  /* 0x00009a00ffa57b82 */ /* 0x000f640000000800 */
[----:B------:R3:W-:Y:S01]  /*7830*/  STL [R1+0x4d4], R4 ;  /* 0x0004d40401007387 */ /* 0x0007e20000100800 */
[----:B----4-:R-:W-:Y:S01]  /*7840*/  IADD3 R138, P5, R32, R45, RZ ;  /* 0x0000002d208a7210 */ /* 0x010fe20007fbe0ff */
[----:B--2---:R-:W-:-:S04]  /*7850*/  IMAD.X R139, R76, 0x1, R6, P4 ;  /* 0x000000014c8b7824 */ /* 0x004fc800020e0606 */
[----:B------:R2:W-:Y:S01]  /*7860*/  STL [R1+0x518], R138 ;  /* 0x0005188a01007387 */ /* 0x0005e20000100800 */
[----:B------:R-:W4:Y:S01]  /*7870*/  LDC R166, c[0x0][0x268] ;  /* 0x00009a00ffa67b82 */ /* 0x000f220000000800 */
[----:B---3--:R-:W-:Y:S02]  /*7880*/  IADD3 R4, P4, R31, R46, RZ ;  /* 0x0000002e1f047210 */ /* 0x008fe40007f9e0ff */
[----:B------:R3:W-:Y:S04]  /*7890*/  STL [R1+0x4dc], R139 ;  /* 0x0004dc8b01007387 */ /* 0x0007e80000100800 */
[----:B------:R1:W-:Y:S01]  /*78a0*/  STL [R1+0x530], R4 ;  /* 0x0005300401007387 */ /* 0x0003e20000100800 */
[----:B------:R-:W4:Y:S01]  /*78b0*/  LDC R167, c[0x0][0x268] ;  /* 0x00009a00ffa77b82 */ /* 0x000f220000000800 */
[----:B--2---:R-:W-:Y:S01]  /*78c0*/  IMAD.X R138, R78, 0x1, R44, P3 ;  /* 0x000000014e8a7824 */ /* 0x004fe200018e062c */
[----:B---3--:R-:W-:-:S04]  /*78d0*/  IADD3 R139, P3, R33, R11, RZ ;  /* 0x0000000b218b7210 */ /* 0x008fc80007f7e0ff */
[----:B------:R2:W-:Y:S02]  /*78e0*/  STL [R1+0x4ec], R138 ;  /* 0x0004ec8a01007387 */ /* 0x0005e40000100800 */
[----:B------:R-:W3:Y:S01]  /*78f0*/  LDC R168, c[0x0][0x268] ;  /* 0x00009a00ffa87b82 */ /* 0x000ee20000000800 */
[----:B-1----:R-:W-:Y:S01]  /*7900*/  IMAD.X R4, R78, 0x1, R43, P2 ;  /* 0x000000014e047824 */ /* 0x002fe200010e062b */
[----:B------:R1:W-:Y:S04]  /*7910*/  STL [R1+0x500], R139 ;  /* 0x0005008b01007387 */ /* 0x0003e80000100800 */
[----:B------:R0:W-:Y:S01]  /*7920*/  STL [R1+0x4f4], R4 ;  /* 0x0004f40401007387 */ /* 0x0001e20000100800 */
[----:B--2---:R-:W-:Y:S01]  /*7930*/  IADD3 R138, P2, R31, R45, RZ ;  /* 0x0000002d1f8a7210 */ /* 0x004fe20007f5e0ff */
[----:B------:R-:W2:Y:S01]  /*7940*/  LDC R169, c[0x0][0x268] ;  /* 0x00009a00ffa97b82 */ /* 0x000ea20000000800 */
[----:B-1----:R-:W-:-:S03]  /*7950*/  IMAD.X R139, R81, 0x1, R44, P1 ;  /* 0x00000001518b7824 */ /* 0x002fc600008e062c */
[----:B------:R1:W-:Y:S01]  /*7960*/  STL [R1+0x538], R138 ;  /* 0x0005388a01007387 */ /* 0x0003e20000100800 */
[----:B0-----:R-:W-:-:S03]  /*7970*/  IMAD.X R4, R78, 0x1, R6, P3 ;  /* 0x000000014e047824 */ /* 0x001fc600018e0606 */
[----:B------:R0:W-:Y:S01]  /*7980*/  STL [R1+0x50c], R139 ;  /* 0x00050c8b01007387 */ /* 0x0001e20000100800 */
[----:B------:R-:W2:Y:S03]  /*7990*/  LDC R170, c[0x0][0x268] ;  /* 0x00009a00ffaa7b82 */ /* 0x000ea60000000800 */
[----:B------:R5:W-:Y:S01]  /*79a0*/  STL [R1+0x4fc], R4 ;  /* 0x0004fc0401007387 */ /* 0x000be20000100800 */
[----:B-1----:R-:W-:-:S04]  /*79b0*/  IADD3 R138, P3, R32, R11, RZ ;  /* 0x0000000b208a7210 */ /* 0x002fc80007f7e0ff */
[----:B------:R-:W1:Y:S01]  /*79c0*/  LDC R172, c[0x0][0x268] ;  /* 0x00009a00ffac7b82 */ /* 0x000e620000000800 */
[----:B0-----:R-:W-:Y:S01]  /*79d0*/  IADD3 R139, P1, R30, R46, RZ ;  /* 0x0000002e1e8b7210 */ /* 0x001fe20007f3e0ff */
[----:B------:R0:W-:Y:S01]  /*79e0*/  STL [R1+0x520], R138 ;  /* 0x0005208a01007387 */ /* 0x0001e20000100800 */
[----:B-----5:R-:W-:-:S03]  /*79f0*/  IMAD.X R4, R81, 0x1, R43, P5 ;  /* 0x0000000151047824 */ /* 0x020fc600028e062b */
[----:B------:R5:W-:Y:S02]  /*7a00*/  STL [R1+0x550], R139 ;  /* 0x0005508b01007387 */ /* 0x000be40000100800 */
[----:B------:R-:W1:Y:S02]  /*7a10*/  LDC R174, c[0x0][0x268] ;  /* 0x00009a00ffae7b82 */ /* 0x000e640000000800 */
[----:B------:R4:W-:Y:S01]  /*7a20*/  STL [R1+0x514], R4 ;  /* 0x0005140401007387 */ /* 0x0009e20000100800 */
[----:B0-----:R-:W-:Y:S01]  /*7a30*/  IADD3 R138, P5, R30, R45, RZ ;  /* 0x0000002d1e8a7210 */ /* 0x001fe20007fbe0ff */
[----:B-----5:R-:W-:-:S04]  /*7a40*/  IMAD.X R139, R81, 0x1, R6, P3 ;  /* 0x00000001518b7824 */ /* 0x020fc800018e0606 */
[----:B------:R0:W-:Y:S01]  /*7a50*/  STL [R1+0x558], R138 ;  /* 0x0005588a01007387 */ /* 0x0001e20000100800 */
[----:B------:R-:W5:Y:S01]  /*7a60*/  LDC R176, c[0x0][0x268] ;  /* 0x00009a00ffb07b82 */ /* 0x000f620000000800 */
[----:B----4-:R-:W-:Y:S02]  /*7a70*/  IADD3 R4, P3, R29, R46, RZ ;  /* 0x0000002e1d047210 */ /* 0x010fe40007f7e0ff */
[----:B------:R4:W-:Y:S04]  /*7a80*/  STL [R1+0x51c], R139 ;  /* 0x00051c8b01007387 */ /* 0x0009e80000100800 */
[----:B------:R3:W-:Y:S01]  /*7a90*/  STL [R1+0x570], R4 ;  /* 0x0005700401007387 */ /* 0x0007e20000100800 */
[----:B------:R-:W5:Y:S01]  /*7aa0*/  LDC R177, c[0x0][0x268] ;  /* 0x00009a00ffb17b82 */ /* 0x000f620000000800 */
[----:B0-----:R-:W-:Y:S01]  /*7ab0*/  IMAD.X R138, R83, 0x1, R44, P4 ;  /* 0x00000001538a7824 */ /* 0x001fe200020e062c */
[----:B----4-:R-:W-:-:S04]  /*7ac0*/  IADD3 R139, P4, R31, R11, RZ ;  /* 0x0000000b1f8b7210 */ /* 0x010fc80007f9e0ff */
[----:B------:R0:W-:Y:S02]  /*7ad0*/  STL [R1+0x52c], R138 ;  /* 0x00052c8a01007387 */ /* 0x0001e40000100800 */
[----:B------:R-:W4:Y:S01]  /*7ae0*/  LDC R178, c[0x0][0x268] ;  /* 0x00009a00ffb27b82 */ /* 0x000f220000000800 */
[----:B---3--:R-:W-:Y:S01]  /*7af0*/  IMAD.X R4, R83, 0x1, R43, P2 ;  /* 0x0000000153047824 */ /* 0x008fe200010e062b */
[----:B------:R3:W-:Y:S04]  /*7b00*/  STL [R1+0x540], R139 ;  /* 0x0005408b01007387 */ /* 0x0007e80000100800 */
[----:B------:R2:W-:Y:S01]  /*7b10*/  STL [R1+0x534], R4 ;  /* 0x0005340401007387 */ /* 0x0005e20000100800 */
[----:B0-----:R-:W-:Y:S01]  /*7b20*/  IADD3 R138, P2, R29, R45, RZ ;  /* 0x0000002d1d8a7210 */ /* 0x001fe20007f5e0ff */
[----:B------:R-:W0:Y:S01]  /*7b30*/  LDC R179, c[0x0][0x268] ;  /* 0x00009a00ffb37b82 */ /* 0x000e220000000800 */
[----:B---3--:R-:W-:-:S03]  /*7b40*/  IMAD.X R139, R85, 0x1, R44, P1 ;  /* 0x00000001558b7824 */ /* 0x008fc600008e062c */
[----:B------:R3:W-:Y:S01]  /*7b50*/  STL [R1+0x578], R138 ;  /* 0x0005788a01007387 */ /* 0x0007e20000100800 */
[----:B--2---:R-:W-:-:S03]  /*7b60*/  IMAD.X R4, R83, 0x1, R6, P4 ;  /* 0x0000000153047824 */ /* 0x004fc600020e0606 */
[----:B------:R2:W-:Y:S01]  /*7b70*/  STL [R1+0x54c], R139 ;  /* 0x00054c8b01007387 */ /* 0x0005e20000100800 */
[----:B------:R-:W0:Y:S03]  /*7b80*/  LDC R180, c[0x0][0x268] ;  /* 0x00009a00ffb47b82 */ /* 0x000e260000000800 */
[----:B------:R1:W-:Y:S01]  /*7b90*/  STL [R1+0x53c], R4 ;  /* 0x00053c0401007387 */ /* 0x0003e20000100800 */
[----:B---3--:R-:W-:-:S04]  /*7ba0*/  IADD3 R138, P4, R30, R11, RZ ;  /* 0x0000000b1e8a7210 */ /* 0x008fc80007f9e0ff */
[----:B------:R-:W3:Y:S01]  /*7bb0*/  LDC R181, c[0x0][0x268] ;  /* 0x00009a00ffb57b82 */ /* 0x000ee20000000800 */
[----:B--2---:R-:W-:Y:S01]  /*7bc0*/  IADD3 R139, P1, R28, R46, RZ ;  /* 0x0000002e1c8b7210 */ /* 0x004fe20007f3e0ff */
[----:B------:R2:W-:Y:S01]  /*7bd0*/  STL [R1+0x560], R138 ;  /* 0x0005608a01007387 */ /* 0x0005e20000100800 */
[----:B-1----:R-:W-:-:S03]  /*7be0*/  IMAD.X R4, R85, 0x1, R43, P5 ;  /* 0x0000000155047824 */ /* 0x002fc600028e062b */
[----:B------:R1:W-:Y:S02]  /*7bf0*/  STL [R1+0x590], R139 ;  /* 0x0005908b01007387 */ /* 0x0003e40000100800 */
[----:B------:R-:W3:Y:S02]  /*7c00*/  LDC R182, c[0x0][0x268] ;  /* 0x00009a00ffb67b82 */ /* 0x000ee40000000800 */
[----:B------:R5:W-:Y:S01]  /*7c10*/  STL [R1+0x554], R4 ;  /* 0x0005540401007387 */ /* 0x000be20000100800 */
[----:B--2---:R-:W-:Y:S01]  /*7c20*/  IADD3 R138, P5, R28, R45, RZ ;  /* 0x0000002d1c8a7210 */ /* 0x004fe20007fbe0ff */
[----:B-1----:R-:W-:-:S04]  /*7c30*/  IMAD.X R139, R85, 0x1, R6, P4 ;  /* 0x00000001558b7824 */ /* 0x002fc800020e0606 */
[----:B------:R1:W-:Y:S01]  /*7c40*/  STL [R1+0x598], R138 ;  /* 0x0005988a01007387 */ /* 0x0003e20000100800 */
[----:B------:R-:W2:Y:S01]  /*7c50*/  LDC R183, c[0x0][0x268] ;  /* 0x00009a00ffb77b82 */ /* 0x000ea20000000800 */
[----:B-----5:R-:W-:Y:S02]  /*7c60*/  IADD3 R4, P4, R27, R46, RZ ;  /* 0x0000002e1b047210 */ /* 0x020fe40007f9e0ff */
[----:B------:R5:W-:Y:S04]  /*7c70*/  STL [R1+0x55c], R139 ;  /* 0x00055c8b01007387 */ /* 0x000be80000100800 */
[----:B------:R4:W-:Y:S01]  /*7c80*/  STL [R1+0x5b0], R4 ;  /* 0x0005b00401007387 */ /* 0x0009e20000100800 */
[----:B------:R-:W2:Y:S01]  /*7c90*/  LDC R184, c[0x0][0x268] ;  /* 0x00009a00ffb87b82 */ /* 0x000ea20000000800 */
[----:B-1----:R-:W-:Y:S01]  /*7ca0*/  IMAD.X R138, R87, 0x1, R44, P3 ;  /* 0x00000001578a7824 */ /* 0x002fe200018e062c */
[----:B-----5:R-:W-:-:S04]  /*7cb0*/  IADD3 R139, P3, R29, R11, RZ ;  /* 0x0000000b1d8b7210 */ /* 0x020fc80007f7e0ff */
[----:B------:R1:W-:Y:S02]  /*7cc0*/  STL [R1+0x56c], R138 ;  /* 0x00056c8a01007387 */ /* 0x0003e40000100800 */
[----:B------:R-:W5:Y:S01]  /*7cd0*/  LDC R185, c[0x0][0x268] ;  /* 0x00009a00ffb97b82 */ /* 0x000f620000000800 */
[----:B----4-:R-:W-:Y:S01]  /*7ce0*/  IMAD.X R4, R87, 0x1, R43, P2 ;  /* 0x0000000157047824 */ /* 0x010fe200010e062b */
[----:B------:R4:W-:Y:S04]  /*7cf0*/  STL [R1+0x580], R139 ;  /* 0x0005808b01007387 */ /* 0x0009e80000100800 */
[----:B------:R0:W-:Y:S01]  /*7d00*/  STL [R1+0x574], R4 ;  /* 0x0005740401007387 */ /* 0x0001e20000100800 */
[----:B-1----:R-:W-:Y:S01]  /*7d10*/  IADD3 R138, P2, R27, R45, RZ ;  /* 0x0000002d1b8a7210 */ /* 0x002fe20007f5e0ff */
[----:B------:R-:W1:Y:S01]  /*7d20*/  LDC R186, c[0x0][0x268] ;  /* 0x00009a00ffba7b82 */ /* 0x000e620000000800 */
[----:B----4-:R-:W-:-:S03]  /*7d30*/  IMAD.X R139, R90, 0x1, R44, P1 ;  /* 0x000000015a8b7824 */ /* 0x010fc600008e062c */
[----:B------:R4:W-:Y:S01]  /*7d40*/  STL [R1+0x5b8], R138 ;  /* 0x0005b88a01007387 */ /* 0x0009e20000100800 */
[----:B0-----:R-:W-:-:S03]  /*7d50*/  IMAD.X R4, R87, 0x1, R6, P3 ;  /* 0x0000000157047824 */ /* 0x001fc600018e0606 */
[----:B------:R0:W-:Y:S01]  /*7d60*/  STL [R1+0x58c], R139 ;  /* 0x00058c8b01007387 */ /* 0x0001e20000100800 */
[----:B------:R-:W1:Y:S03]  /*7d70*/  LDC R187, c[0x0][0x268] ;  /* 0x00009a00ffbb7b82 */ /* 0x000e660000000800 */
[----:B------:R3:W-:Y:S01]  /*7d80*/  STL [R1+0x57c], R4 ;  /* 0x00057c0401007387 */ /* 0x0007e20000100800 */
[----:B----4-:R-:W-:-:S04]  /*7d90*/  IADD3 R138, P3, R28, R11, RZ ;  /* 0x0000000b1c8a7210 */ /* 0x010fc80007f7e0ff */
[----:B------:R-:W4:Y:S01]  /*7da0*/  LDC R188, c[0x0][0x268] ;  /* 0x00009a00ffbc7b82 */ /* 0x000f220000000800 */
[----:B0-----:R-:W-:Y:S01]  /*7db0*/  IADD3 R139, P1, R26, R46, RZ ;  /* 0x0000002e1a8b7210 */ /* 0x001fe20007f3e0ff */
[----:B------:R0:W-:Y:S01]  /*7dc0*/  STL [R1+0x5a0], R138 ;  /* 0x0005a08a01007387 */ /* 0x0001e20000100800 */
[----:B---3--:R-:W-:-:S03]  /*7dd0*/  IMAD.X R4, R90, 0x1, R43, P5 ;  /* 0x000000015a047824 */ /* 0x008fc600028e062b */
[----:B------:R3:W-:Y:S02]  /*7de0*/  STL [R1+0x5d0], R139 ;  /* 0x0005d08b01007387 */ /* 0x0007e40000100800 */
[----:B------:R-:W4:Y:S02]  /*7df0*/  LDC R189, c[0x0][0x268] ;  /* 0x00009a00ffbd7b82 */ /* 0x000f240000000800 */
[----:B------:R2:W-:Y:S01]  /*7e00*/  STL [R1+0x594], R4 ;  /* 0x0005940401007387 */ /* 0x0005e20000100800 */
[----:B0-----:R-:W-:Y:S01]  /*7e10*/  IADD3 R138, P5, R26, R45, RZ ;  /* 0x0000002d1a8a7210 */ /* 0x001fe20007fbe0ff */
[----:B---3--:R-:W-:-:S04]  /*7e20*/  IMAD.X R139, R90, 0x1, R6, P3 ;  /* 0x000000015a8b7824 */ /* 0x008fc800018e0606 */
[----:B------:R0:W-:Y:S01]  /*7e30*/  STL [R1+0x5d8], R138 ;  /* 0x0005d88a01007387 */ /* 0x0001e20000100800 */
[----:B------:R-:W3:Y:S01]  /*7e40*/  LDC R190, c[0x0][0x268] ;  /* 0x00009a00ffbe7b82 */ /* 0x000ee20000000800 */
[----:B--2---:R-:W-:Y:S02]  /*7e50*/  IADD3 R4, P3, R25, R46, RZ ;  /* 0x0000002e19047210 */ /* 0x004fe40007f7e0ff */
[----:B------:R2:W-:Y:S04]  /*7e60*/  STL [R1+0x59c], R139 ;  /* 0x00059c8b01007387 */ /* 0x0005e80000100800 */
[----:B------:R5:W-:Y:S01]  /*7e70*/  STL [R1+0x5f0], R4 ;  /* 0x0005f00401007387 */ /* 0x000be20000100800 */
[----:B------:R-:W3:Y:S01]  /*7e80*/  LDC R191, c[0x0][0x268] ;  /* 0x00009a00ffbf7b82 */ /* 0x000ee20000000800 */
[----:B0-----:R-:W-:Y:S01]  /*7e90*/  IMAD.X R138, R92, 0x1, R44, P4 ;  /* 0x000000015c8a7824 */ /* 0x001fe200020e062c */
[----:B--2---:R-:W-:-:S04]  /*7ea0*/  IADD3 R139, P4, R27, R11, RZ ;  /* 0x0000000b1b8b7210 */ /* 0x004fc80007f9e0ff */
[----:B------:R0:W-:Y:S02]  /*7eb0*/  STL [R1+0x5ac], R138 ;  /* 0x0005ac8a01007387 */ /* 0x0001e40000100800 */
[----:B------:R-:W2:Y:S01]  /*7ec0*/  LDC R192, c[0x0][0x268] ;  /* 0x00009a00ffc07b82 */ /* 0x000ea20000000800 */
[----:B-----5:R-:W-:Y:S01]  /*7ed0*/  IMAD.X R4, R92, 0x1, R43, P2 ;  /* 0x000000015c047824 */ /* 0x020fe200010e062b */
[----:B------:R5:W-:Y:S04]  /*7ee0*/  STL [R1+0x5c0], R139 ;  /* 0x0005c08b01007387 */ /* 0x000be80000100800 */
[----:B------:R1:W-:Y:S01]  /*7ef0*/  STL [R1+0x5b4], R4 ;  /* 0x0005b40401007387 */ /* 0x0003e20000100800 */
[----:B0-----:R-:W-:Y:S01]  /*7f00*/  IADD3 R138, P2, R25, R45, RZ ;  /* 0x0000002d198a7210 */ /* 0x001fe20007f5e0ff */
[----:B------:R-:W0:Y:S01]  /*7f10*/  LDC R193, c[0x0][0x268] ;  /* 0x00009a00ffc17b82 */ /* 0x000e220000000800 */
[----:B-----5:R-:W-:-:S03]  /*7f20*/  IMAD.X R139, R94, 0x1, R44, P1 ;  /* 0x000000015e8b7824 */ /* 0x020fc600008e062c */
[----:B------:R5:W-:Y:S01]  /*7f30*/  STL [R1+0xfa4], R138 ;  /* 0x000fa48a01007387 */ /* 0x000be20000100800 */
[----:B-1----:R-:W-:-:S03]  /*7f40*/  IMAD.X R4, R92, 0x1, R6, P4 ;  /* 0x000000015c047824 */ /* 0x002fc600020e0606 */
[----:B------:R1:W-:Y:S01]  /*7f50*/  STL [R1+0x5cc], R139 ;  /* 0x0005cc8b01007387 */ /* 0x0003e20000100800 */
[----:B------:R-:W0:Y:S03]  /*7f60*/  LDC R194, c[0x0][0x268] ;  /* 0x00009a00ffc27b82 */ /* 0x000e260000000800 */
[----:B------:R4:W-:Y:S01]  /*7f70*/  STL [R1+0x5bc], R4 ;  /* 0x0005bc0401007387 */ /* 0x0009e20000100800 */
[----:B-----5:R-:W-:-:S04]  /*7f80*/  IADD3 R138, P4, R26, R11, RZ ;  /* 0x0000000b1a8a7210 */ /* 0x020fc80007f9e0ff */
[----:B------:R-:W5:Y:S01]  /*7f90*/  LDC R195, c[0x0][0x268] ;  /* 0x00009a00ffc37b82 */ /* 0x000f620000000800 */
[----:B-1----:R-:W-:Y:S01]  /*7fa0*/  IADD3 R139, P1, R24, R46, RZ ;  /* 0x0000002e188b7210 */ /* 0x002fe20007f3e0ff */
[----:B------:R1:W-:Y:S01]  /*7fb0*/  STL [R1+0x5e0], R138 ;  /* 0x0005e08a01007387 */ /* 0x0003e20000100800 */
[----:B----4-:R-:W-:-:S03]  /*7fc0*/  IMAD.X R4, R94, 0x1, R43, P5 ;  /* 0x000000015e047824 */ /* 0x010fc600028e062b */
[----:B------:R4:W-:Y:S02]  /*7fd0*/  STL [R1+0xfb4], R139 ;  /* 0x000fb48b01007387 */ /* 0x0009e40000100800 */
[----:B------:R-:W5:Y:S02]  /*7fe0*/  LDC R196, c[0x0][0x268] ;  /* 0x00009a00ffc47b82 */ /* 0x000f640000000800 */
[----:B------:R3:W-:Y:S01]  /*7ff0*/  STL [R1+0x5d4], R4 ;  /* 0x0005d40401007387 */ /* 0x0007e20000100800 */
[----:B-1----:R-:W-:Y:S01]  /*8000*/  IADD3 R138, P5, R24, R45, RZ ;  /* 0x0000002d188a7210 */ /* 0x002fe20007fbe0ff */
[----:B----4-:R-:W-:-:S04]  /*8010*/  IMAD.X R139, R94, 0x1, R6, P4 ;  /* 0x000000015e8b7824 */ /* 0x010fc800020e0606 */
[----:B------:R1:W-:Y:S01]  /*8020*/  STL [R1+0xfbc], R138 ;  /* 0x000fbc8a01007387 */ /* 0x0003e20000100800 */
[----:B------:R-:W4:Y:S01]  /*8030*/  LDC R197, c[0x0][0x268] ;  /* 0x00009a00ffc57b82 */ /* 0x000f220000000800 */
[----:B---3--:R-:W-:Y:S02]  /*8040*/  IADD3 R4, P4, R23, R46, RZ ;  /* 0x0000002e17047210 */ /* 0x008fe40007f9e0ff */
[----:B------:R3:W-:Y:S04]  /*8050*/  STL [R1+0x5dc], R139 ;  /* 0x0005dc8b01007387 */ /* 0x0007e80000100800 */
[----:B------:R2:W-:Y:S01]  /*8060*/  STL [R1+0xfcc], R4 ;  /* 0x000fcc0401007387 */ /* 0x0005e20000100800 */
[----:B------:R-:W4:Y:S01]  /*8070*/  LDC R198, c[0x0][0x268] ;  /* 0x00009a00ffc67b82 */ /* 0x000f220000000800 */
[----:B-1----:R-:W-:Y:S01]  /*8080*/  IMAD.X R138, R95, 0x1, R44, P3 ;  /* 0x000000015f8a7824 */ /* 0x002fe200018e062c */
[----:B---3--:R-:W-:-:S04]  /*8090*/  IADD3 R139, P3, R25, R11, RZ ;  /* 0x0000000b198b7210 */ /* 0x008fc80007f7e0ff */
[----:B------:R1:W-:Y:S02]  /*80a0*/  STL [R1+0x5ec], R138 ;  /* 0x0005ec8a01007387 */ /* 0x0003e40000100800 */
[----:B------:R-:W3:Y:S01]  /*80b0*/  LDC R199, c[0x0][0x268] ;  /* 0x00009a00ffc77b82 */ /* 0x000ee20000000800 */
[----:B--2---:R-:W-:Y:S01]  /*80c0*/  IMAD.X R4, R95, 0x1, R43, P2 ;  /* 0x000000015f047824 */ /* 0x004fe200010e062b */
[----:B------:R2:W-:Y:S04]  /*80d0*/  STL [R1+0xfac], R139 ;  /* 0x000fac8b01007387 */ /* 0x0005e80000100800 */
[----:B------:R0:W-:Y:S01]  /*80e0*/  STL [R1+0xfa0], R4 ;  /* 0x000fa00401007387 */ /* 0x0001e20000100800 */
[----:B-1----:R-:W-:Y:S01]  /*80f0*/  IADD3 R138, P2, R23, R45, RZ ;  /* 0x0000002d178a7210 */ /* 0x002fe20007f5e0ff */
[----:B------:R-:W1:Y:S01]  /*8100*/  LDC R200, c[0x0][0x268] ;  /* 0x00009a00ffc87b82 */ /* 0x000e620000000800 */
[----:B--2---:R-:W-:-:S03]  /*8110*/  IMAD.X R139, R96, 0x1, R44, P1 ;  /* 0x00000001608b7824 */ /* 0x004fc600008e062c */
[----:B------:R2:W-:Y:S01]  /*8120*/  STL [R1+0xfd4], R138 ;  /* 0x000fd48a01007387 */ /* 0x0005e20000100800 */
[----:B0-----:R-:W-:-:S03]  /*8130*/  IMAD.X R4, R95, 0x1, R6, P3 ;  /* 0x000000015f047824 */ /* 0x001fc600018e0606 */
[----:B------:R0:W-:Y:S01]  /*8140*/  STL [R1+0xfb0], R139 ;  /* 0x000fb08b01007387 */ /* 0x0001e20000100800 */
[----:B------:R-:W1:Y:S03]  /*8150*/  LDC R201, c[0x0][0x268] ;  /* 0x00009a00ffc97b82 */ /* 0x000e660000000800 */
[----:B------:R5:W-:Y:S01]  /*8160*/  STL [R1+0xfa8], R4 ;  /* 0x000fa80401007387 */ /* 0x000be20000100800 */
[----:B--2---:R-:W-:-:S04]  /*8170*/  IADD3 R138, P3, R24, R11, RZ ;  /* 0x0000000b188a7210 */ /* 0x004fc80007f7e0ff */
[----:B------:R-:W2:Y:S01]  /*8180*/  LDC R202, c[0x0][0x268] ;  /* 0x00009a00ffca7b82 */ /* 0x000ea20000000800 */
[----:B0-----:R-:W-:Y:S01]  /*8190*/  IADD3 R139, P1, R22, R46, RZ ;  /* 0x0000002e168b7210 */ /* 0x001fe20007f3e0ff */
[----:B------:R0:W-:Y:S01]  /*81a0*/  STL [R1+0xfc4], R138 ;  /* 0x000fc48a01007387 */ /* 0x0001e20000100800 */
[----:B-----5:R-:W-:-:S03]  /*81b0*/  IMAD.X R4, R96, 0x1, R43, P5 ;  /* 0x0000000160047824 */ /* 0x020fc600028e062b */
[----:B------:R5:W-:Y:S02]  /*81c0*/  STL [R1+0xfe4], R139 ;  /* 0x000fe48b01007387 */ /* 0x000be40000100800 */
[----:B------:R-:W2:Y:S02]  /*81d0*/  LDC R203, c[0x0][0x268] ;  /* 0x00009a00ffcb7b82 */ /* 0x000ea40000000800 */
        /* <DEDUP_REMOVED lines=20> */
[----:B-1----:R-:W-:-:S03]  /*8320*/  IMAD.X R4, R97, 0x1, R6, P4 ;  /* 0x0000000161047824 */ /* 0x002fc600020e0606 */
[----:B------:R1:W-:Y:S01]  /*8330*/  STL [R1+0xfe0], R139 ;  /* 0x000fe08b01007387 */ /* 0x0003e20000100800 */
[----:B------:R-:W0:Y:S03]  /*8340*/  LDC R208, c[0x0][0x268] ;  /* 0x00009a00ffd07b82 */ /* 0x000e260000000800 */
[----:B------:R2:W-:Y:S01]  /*8350*/  STL [R1+0xfd8], R4 ;  /* 0x000fd80401007387 */ /* 0x0005e20000100800 */
[----:B---3--:R-:W-:-:S04]  /*8360*/  IADD3 R138, P4, R22, R11, RZ ;  /* 0x0000000b168a7210 */ /* 0x008fc80007f9e0ff */
[----:B------:R-:W3:Y:S01]  /*8370*/  LDC R209, c[0x0][0x268] ;  /* 0x00009a00ffd17b82 */ /* 0x000ee20000000800 */
[----:B-1----:R-:W-:Y:S01]  /*8380*/  IADD3 R139, P1, R20, R46, RZ ;  /* 0x0000002e148b7210 */ /* 0x002fe20007f3e0ff */
[----:B------:R1:W-:Y:S01]  /*8390*/  STL [R1+0xff4], R138 ;  /* 0x000ff48a01007387 */ /* 0x0003e20000100800 */
[----:B--2---:R-:W-:-:S03]  /*83a0*/  IMAD.X R4, R98, 0x1, R43, P5 ;  /* 0x0000000162047824 */ /* 0x004fc600028e062b */
[----:B------:R2:W-:Y:S02]  /*83b0*/  STL [R1+0x1014], R139 ;  /* 0x0010148b01007387 */ /* 0x0005e40000100800 */
[----:B------:R-:W3:Y:S02]  /*83c0*/  LDC R210, c[0x0][0x268] ;  /* 0x00009a00ffd27b82 */ /* 0x000ee40000000800 */
[----:B------:R5:W-:Y:S01]  /*83d0*/  STL [R1+0xfe8], R4 ;  /* 0x000fe80401007387 */ /* 0x000be20000100800 */
[----:B-1----:R-:W-:Y:S01]  /*83e0*/  IADD3 R138, P5, R20, R45, RZ ;  /* 0x0000002d148a7210 */ /* 0x002fe20007fbe0ff */
[----:B--2---:R-:W-:-:S04]  /*83f0*/  IMAD.X R139, R98, 0x1, R6, P4 ;  /* 0x00000001628b7824 */ /* 0x004fc800020e0606 */
        /* <DEDUP_REMOVED lines=132> */
[----:B------:R1:W-:Y:S01]  /*8c40*/  STL [R1+0x10b8], R138 ;  /* 0x0010b88a01007387 */ /* 0x0003e20000100800 */
[----:B----4-:R-:W-:-:S03]  /*8c50*/  IMAD.X R4, R107, 0x1, R43, P2 ;  /* 0x000000016b047824 */ /* 0x010fc600010e062b */
[----:B------:R4:W-:Y:S04]  /*8c60*/  STL [R1+0x10cc], R139 ;  /* 0x0010cc8b01007387 */ /* 0x0009e80000100800 */
[----:B------:R5:W-:Y:S01]  /*8c70*/  STL [R1+0x10c0], R4 ;  /* 0x0010c00401007387 */ /* 0x000be20000100800 */
[----:B-1----:R-:W-:Y:S01]  /*8c80*/  IADD3 R138, P2, R50, R45, RZ ;  /* 0x0000002d328a7210 */ /* 0x002fe20007f5e0ff */
[----:B----4-:R-:W-:-:S04]  /*8c90*/  IMAD.X R139, R108, 0x1, R44, P1 ;  /* 0x000000016c8b7824 */ /* 0x010fc800008e062c */
[----:B------:R1:W-:Y:S01]  /*8ca0*/  STL [R1+0x10f4], R138 ;  /* 0x0010f48a01007387 */ /* 0x0003e20000100800 */
[----:B-----5:R-:W-:-:S03]  /*8cb0*/  IMAD.X R4, R107, 0x1, R6, P3 ;  /* 0x000000016b047824 */ /* 0x020fc600018e0606 */
[----:B------:R4:W-:Y:S04]  /*8cc0*/  STL [R1+0x10d0], R139 ;  /* 0x0010d08b01007387 */ /* 0x0009e80000100800 */
[----:B------:R5:W-:Y:S01]  /*8cd0*/  STL [R1+0x10c8], R4 ;  /* 0x0010c80401007387 */ /* 0x000be20000100800 */
[----:B-1----:R-:W-:Y:S02]  /*8ce0*/  IADD3 R138, P3, R49, R11, RZ ;  /* 0x0000000b318a7210 */ /* 0x002fe40007f7e0ff */
[----:B----4-:R-:W-:-:S03]  /*8cf0*/  IADD3 R139, P1, R51, R46, RZ ;  /* 0x0000002e338b7210 */ /* 0x010fc60007f3e0ff */
[----:B------:R1:W-:Y:S01]  /*8d00*/  STL [R1+0x10e4], R138 ;  /* 0x0010e48a01007387 */ /* 0x0003e20000100800 */
[----:B-----5:R-:W-:-:S03]  /*8d10*/  IMAD.X R4, R108, 0x1, R43, P5 ;  /* 0x000000016c047824 */ /* 0x020fc600028e062b */
[----:B------:R4:W-:Y:S04]  /*8d20*/  STL [R1+0x1104], R139 ;  /* 0x0011048b01007387 */ /* 0x0009e80000100800 */
[----:B------:R5:W-:Y:S01]  /*8d30*/  STL [R1+0x10d8], R4 ;  /* 0x0010d80401007387 */ /* 0x000be20000100800 */
[----:B-1----:R-:W-:Y:S01]  /*8d40*/  IADD3 R138, P5, R51, R45, RZ ;  /* 0x0000002d338a7210 */ /* 0x002fe20007fbe0ff */
[----:B----4-:R-:W-:-:S04]  /*8d50*/  IMAD.X R139, R108, 0x1, R6, P3 ;  /* 0x000000016c8b7824 */ /* 0x010fc800018e0606 */
[----:B------:R1:W-:Y:S01]  /*8d60*/  STL [R1+0x110c], R138 ;  /* 0x00110c8a01007387 */ /* 0x0003e20000100800 */
[----:B-----5:R-:W-:-:S03]  /*8d70*/  IADD3 R4, P3, R52, R46, RZ ;  /* 0x0000002e34047210 */ /* 0x020fc60007f7e0ff */
[----:B------:R4:W-:Y:S04]  /*8d80*/  STL [R1+0x10e0], R139 ;  /* 0x0010e08b01007387 */ /* 0x0009e80000100800 */
[----:B------:R5:W-:Y:S01]  /*8d90*/  STL [R1+0x111c], R4 ;  /* 0x00111c0401007387 */ /* 0x000be20000100800 */
[----:B-1----:R-:W-:Y:S01]  /*8da0*/  IMAD.X R138, R109, 0x1, R44, P4 ;  /* 0x000000016d8a7824 */ /* 0x002fe200020e062c */
[----:B----4-:R-:W-:-:S04]  /*8db0*/  IADD3 R139, P4, R50, R11, RZ ;  /* 0x0000000b328b7210 */ /* 0x010fc80007f9e0ff */
[----:B------:R1:W-:Y:S01]  /*8dc0*/  STL [R1+0x10e8], R138 ;  /* 0x0010e88a01007387 */ /* 0x0003e20000100800 */
[----:B-----5:R-:W-:-:S03]  /*8dd0*/  IMAD.X R4, R109, 0x1, R43, P2 ;  /* 0x000000016d047824 */ /* 0x020fc600010e062b */
        /* <DEDUP_REMOVED lines=330> */
[----:B------:R-:W-:Y:S01]  /*a280*/  STL [R1+0x1380], R139 ;  /* 0x0013808b01007387 */ /* 0x000fe20000100800 */
[----:B------:R-:W-:-:S03]  /*a290*/  IMAD.X R13, R137, 0x1, R44, P3 ;  /* 0x00000001890d7824 */ /* 0x000fc600018e062c */
[----:B------:R4:W-:Y:S01]  /*a2a0*/  STL [R1+0x3c8], R4 ;  /* 0x0003c80401007387 */ /* 0x0009e20000100800 */
[----:B-1----:R-:W1:Y:S03]  /*a2b0*/  LDC R138, c[0x0][0x268] ;  /* 0x00009a00ff8a7b82 */ /* 0x002e660000000800 */
[----:B------:R5:W-:Y:S01]  /*a2c0*/  STL [R1+0xe30], R13 ;  /* 0x000e300d01007387 */ /* 0x000be20000100800 */
[----:B----4-:R-:W-:-:S04]  /*a2d0*/  IADD3 R4, P3, R10, R45, RZ ;  /* 0x0000002d0a047210 */ /* 0x010fc80007f7e0ff */
[----:B------:R-:W4:Y:S01]  /*a2e0*/  LDC R139, c[0x0][0x268] ;  /* 0x00009a00ff8b7b82 */ /* 0x000f220000000800 */
[----:B-----5:R-:W-:Y:S01]  /*a2f0*/  SHF.R.S32.HI R13, RZ, 0x1f, R9 ;  /* 0x0000001fff0d7819 */ /* 0x020fe20000011409 */
[----:B------:R5:W-:Y:S01]  /*a300*/  STL [R1+0xe38], R4 ;  /* 0x000e380401007387 */ /* 0x000be20000100800 */
[----:B------:R-:W-:-:S05]  /*a310*/  IMAD.X R143, R137, 0x1, R43, P3 ;  /* 0x00000001898f7824 */ /* 0x000fca00018e062b */
[----:B------:R0:W-:Y:S01]  /*a320*/  STL [R1+0xe34], R143 ;  /* 0x000e348f01007387 */ /* 0x0001e20000100800 */
[----:B-----5:R-:W-:-:S05]  /*a330*/  IADD3 R4, P3, R9, R46, RZ ;  /* 0x0000002e09047210 */ /* 0x020fca0007f7e0ff */
[----:B------:R5:W-:Y:S01]  /*a340*/  STL [R1+0xf78], R4 ;  /* 0x000f780401007387 */ /* 0x000be20000100800 */
[----:B------:R-:W-:Y:S01]  /*a350*/  IMAD.X R146, R13, 0x1, R44, P3 ;  /* 0x000000010d927824 */ /* 0x000fe200018e062c */
[----:B0-----:R-:W0:Y:S04]  /*a360*/  LDC R143, c[0x0][0x268] ;  /* 0x00009a00ff8f7b82 */ /* 0x001e280000000800 */
[----:B------:R3:W-:Y:S01]  /*a370*/  STL [R1+0xe4c], R146 ;  /* 0x000e4c9201007387 */ /* 0x0007e20000100800 */
[----:B-----5:R-:W-:-:S05]  /*a380*/  IADD3 R4, P3, R9, R45, RZ ;  /* 0x0000002d09047210 */ /* 0x020fca0007f7e0ff */
[----:B------:R-:W-:Y:S01]  /*a390*/  IMAD.X R148, R13, 0x1, R43, P3 ;  /* 0x000000010d947824 */ /* 0x000fe200018e062b */
[C---:B------:R-:W-:Y:S01]  /*a3a0*/  IADD3 R147, P3, R8.reuse, R46, RZ ;  /* 0x0000002e08937210 */ /* 0x040fe20007f7e0ff */
[----:B------:R-:W-:Y:S01]  /*a3b0*/  IMAD.X R46, R5, 0x1, R44, P2 ;  /* 0x00000001052e7824 */ /* 0x000fe200010e062c */
[----:B------:R5:W-:Y:S01]  /*a3c0*/  STL [R1+0xf84], R4 ;  /* 0x000f840401007387 */ /* 0x000be20000100800 */
[----:B------:R-:W-:Y:S01]  /*a3d0*/  IADD3 R45, P2, R8, R45, RZ ;  /* 0x0000002d082d7210 */ /* 0x000fe20007f5e0ff */
[----:B---3--:R-:W3:Y:S02]  /*a3e0*/  LDC R146, c[0x0][0x268] ;  /* 0x00009a00ff927b82 */ /* 0x008ee40000000800 */
[----:B------:R2:W-:Y:S04]  /*a3f0*/  STL [R1+0xf80], R148 ;  /* 0x000f809401007387 */ /* 0x0005e80000100800 */
[----:B------:R1:W-:Y:S01]  /*a400*/  STL [R1+0xf94], R147 ;  /* 0x000f949301007387 */ /* 0x0003e20000100800 */
[----:B-----5:R-:W-:-:S03]  /*a410*/  SHF.R.S32.HI R4, RZ, 0x1f, R8 ;  /* 0x0000001fff047819 */ /* 0x020fc60000011408 */
[----:B------:R5:W-:Y:S01]  /*a420*/  STL [R1+0x3a8], R46 ;  /* 0x0003a82e01007387 */ /* 0x000be20000100800 */
[----:B--2---:R-:W2:Y:S03]  /*a430*/  LDC R148, c[0x0][0x268] ;  /* 0x00009a00ff947b82 */ /* 0x004ea60000000800 */
[----:B------:R4:W-:Y:S01]  /*a440*/  STL [R1+0xf9c], R45 ;  /* 0x000f9c2d01007387 */ /* 0x0009e20000100800 */
[--C-:B-1----:R-:W-:Y:S02]  /*a450*/  IMAD.X R147, R5, 0x1, R43.reuse, P1 ;  /* 0x0000000105937824 */ /* 0x102fe400008e062b */
[----:B------:R-:W-:Y:S01]  /*a460*/  IMAD.X R43, R4, 0x1, R43, P2 ;  /* 0x00000001042b7824 */ /* 0x000fe200010e062b */
[-C--:B-----5:R-:W-:Y:S02]  /*a470*/  IADD3 R46, P1, R10, R11.reuse, RZ ;  /* 0x0000000b0a2e7210 */ /* 0x0a0fe40007f3e0ff */
[----:B------:R1:W-:Y:S01]  /*a480*/  STL [R1+0x3b4], R147 ;  /* 0x0003b49301007387 */ /* 0x0003e20000100800 */
[----:B----4-:R-:W-:Y:S01]  /*a490*/  IMAD.X R45, R4, 0x1, R44, P3 ;  /* 0x00000001042d7824 */ /* 0x010fe200018e062c */
[----:B------:R-:W-:-:S02]  /*a4a0*/  IADD3 R44, P3, R9, R11, RZ ;  /* 0x0000000b092c7210 */ /* 0x000fc40007f7e0ff */
[----:B------:R4:W-:Y:S04]  /*a4b0*/  STL [R1+0xe40], R46 ;  /* 0x000e402e01007387 */ /* 0x0009e80000100800 */
[----:B------:R5:W-:Y:S01]  /*a4c0*/  STL [R1+0xf90], R45 ;  /* 0x000f902d01007387 */ /* 0x000be20000100800 */
[----:B-1----:R-:W1:Y:S03]  /*a4d0*/  LDC R147, c[0x0][0x268] ;  /* 0x00009a00ff937b82 */ /* 0x002e660000000800 */
[----:B------:R0:W-:Y:S04]  /*a4e0*/  STL [R1+0xf8c], R44 ;  /* 0x000f8c2c01007387 */ /* 0x0001e80000100800 */
[----:B------:R3:W-:Y:S01]  /*a4f0*/  STL [R1+0xf98], R43 ;  /* 0x000f982b01007387 */ /* 0x0007e20000100800 */
[----:B----4-:R-:W4:Y:S01]  /*a500*/  LDC R46, c[0x0][0x268] ;  /* 0x00009a00ff2e7b82 */ /* 0x010f220000000800 */
[----:B-----5:R-:W-:Y:S01]  /*a510*/  IMAD.X R45, R137, 0x1, R6, P1 ;  /* 0x00000001892d7824 */ /* 0x020fe200008e0606 */
[----:B0-----:R-:W-:-:S04]  /*a520*/  IADD3 R44, P1, R42, R7, RZ ;  /* 0x000000072a2c7210 */ /* 0x001fc80007f3e0ff */
[----:B------:R0:W-:Y:S01]  /*a530*/  STL [R1+0xe3c], R45 ;  /* 0x000e3c2d01007387 */ /* 0x0001e20000100800 */
[-C--:B------:R-:W-:Y:S01]  /*a540*/  IADD3 R42, P2, R41, R7.reuse, RZ ;  /* 0x00000007292a7210 */ /* 0x080fe20007f5e0ff */
[--C-:B------:R-:W-:Y:S02]  /*a550*/  IMAD.X R41, R5, 0x1, R6.reuse, P5 ;  /* 0x0000000105297824 */ /* 0x100fe400028e0606 */
[----:B---3--:R-:W-:Y:S01]  /*a560*/  IMAD.X R43, R13, 0x1, R6, P3 ;  /* 0x000000010d2b7824 */ /* 0x008fe200018e0606 */
[----:B------:R-:W-:Y:S01]  /*a570*/  IADD3 R40, P3, R40, R7, RZ ;  /* 0x0000000728287210 */ /* 0x000fe20007f7e0ff */
[----:B------:R3:W-:Y:S04]  /*a580*/  STL [R1+0x3e8], R44 ;  /* 0x0003e82c01007387 */ /* 0x0007e80000100800 */
[----:B------:R-:W-:Y:S01]  /*a590*/  STL [R1+0xf88], R43 ;  /* 0x000f882b01007387 */ /* 0x000fe20000100800 */
[----:B0-----:R-:W0:Y:S03]  /*a5a0*/  LDC R45, c[0x0][0x268] ;  /* 0x00009a00ff2d7b82 */ /* 0x001e260000000800 */
[----:B------:R5:W-:Y:S04]  /*a5b0*/  STL [R1+0x408], R42 ;  /* 0x0004082a01007387 */ /* 0x000be80000100800 */
[----:B------:R2:W-:Y:S01]  /*a5c0*/  STL [R1+0x3bc], R41 ;  /* 0x0003bc2901007387 */ /* 0x0005e20000100800 */
[----:B---3--:R-:W3:Y:S03]  /*a5d0*/  LDC R44, c[0x0][0x268] ;  /* 0x00009a00ff2c7b82 */ /* 0x008ee60000000800 */
[----:B------:R1:W-:Y:S01]  /*a5e0*/  STL [R1+0x428], R40 ;  /* 0x0004282801007387 */ /* 0x0003e20000100800 */
[----:B-----5:R-:W-:-:S04]  /*a5f0*/  IMAD.X R42, R57, 0x1, R3, P1 ;  /* 0x00000001392a7824 */ /* 0x020fc800008e0603 */
[----:B------:R-:W5:Y:S01]  /*a600*/  LDC R57, c[0x0][0x268] ;  /* 0x00009a00ff397b82 */ /* 0x000f620000000800 */
[-C--:B--2---:R-:W-:Y:S01]  /*a610*/  IADD3 R41, P1, R39, R7.reuse, RZ ;  /* 0x0000000727297210 */ /* 0x084fe20007f3e0ff */
[----:B------:R-:W-:Y:S01]  /*a620*/  STL [R1+0x3e4], R42 ;  /* 0x0003e42a01007387 */ /* 0x000fe20000100800 */
[--C-:B-1----:R-:W-:Y:S01]  /*a630*/  IMAD.X R40, R59, 0x1, R3.reuse, P2 ;  /* 0x000000013b287824 */ /* 0x102fe200010e0603 */
[-C--:B------:R-:W-:Y:S01]  /*a640*/  IADD3 R39, P2, R38, R7.reuse, RZ ;  /* 0x0000000726277210 */ /* 0x080fe20007f5e0ff */
[--C-:B------:R-:W-:Y:S01]  /*a650*/  IMAD.X R38, R62, 0x1, R3.reuse, P3 ;  /* 0x000000013e267824 */ /* 0x100fe200018e0603 */
[-C--:B------:R-:W-:Y:S01]  /*a660*/  IADD3 R37, P3, R37, R7.reuse, RZ ;  /* 0x0000000725257210 */ /* 0x080fe20007f7e0ff */
[----:B------:R-:W-:Y:S01]  /*a670*/  STL [R1+0x448], R41 ;  /* 0x0004482901007387 */ /* 0x000fe20000100800 */
[----:B------:R-:W1:Y:S03]  /*a680*/  LDC R62, c[0x0][0x268] ;  /* 0x00009a00ff3e7b82 */ /* 0x000e660000000800 */
[----:B------:R-:W-:Y:S04]  /*a690*/  STL [R1+0x404], R40 ;  /* 0x0004042801007387 */ /* 0x000fe80000100800 */
[----:B------:R2:W-:Y:S01]  /*a6a0*/  STL [R1+0x468], R39 ;  /* 0x0004682701007387 */ /* 0x0005e20000100800 */
[----:B------:R-:W4:Y:S03]  /*a6b0*/  LDC R59, c[0x0][0x268] ;  /* 0x00009a00ff3b7b82 */ /* 0x000f260000000800 */
[----:B------:R0:W-:Y:S04]  /*a6c0*/  STL [R1+0x424], R38 ;  /* 0x0004242601007387 */ /* 0x0001e80000100800 */
[----:B------:R0:W-:Y:S01]  /*a6d0*/  STL [R1+0x488], R37 ;  /* 0x0004882501007387 */ /* 0x0001e20000100800 */
[----:B------:R-:W3:Y:S01]  /*a6e0*/  LDC R43, c[0x0][0x268] ;  /* 0x00009a00ff2b7b82 */ /* 0x000ee20000000800 */
[----:B--2---:R-:W-:Y:S01]  /*a6f0*/  IMAD.X R39, R64, 0x1, R3, P1 ;  /* 0x0000000140277824 */ /* 0x004fe200008e0603 */
[----:B0-----:R-:W-:-:S04]  /*a700*/  IADD3 R38, P1, R36, R7, RZ ;  /* 0x0000000724267210 */ /* 0x001fc80007f3e0ff */
[----:B------:R-:W-:Y:S02]  /*a710*/  STL [R1+0x444], R39 ;  /* 0x0004442701007387 */ /* 0x000fe40000100800 */
[----:B------:R-:W0:Y:S01]  /*a720*/  LDC R64, c[0x0][0x268] ;  /* 0x00009a00ff407b82 */ /* 0x000e220000000800 */
[--C-:B------:R-:W-:Y:S01]  /*a730*/  IMAD.X R37, R67, 0x1, R3.reuse, P2 ;  /* 0x0000000143257824 */ /* 0x100fe200010e0603 */
[-C--:B------:R-:W-:Y:S01]  /*a740*/  IADD3 R36, P2, R35, R7.reuse, RZ ;  /* 0x0000000723247210 */ /* 0x080fe20007f5e0ff */
[--C-:B------:R-:W-:Y:S01]  /*a750*/  IMAD.X R35, R69, 0x1, R3.reuse, P3 ;  /* 0x0000000145237824 */ /* 0x100fe200018e0603 */
[----:B------:R-:W-:Y:S01]  /*a760*/  IADD3 R34, P3, R34, R7, RZ ;  /* 0x0000000722227210 */ /* 0x000fe20007f7e0ff */
[----:B------:R-:W-:Y:S03]  /*a770*/  STL [R1+0x4a8], R38 ;  /* 0x0004a82601007387 */ /* 0x000fe60000100800 */
[----:B------:R-:W2:Y:S01]  /*a780*/  LDC R69, c[0x0][0x268] ;  /* 0x00009a00ff457b82 */ /* 0x000ea20000000800 */
[----:B------:R-:W-:Y:S04]  /*a790*/  STL [R1+0x464], R37 ;  /* 0x0004642501007387 */ /* 0x000fe80000100800 */
[----:B------:R5:W-:Y:S03]  /*a7a0*/  STL [R1+0x4c8], R36 ;  /* 0x0004c82401007387 */ /* 0x000be60000100800 */
[----:B------:R-:W1:Y:S01]  /*a7b0*/  LDC R67, c[0x0][0x268] ;  /* 0x00009a00ff437b82 */ /* 0x000e620000000800 */
[----:B------:R5:W-:Y:S04]  /*a7c0*/  STL [R1+0x484], R35 ;  /* 0x0004842301007387 */ /* 0x000be80000100800 */
[----:B------:R4:W-:Y:S01]  /*a7d0*/  STL [R1+0x4e8], R34 ;  /* 0x0004e82201007387 */ /* 0x0009e20000100800 */
[----:B-----5:R-:W-:-:S02]  /*a7e0*/  IMAD.X R36, R71, 0x1, R3, P1 ;  /* 0x0000000147247824 */ /* 0x020fc400008e0603 */
[----:B------:R-:W5:Y:S01]  /*a7f0*/  LDC R42, c[0x0][0x268] ;  /* 0x00009a00ff2a7b82 */ /* 0x000f620000000800 */
[-C--:B------:R-:W-:Y:S02]  /*a800*/  IADD3 R35, P1, R33, R7.reuse, RZ ;  /* 0x0000000721237210 */ /* 0x080fe40007f3e0ff */
[----:B------:R-:W-:Y:S01]  /*a810*/  STL [R1+0x4a4], R36 ;  /* 0x0004a42401007387 */ /* 0x000fe20000100800 */
[--C-:B----4-:R-:W-:Y:S01]  /*a820*/  IMAD.X R34, R73, 0x1, R3.reuse, P2 ;  /* 0x0000000149227824 */ /* 0x110fe200010e0603 */
[-C--:B------:R-:W-:Y:S01]  /*a830*/  IADD3 R33, P2, R32, R7.reuse, RZ ;  /* 0x0000000720217210 */ /* 0x080fe20007f5e0ff */
[--C-:B------:R-:W-:Y:S01]  /*a840*/  IMAD.X R32, R76, 0x1, R3.reuse, P3 ;  /* 0x000000014c207824 */ /* 0x100fe200018e0603 */
[-C--:B------:R-:W-:Y:S01]  /*a850*/  IADD3 R31, P3, R31, R7.reuse, RZ ;  /* 0x000000071f1f7210 */ /* 0x080fe20007f7e0ff */
[----:B------:R-:W-:Y:S01]  /*a860*/  STL [R1+0x508], R35 ;  /* 0x0005082301007387 */ /* 0x000fe20000100800 */
[----:B------:R-:W4:Y:S03]  /*a870*/  LDC R73, c[0x0][0x268] ;  /* 0x00009a00ff497b82 */ /* 0x000f260000000800 */
[----:B------:R-:W-:Y:S04]  /*a880*/  STL [R1+0x4c4], R34 ;  /* 0x0004c42201007387 */ /* 0x000fe80000100800 */
[----:B------:R3:W-:Y:S01]  /*a890*/  STL [R1+0x528], R33 ;  /* 0x0005282101007387 */ /* 0x0007e20000100800 */
[----:B------:R-:W0:Y:S03]  /*a8a0*/  LDC R76, c[0x0][0x268] ;  /* 0x00009a00ff4c7b82 */ /* 0x000e260000000800 */
[----:B------:R2:W-:Y:S04]  /*a8b0*/  STL [R1+0x4e4], R32 ;  /* 0x0004e42001007387 */ /* 0x0005e80000100800 */
[----:B------:R1:W-:Y:S01]  /*a8c0*/  STL [R1+0x548], R31 ;  /* 0x0005481f01007387 */ /* 0x0003e20000100800 */
[----:B------:R-:W5:Y:S01]  /*a8d0*/  LDC R71, c[0x0][0x268] ;  /* 0x00009a00ff477b82 */ /* 0x000f620000000800 */
[----:B---3--:R-:W-:Y:S01]  /*a8e0*/  IMAD.X R33, R78, 0x1, R3, P1 ;  /* 0x000000014e217824 */ /* 0x008fe200008e0603 */
[----:B--2---:R-:W-:-:S04]  /*a8f0*/  IADD3 R32, P1, R30, R7, RZ ;  /* 0x000000071e207210 */ /* 0x004fc80007f3e0ff */
[----:B------:R-:W-:Y:S02]  /*a900*/  STL [R1+0x504], R33 ;  /* 0x0005042101007387 */ /* 0x000fe40000100800 */
[----:B------:R-:W2:Y:S01]  /*a910*/  LDC R78, c[0x0][0x268] ;  /* 0x00009a00ff4e7b82 */ /* 0x000ea20000000800 */
[--C-:B-1----:R-:W-:Y:S01]  /*a920*/  IMAD.X R31, R81, 0x1, R3.reuse, P2 ;  /* 0x00000001511f7824 */ /* 0x102fe200010e0603 */
[-C--:B------:R-:W-:Y:S01]  /*a930*/  IADD3 R30, P2, R29, R7.reuse, RZ ;  /* 0x000000071d1e7210 */ /* 0x080fe20007f5e0ff */
[----:B------:R-:W-:Y:S01]  /*a940*/  IMAD.X R29, R83, 0x1, R3, P3 ;  /* 0x00000001531d7824 */ /* 0x000fe200018e0603 */
[----:B------:R-:W-:Y:S01]  /*a950*/  IADD3 R28, P3, R28, R7, RZ ;  /* 0x000000071c1c7210 */ /* 0x000fe20007f7e0ff */
[----:B------:R-:W-:Y:S03]  /*a960*/  STL [R1+0x568], R32 ;  /* 0x0005682001007387 */ /* 0x000fe60000100800 */
[----:B------:R-:W1:Y:S01]  /*a970*/  LDC R83, c[0x0][0x268] ;  /* 0x00009a00ff537b82 */ /* 0x000e620000000800 */
[----:B------:R-:W-:Y:S01]  /*a980*/  STL [R1+0x524], R31 ;  /* 0x0005241f01007387 */ /* 0x000fe20000100800 */
[----:B0-----:R-:W-:-:S03]  /*a990*/  IMAD R76, R173, R76, RZ ;  /* 0x0000004cad4c7224 */ /* 0x001fc600078e02ff */
[----:B------:R0:W-:Y:S03]  /*a9a0*/  STL [R1+0x588], R30 ;  /* 0x0005881e01007387 */ /* 0x0001e60000100800 */
[----:B------:R-:W3:Y:S01]  /*a9b0*/  LDC R81, c[0x0][0x268] ;  /* 0x00009a00ff517b82 */ /* 0x000ee20000000800 */
[----:B------:R4:W-:Y:S04]  /*a9c0*/  STL [R1+0x544], R29 ;  /* 0x0005441d01007387 */ /* 0x0009e80000100800 */
[----:B------:R5:W-:Y:S01]  /*a9d0*/  STL [R1+0x5a8], R28 ;  /* 0x0005a81c01007387 */ /* 0x000be20000100800 */
[--C-:B0-----:R-:W-:Y:S02]  /*a9e0*/  IMAD.X R30, R85, 0x1, R3.reuse, P1 ;  /* 0x00000001551e7824 */ /* 0x101fe400008e0603 */
[----:B------:R-:W0:Y:S01]  /*a9f0*/  LDC R41, c[0x0][0x268] ;  /* 0x00009a00ff297b82 */ /* 0x000e220000000800 */
[----:B--2---:R-:W-:Y:S01]  /*aa00*/  IMAD R78, R230, R78, RZ ;  /* 0x0000004ee64e7224 */ /* 0x004fe200078e02ff */
[----:B------:R-:W2:Y:S01]  /*aa10*/  S2R R173, SR_TID.X ;  /* 0x0000000000ad7919 */ /* 0x000ea20000002100 */
[-C--:B----4-:R-:W-:Y:S01]  /*aa20*/  IADD3 R29, P1, R27, R7.reuse, RZ ;  /* 0x000000071b1d7210 */ /* 0x090fe20007f3e0ff */
[----:B------:R-:W-:Y:S01]  /*aa30*/  STL [R1+0x564], R30 ;  /* 0x0005641e01007387 */ /* 0x000fe20000100800 */
[--C-:B-----5:R-:W-:Y:S01]  /*aa40*/  IMAD.X R28, R87, 0x1, R3.reuse, P2 ;  /* 0x00000001571c7824 */ /* 0x120fe200010e0603 */
[-C--:B------:R-:W-:Y:S01]  /*aa50*/  IADD3 R27, P2, R26, R7.reuse, RZ ;  /* 0x000000071a1b7210 */ /* 0x080fe20007f5e0ff */
[----:B------:R-:W-:Y:S01]  /*aa60*/  IMAD.X R26, R90, 0x1, R3, P3 ;  /* 0x000000015a1a7824 */ /* 0x000fe200018e0603 */
[----:B------:R-:W-:Y:S01]  /*aa70*/  IADD3 R25, P3, R25, R7, RZ ;  /* 0x0000000719197210 */ /* 0x000fe20007f7e0ff */
[----:B------:R-:W-:Y:S01]  /*aa80*/  STL [R1+0x5c8], R29 ;  /* 0x0005c81d01007387 */ /* 0x000fe20000100800 */
[----:B------:R-:W4:Y:S01]  /*aa90*/  LDC R85, c[0x0][0x268] ;  /* 0x00009a00ff557b82 */ /* 0x000f220000000800 */
[----:B-1----:R-:W-:-:S02]  /*aaa0*/  IMAD R83, R159, R83, RZ ;  /* 0x000000539f537224 */ /* 0x002fc400078e02ff */
[----:B------:R-:W-:Y:S04]  /*aab0*/  STL [R1+0x584], R28 ;  /* 0x0005841c01007387 */ /* 0x000fe80000100800 */
[----:B------:R1:W-:Y:S01]  /*aac0*/  STL [R1+0x5e8], R27 ;  /* 0x0005e81b01007387 */ /* 0x0003e20000100800 */
[----:B------:R-:W5:Y:S03]  /*aad0*/  LDC R87, c[0x0][0x268] ;  /* 0x00009a00ff577b82 */ /* 0x000f660000000800 */
[----:B------:R2:W-:Y:S04]  /*aae0*/  STL [R1+0x5a4], R26 ;  /* 0x0005a41a01007387 */ /* 0x0005e80000100800 */
[----:B------:R3:W-:Y:S01]  /*aaf0*/  STL [R1+0x5f8], R25 ;  /* 0x0005f81901007387 */ /* 0x0007e20000100800 */
[----:B------:R-:W0:Y:S01]  /*ab00*/  LDC R90, c[0x0][0x268] ;  /* 0x00009a00ff5a7b82 */ /* 0x000e220000000800 */
[----:B-1----:R-:W-:Y:S01]  /*ab10*/  IMAD.X R27, R92, 0x1, R3, P1 ;  /* 0x000000015c1b7824 */ /* 0x002fe200008e0603 */
[----:B------:R-:W1:Y:S01]  /*ab20*/  S2R R230, SR_TID.X ;  /* 0x0000000000e67919 */ /* 0x000e620000002100 */
[----:B--2---:R-:W-:-:S03]  /*ab30*/  IADD3 R26, P1, R24, R7, RZ ;  /* 0x00000007181a7210 */ /* 0x004fc60007f3e0ff */
[----:B------:R-:W-:Y:S02]  /*ab40*/  STL [R1+0x5c4], R27 ;  /* 0x0005c41b01007387 */ /* 0x000fe40000100800 */
[----:B------:R-:W2:Y:S01]  /*ab50*/  LDC R92, c[0x0][0x268] ;  /* 0x00009a00ff5c7b82 */ /* 0x000ea20000000800 */
[--C-:B---3--:R-:W-:Y:S01]  /*ab60*/  IMAD.X R25, R94, 0x1, R3.reuse, P2 ;  /* 0x000000015e197824 */ /* 0x108fe200010e0603 */
[-C--:B------:R-:W-:Y:S01]  /*ab70*/  IADD3 R24, P2, R23, R7.reuse, RZ ;  /* 0x0000000717187210 */ /* 0x080fe20007f5e0ff */
[----:B------:R-:W-:Y:S01]  /*ab80*/  IMAD.X R23, R95, 0x1, R3, P3 ;  /* 0x000000015f177824 */ /* 0x000fe200018e0603 */
[----:B------:R-:W-:Y:S01]  /*ab90*/  IADD3 R22, P3, R22, R7, RZ ;  /* 0x0000000716167210 */ /* 0x000fe20007f7e0ff */
[----:B------:R-:W-:Y:S01]  /*aba0*/  STL [R1+0x600], R26 ;  /* 0x0006001a01007387 */ /* 0x000fe20000100800 */
[----:B------:R-:W-:Y:S02]  /*abb0*/  LEA.HI R173, R173, 0x1ae, RZ, 0x1a ;  /* 0x000001aeadad7811 */ /* 0x000fe400078fd0ff */
[----:B------:R-:W3:Y:S01]  /*abc0*/  LDC R94, c[0x0][0x268] ;  /* 0x00009a00ff5e7b82 */ /* 0x000ee20000000800 */
[----:B------:R-:W-:Y:S04]  /*abd0*/  STL [R1+0x5e4], R25 ;  /* 0x0005e41901007387 */ /* 0x000fe80000100800 */
[----:B------:R4:W-:Y:S03]  /*abe0*/  STL [R1+0x608], R24 ;  /* 0x0006081801007387 */ /* 0x0009e60000100800 */
[----:B------:R-:W2:Y:S01]  /*abf0*/  LDC R95, c[0x0][0x268] ;  /* 0x00009a00ff5f7b82 */ /* 0x000ea20000000800 */
[----:B------:R1:W-:Y:S01]  /*ac00*/  STL [R1+0x5f4], R23 ;  /* 0x0005f41701007387 */ /* 0x0003e20000100800 */
[----:B0-----:R-:W-:-:S03]  /*ac10*/  IMAD R90, R157, R90, RZ ;  /* 0x0000005a9d5a7224 */ /* 0x001fc600078e02ff */
[----:B------:R0:W-:Y:S01]  /*ac20*/  STL [R1+0x610], R22 ;  /* 0x0006101601007387 */ /* 0x0001e20000100800 */
[--C-:B----4-:R-:W-:Y:S02]  /*ac30*/  IMAD.X R24, R96, 0x1, R3.reuse, P1 ;  /* 0x0000000160187824 */ /* 0x110fe400008e0603 */
[----:B------:R-:W4:Y:S01]  /*ac40*/  LDC R40, c[0x0][0x268] ;  /* 0x00009a00ff287b82 */ /* 0x000f220000000800 */
[-C--:B-1----:R-:W-:Y:S02]  /*ac50*/  IADD3 R23, P1, R21, R7.reuse, RZ ;  /* 0x0000000715177210 */ /* 0x082fe40007f3e0ff */
[----:B------:R-:W-:Y:S01]  /*ac60*/  STL [R1+0x5fc], R24 ;  /* 0x0005fc1801007387 */ /* 0x000fe20000100800 */
[----:B------:R-:W-:Y:S01]  /*ac70*/  LEA.HI R230, R230, 0x10e, RZ, 0x1a ;  /* 0x0000010ee6e67811 */ /* 0x000fe200078fd0ff */
[--C-:B0-----:R-:W-:Y:S01]  /*ac80*/  IMAD.X R22, R97, 0x1, R3.reuse, P2 ;  /* 0x0000000161167824 */ /* 0x101fe200010e0603 */
[-C--:B------:R-:W-:Y:S01]  /*ac90*/  IADD3 R21, P2, R20, R7.reuse, RZ ;  /* 0x0000000714157210 */ /* 0x080fe20007f5e0ff */
[----:B------:R-:W-:Y:S01]  /*aca0*/  IMAD.X R20, R98, 0x1, R3, P3 ;  /* 0x0000000162147824 */ /* 0x000fe200018e0603 */
[----:B------:R-:W-:Y:S01]  /*acb0*/  IADD3 R19, P3, R19, R7, RZ ;  /* 0x0000000713137210 */ /* 0x000fe20007f7e0ff */
[----:B------:R-:W-:Y:S01]  /*acc0*/  STL [R1+0x618], R23 ;  /* 0x0006181701007387 */ /* 0x000fe20000100800 */
[----:B------:R-:W0:Y:S01]  /*acd0*/  LDC R96, c[0x0][0x268] ;  /* 0x00009a00ff607b82 */ /* 0x000e220000000800 */
[----:B---3--:R-:W-:-:S02]  /*ace0*/  IMAD R94, R173, R94, RZ ;  /* 0x0000005ead5e7224 */ /* 0x008fc400078e02ff */
[----:B------:R-:W-:Y:S04]  /*acf0*/  STL [R1+0x604], R22 ;  /* 0x0006041601007387 */ /* 0x000fe80000100800 */
[----:B------:R1:W-:Y:S01]  /*ad00*/  STL [R1+0x620], R21 ;  /* 0x0006201501007387 */ /* 0x0003e20000100800 */
[----:B------:R-:W3:Y:S03]  /*ad10*/  LDC R97, c[0x0][0x268] ;  /* 0x00009a00ff617b82 */ /* 0x000ee60000000800 */
[----:B------:R5:W-:Y:S04]  /*ad20*/  STL [R1+0x60c], R20 ;  /* 0x00060c1401007387 */ /* 0x000be80000100800 */
[----:B------:R2:W-:Y:S01]  /*ad30*/  STL [R1+0x628], R19 ;  /* 0x0006281301007387 */ /* 0x0005e20000100800 */
[----:B------:R-:W4:Y:S01]  /*ad40*/  LDC R98, c[0x0][0x268] ;  /* 0x00009a00ff627b82 */ /* 0x000f220000000800 */
[----:B-1----:R-:W-:Y:S01]  /*ad50*/  IMAD.X R21, R99, 0x1, R3, P1 ;  /* 0x0000000163157824 */ /* 0x002fe200008e0603 */
[----:B-----5:R-:W-:-:S04]  /*ad60*/  IADD3 R20, P1, R18, R7, RZ ;  /* 0x0000000712147210 */ /* 0x020fc80007f3e0ff */
[----:B------:R-:W-:Y:S02]  /*ad70*/  STL [R1+0x614], R21 ;  /* 0x0006141501007387 */ /* 0x000fe40000100800 */
[----:B------:R-:W1:Y:S01]  /*ad80*/  LDC R99, c[0x0][0x268] ;  /* 0x00009a00ff637b82 */ /* 0x000e620000000800 */
[--C-:B--2---:R-:W-:Y:S01]  /*ad90*/  IMAD.X R19, R100, 0x1, R3.reuse, P2 ;  /* 0x0000000164137824 */ /* 0x104fe200010e0603 */
[-C--:B------:R-:W-:Y:S01]  /*ada0*/  IADD3 R18, P2, R17, R7.reuse, RZ ;  /* 0x0000000711127210 */ /* 0x080fe20007f5e0ff */
[----:B------:R-:W-:Y:S01]  /*adb0*/  IMAD.X R17, R101, 0x1, R3, P3 ;  /* 0x0000000165117824 */ /* 0x000fe200018e0603 */
[----:B------:R-:W-:Y:S01]  /*adc0*/  IADD3 R16, P3, R16, R7, RZ ;  /* 0x0000000710107210 */ /* 0x000fe20007f7e0ff */
[----:B------:R-:W-:Y:S01]  /*add0*/  STL [R1+0x630], R20 ;  /* 0x0006301401007387 */ /* 0x000fe20000100800 */
[----:B---3--:R-:W-:-:S03]  /*ade0*/  IMAD R97, R241, R97, RZ ;  /* 0x00000061f1617224 */ /* 0x008fc600078e02ff */
[----:B------:R-:W-:Y:S01]  /*adf0*/  STL [R1+0x61c], R19 ;  /* 0x00061c1301007387 */ /* 0x000fe20000100800 */
[----:B------:R-:W2:Y:S03]  /*ae00*/  LDC R39, c[0x0][0x268] ;  /* 0x00009a00ff277b82 */ /* 0x000ea60000000800 */
[----:B------:R3:W-:Y:S01]  /*ae10*/  STL [R1+0x638], R18 ;  /* 0x0006381201007387 */ /* 0x0007e20000100800 */
[----:B----4-:R-:W-:-:S03]  /*ae20*/  IMAD R98, R154, R98, RZ ;  /* 0x000000629a627224 */ /* 0x010fc600078e02ff */
[----:B------:R4:W-:Y:S01]  /*ae30*/  STL [R1+0x624], R17 ;  /* 0x0006241101007387 */ /* 0x0009e20000100800 */
[----:B------:R-:W5:Y:S03]  /*ae40*/  LDC R38, c[0x0][0x268] ;  /* 0x00009a00ff267b82 */ /* 0x000f660000000800 */
[----:B------:R0:W-:Y:S01]  /*ae50*/  STL [R1+0x640], R16 ;  /* 0x0006401001007387 */ /* 0x0001e20000100800 */
[--C-:B---3--:R-:W-:Y:S02]  /*ae60*/  IMAD.X R18, R102, 0x1, R3.reuse, P1 ;  /* 0x0000000166127824 */ /* 0x108fe400008e0603 */
[----:B-1----:R-:W-:Y:S02]  /*ae70*/  IMAD R99, R155, R99, RZ ;  /* 0x000000639b637224 */ /* 0x002fe400078e02ff */
[----:B------:R-:W1:Y:S01]  /*ae80*/  LDC R37, c[0x0][0x268] ;  /* 0x00009a00ff257b82 */ /* 0x000e620000000800 */
[-C--:B----4-:R-:W-:Y:S01]  /*ae90*/  IADD3 R17, P1, R12, R7.reuse, RZ ;  /* 0x000000070c117210 */ /* 0x090fe20007f3e0ff */
[----:B------:R-:W-:Y:S01]  /*aea0*/  STL [R1+0x62c], R18 ;  /* 0x00062c1201007387 */ /* 0x000fe20000100800 */
[----:B0-----:R-:W-:Y:S01]  /*aeb0*/  IMAD.X R16, R103, 0x1, R3, P2 ;  /* 0x0000000167107824 */ /* 0x001fe200010e0603 */
[----:B------:R-:W-:-:S02]  /*aec0*/  IADD3 R12, P2, R47, R7, RZ ;  /* 0x000000072f0c7210 */ /* 0x000fc40007f5e0ff */
[----:B------:R0:W-:Y:S02]  /*aed0*/  STL [R1+0x648], R17 ;  /* 0x0006481101007387 */ /* 0x0001e40000100800 */
[----:B------:R-:W3:Y:S02]  /*aee0*/  LDC R47, c[0x0][0x268] ;  /* 0x00009a00ff2f7b82 */ /* 0x000ee40000000800 */
[----:B------:R4:W-:Y:S04]  /*aef0*/  STL [R1+0x634], R16 ;  /* 0x0006341001007387 */ /* 0x0009e80000100800 */
[----:B------:R4:W-:Y:S02]  /*af00*/  STL [R1+0x650], R12 ;  /* 0x0006500c01007387 */ /* 0x0009e40000100800 */
[----:B------:R-:W1:Y:S01]  /*af10*/  LDC R36, c[0x0][0x268] ;  /* 0x00009a00ff247b82 */ /* 0x000e620000000800 */
[----:B0-----:R-:W-:Y:S01]  /*af20*/  IMAD.X R17, R104, 0x1, R3, P3 ;  /* 0x0000000168117824 */ /* 0x001fe200018e0603 */
[----:B----4-:R-:W-:-:S04]  /*af30*/  IADD3 R16, P3, R48, R7, RZ ;  /* 0x0000000730107210 */ /* 0x010fc80007f7e0ff */
[----:B------:R0:W-:Y:S02]  /*af40*/  STL [R1+0x63c], R17 ;  /* 0x00063c1101007387 */ /* 0x0001e40000100800 */
[----:B------:R-:W4:Y:S01]  /*af50*/  LDC R48, c[0x0][0x268] ;  /* 0x00009a00ff307b82 */ /* 0x000f220000000800 */
[--C-:B------:R-:W-:Y:S01]  /*af60*/  IMAD.X R12, R105, 0x1, R3.reuse, P1 ;  /* 0x00000001690c7824 */ /* 0x100fe200008e0603 */
[----:B------:R2:W-:Y:S04]  /*af70*/  STL [R1+0x658], R16 ;  /* 0x0006581001007387 */ /* 0x0005e80000100800 */
[----:B------:R5:W-:Y:S01]  /*af80*/  STL [R1+0x644], R12 ;  /* 0x0006440c01007387 */ /* 0x000be20000100800 */
[----:B0-----:R-:W-:Y:S01]  /*af90*/  IADD3 R17, P1, R49, R7, RZ ;  /* 0x0000000731117210 */ /* 0x001fe20007f3e0ff */
[----:B------:R-:W0:Y:S01]  /*afa0*/  LDC R35, c[0x0][0x268] ;  /* 0x00009a00ff237b82 */ /* 0x000e220000000800 */
[----:B--2---:R-:W-:-:S03]  /*afb0*/  IMAD.X R16, R106, 0x1, R3, P2 ;  /* 0x000000016a107824 */ /* 0x004fc600010e0603 */
[----:B------:R2:W-:Y:S01]  /*afc0*/  STL [R1+0x660], R17 ;  /* 0x0006601101007387 */ /* 0x0005e20000100800 */
[----:B-----5:R-:W-:-:S03]  /*afd0*/  IADD3 R12, P2, R50, R7, RZ ;  /* 0x00000007320c7210 */ /* 0x020fc60007f5e0ff */
[----:B------:R5:W-:Y:S01]  /*afe0*/  STL [R1+0x64c], R16 ;  /* 0x00064c1001007387 */ /* 0x000be20000100800 */
[----:B------:R-:W3:Y:S03]  /*aff0*/  LDC R50, c[0x0][0x268] ;  /* 0x00009a00ff327b82 */ /* 0x000ee60000000800 */
[----:B------:R5:W-:Y:S01]  /*b000*/  STL [R1+0xd54], R12 ;  /* 0x000d540c01007387 */ /* 0x000be20000100800 */
[----:B--2---:R-:W-:-:S04]  /*b010*/  IMAD.X R17, R107, 0x1, R3, P3 ;  /* 0x000000016b117824 */ /* 0x004fc800018e0603 */
[----:B------:R-:W2:Y:S01]  /*b020*/  LDC R49, c[0x0][0x268] ;  /* 0x00009a00ff317b82 */ /* 0x000ea20000000800 */
[----:B-----5:R-:W-:Y:S01]  /*b030*/  IADD3 R16, P3, R51, R7, RZ ;  /* 0x0000000733107210 */ /* 0x020fe20007f7e0ff */
[----:B------:R5:W-:Y:S01]  /*b040*/  STL [R1+0x654], R17 ;  /* 0x0006541101007387 */ /* 0x000be20000100800 */
[----:B------:R-:W-:-:S03]  /*b050*/  IMAD.X R12, R108, 0x1, R3, P1 ;  /* 0x000000016c0c7824 */ /* 0x000fc600008e0603 */
[----:B------:R1:W-:Y:S02]  /*b060*/  STL [R1+0xd5c], R16 ;  /* 0x000d5c1001007387 */ /* 0x0003e40000100800 */
[----:B------:R-:W4:Y:S02]  /*b070*/  LDC R51, c[0x0][0x268] ;  /* 0x00009a00ff337b82 */ /* 0x000f240000000800 */
[----:B------:R1:W-:Y:S01]  /*b080*/  STL [R1+0x65c], R12 ;  /* 0x00065c0c01007387 */ /* 0x0003e20000100800 */
[----:B-----5:R-:W-:Y:S01]  /*b090*/  IADD3 R17, P1, R52, R7, RZ ;  /* 0x0000000734117210 */ /* 0x020fe20007f3e0ff */
[----:B-1----:R-:W-:-:S04]  /*b0a0*/  IMAD.X R16, R109, 0x1, R3, P2 ;  /* 0x000000016d107824 */ /* 0x002fc800010e0603 */
[----:B------:R1:W-:Y:S01]  /*b0b0*/  STL [R1+0xd64], R17 ;  /* 0x000d641101007387 */ /* 0x0003e20000100800 */
[----:B------:R-:W5:Y:S01]  /*b0c0*/  LDC R52, c[0x0][0x268] ;  /* 0x00009a00ff347b82 */ /* 0x000f620000000800 */
[-C--:B------:R-:W-:Y:S02]  /*b0d0*/  IADD3 R12, P2, R53, R7.reuse, RZ ;  /* 0x00000007350c7210 */ /* 0x080fe40007f5e0ff */
[----:B------:R0:W-:Y:S04]  /*b0e0*/  STL [R1+0xd50], R16 ;  /* 0x000d501001007387 */ /* 0x0001e80000100800 */
[----:B------:R3:W-:Y:S01]  /*b0f0*/  STL [R1+0xd6c], R12 ;  /* 0x000d6c0c01007387 */ /* 0x0007e20000100800 */
[----:B------:R-:W2:Y:S01]  /*b100*/  LDC R53, c[0x0][0x268] ;  /* 0x00009a00ff357b82 */ /* 0x000ea20000000800 */
[----:B-1----:R-:W-:Y:S01]  /*b110*/  IMAD.X R17, R110, 0x1, R3, P3 ;  /* 0x000000016e117824 */ /* 0x002fe200018e0603 */
[----:B0-----:R-:W-:-:S04]  /*b120*/  IADD3 R16, P3, R54, R7, RZ ;  /* 0x0000000736107210 */ /* 0x001fc80007f7e0ff */
[----:B------:R0:W-:Y:S02]  /*b130*/  STL [R1+0xd58], R17 ;  /* 0x000d581101007387 */ /* 0x0001e40000100800 */
[----:B------:R-:W1:Y:S01]  /*b140*/  LDC R54, c[0x0][0x268] ;  /* 0x00009a00ff367b82 */ /* 0x000e620000000800 */
[--C-:B---3--:R-:W-:Y:S01]  /*b150*/  IMAD.X R12, R111, 0x1, R3.reuse, P1 ;  /* 0x000000016f0c7824 */ /* 0x108fe200008e0603 */
[----:B------:R3:W-:Y:S04]  /*b160*/  STL [R1+0xd74], R16 ;  /* 0x000d741001007387 */ /* 0x0007e80000100800 */
[----:B------:R3:W-:Y:S01]  /*b170*/  STL [R1+0xd60], R12 ;  /* 0x000d600c01007387 */ /* 0x0007e20000100800 */
[----:B0-----:R-:W-:Y:S01]  /*b180*/  IADD3 R17, P1, R55, R7, RZ ;  /* 0x0000000737117210 */ /* 0x001fe20007f3e0ff */
[----:B------:R-:W0:Y:S01]  /*b190*/  LDC R34, c[0x0][0x268] ;  /* 0x00009a00ff227b82 */ /* 0x000e220000000800 */
[----:B---3--:R-:W-:-:S03]  /*b1a0*/  IMAD.X R16, R112, 0x1, R3, P2 ;  /* 0x0000000170107824 */ /* 0x008fc600010e0603 */
[----:B------:R3:W-:Y:S01]  /*b1b0*/  STL [R1+0xd7c], R17 ;  /* 0x000d7c1101007387 */ /* 0x0007e20000100800 */
[----:B------:R-:W-:-:S03]  /*b1c0*/  IADD3 R12, P2, R56, R7, RZ ;  /* 0x00000007380c7210 */ /* 0x000fc60007f5e0ff */
[----:B------:R4:W-:Y:S01]  /*b1d0*/  STL [R1+0xd68], R16 ;  /* 0x000d681001007387 */ /* 0x0009e20000100800 */
[----:B------:R-:W5:Y:S03]  /*b1e0*/  LDC R56, c[0x0][0x268] ;  /* 0x00009a00ff387b82 */ /* 0x000f660000000800 */
[----:B------:R4:W-:Y:S01]  /*b1f0*/  STL [R1+0xd84], R12 ;  /* 0x000d840c01007387 */ /* 0x0009e20000100800 */
[----:B---3--:R-:W-:-:S04]  /*b200*/  IMAD.X R17, R113, 0x1, R3, P3 ;  /* 0x0000000171117824 */ /* 0x008fc800018e0603 */
[----:B------:R-:W3:Y:S01]  /*b210*/  LDC R55, c[0x0][0x268] ;  /* 0x00009a00ff377b82 */ /* 0x000ee20000000800 */
[----:B----4-:R-:W-:Y:S01]  /*b220*/  IADD3 R16, P3, R58, R7, RZ ;  /* 0x000000073a107210 */ /* 0x010fe20007f7e0ff */
[----:B------:R4:W-:Y:S01]  /*b230*/  STL [R1+0xd70], R17 ;  /* 0x000d701101007387 */ /* 0x0009e20000100800 */
[----:B------:R-:W-:-:S03]  /*b240*/  IMAD.X R12, R114, 0x1, R3, P1 ;  /* 0x00000001720c7824 */ /* 0x000fc600008e0603 */
[----:B------:R2:W-:Y:S02]  /*b250*/  STL [R1+0xd8c], R16 ;  /* 0x000d8c1001007387 */ /* 0x0005e40000100800 */
[----:B------:R-:W1:Y:S02]  /*b260*/  LDC R58, c[0x0][0x268] ;  /* 0x00009a00ff3a7b82 */ /* 0x000e640000000800 */
[----:B------:R2:W-:Y:S01]  /*b270*/  STL [R1+0xd78], R12 ;  /* 0x000d780c01007387 */ /* 0x0005e20000100800 */
[----:B----4-:R-:W-:Y:S01]  /*b280*/  IADD3 R17, P1, R60, R7, RZ ;  /* 0x000000073c117210 */ /* 0x010fe20007f3e0ff */
[----:B--2---:R-:W-:-:S04]  /*b290*/  IMAD.X R16, R115, 0x1, R3, P2 ;  /* 0x0000000173107824 */ /* 0x004fc800010e0603 */
[----:B------:R2:W-:Y:S01]  /*b2a0*/  STL [R1+0xd94], R17 ;  /* 0x000d941101007387 */ /* 0x0005e20000100800 */
[----:B------:R-:W4:Y:S01]  /*b2b0*/  LDC R60, c[0x0][0x268] ;  /* 0x00009a00ff3c7b82 */ /* 0x000f220000000800 */
[-C--:B------:R-:W-:Y:S02]  /*b2c0*/  IADD3 R12, P2, R61, R7.reuse, RZ ;  /* 0x000000073d0c7210 */ /* 0x080fe40007f5e0ff */
[----:B------:R0:W-:Y:S04]  /*b2d0*/  STL [R1+0xd80], R16 ;  /* 0x000d801001007387 */ /* 0x0001e80000100800 */
[----:B------:R5:W-:Y:S01]  /*b2e0*/  STL [R1+0xd9c], R12 ;  /* 0x000d9c0c01007387 */ /* 0x000be20000100800 */
[----:B------:R-:W3:Y:S01]  /*b2f0*/  LDC R61, c[0x0][0x268] ;  /* 0x00009a00ff3d7b82 */ /* 0x000ee20000000800 */
[----:B--2---:R-:W-:Y:S01]  /*b300*/  IMAD.X R17, R116, 0x1, R3, P3 ;  /* 0x0000000174117824 */ /* 0x004fe200018e0603 */
[----:B0-----:R-:W-:-:S04]  /*b310*/  IADD3 R16, P3, R63, R7, RZ ;  /* 0x000000073f107210 */ /* 0x001fc80007f7e0ff */
[----:B------:R0:W-:Y:S02]  /*b320*/  STL [R1+0xd88], R17 ;  /* 0x000d881101007387 */ /* 0x0001e40000100800 */
[----:B------:R-:W2:Y:S01]  /*b330*/  LDC R63, c[0x0][0x268] ;  /* 0x00009a00ff3f7b82 */ /* 0x000ea20000000800 */
[--C-:B-----5:R-:W-:Y:S01]  /*b340*/  IMAD.X R12, R117, 0x1, R3.reuse, P1 ;  /* 0x00000001750c7824 */ /* 0x120fe200008e0603 */
[----:B------:R5:W-:Y:S04]  /*b350*/  STL [R1+0xda4], R16 ;  /* 0x000da41001007387 */ /* 0x000be80000100800 */
[----:B------:R5:W-:Y:S01]  /*b360*/  STL [R1+0xd90], R12 ;  /* 0x000d900c01007387 */ /* 0x000be20000100800 */
[----:B0-----:R-:W-:Y:S01]  /*b370*/  IADD3 R17, P1, R65, R7, RZ ;  /* 0x0000000741117210 */ /* 0x001fe20007f3e0ff */
[----:B------:R-:W0:Y:S01]  /*b380*/  LDC R33, c[0x0][0x268] ;  /* 0x00009a00ff217b82 */ /* 0x000e220000000800 */
[----:B-----5:R-:W-:-:S03]  /*b390*/  IMAD.X R16, R118, 0x1, R3, P2 ;  /* 0x0000000176107824 */ /* 0x020fc600010e0603 */
[----:B------:R5:W-:Y:S01]  /*b3a0*/  STL [R1+0xdac], R17 ;  /* 0x000dac1101007387 */ /* 0x000be20000100800 */
[----:B------:R-:W-:-:S03]  /*b3b0*/  IADD3 R12, P2, R66, R7, RZ ;  /* 0x00000007420c7210 */ /* 0x000fc60007f5e0ff */
[----:B------:R1:W-:Y:S01]  /*b3c0*/  STL [R1+0xd98], R16 ;  /* 0x000d981001007387 */ /* 0x0003e20000100800 */
[----:B------:R-:W4:Y:S03]  /*b3d0*/  LDC R66, c[0x0][0x268] ;  /* 0x00009a00ff427b82 */ /* 0x000f260000000800 */
[----:B------:R1:W-:Y:S01]  /*b3e0*/  STL [R1+0xdb4], R12 ;  /* 0x000db40c01007387 */ /* 0x0003e20000100800 */
[----:B-----5:R-:W-:-:S04]  /*b3f0*/  IMAD.X R17, R119, 0x1, R3, P3 ;  /* 0x0000000177117824 */ /* 0x020fc800018e0603 */
[----:B------:R-:W5:Y:S01]  /*b400*/  LDC R65, c[0x0][0x268] ;  /* 0x00009a00ff417b82 */ /* 0x000f620000000800 */
[----:B-1----:R-:W-:Y:S01]  /*b410*/  IADD3 R16, P3, R68, R7, RZ ;  /* 0x0000000744107210 */ /* 0x002fe20007f7e0ff */
[----:B------:R1:W-:Y:S01]  /*b420*/  STL [R1+0xda0], R17 ;  /* 0x000da01101007387 */ /* 0x0003e20000100800 */
[----:B------:R-:W-:-:S03]  /*b430*/  IMAD.X R12, R120, 0x1, R3, P1 ;  /* 0x00000001780c7824 */ /* 0x000fc600008e0603 */
[----:B------:R3:W-:Y:S02]  /*b440*/  STL [R1+0xdbc], R16 ;  /* 0x000dbc1001007387 */ /* 0x0007e40000100800 */
[----:B------:R-:W2:Y:S02]  /*b450*/  LDC R68, c[0x0][0x268] ;  /* 0x00009a00ff447b82 */ /* 0x000ea40000000800 */
[----:B------:R3:W-:Y:S01]  /*b460*/  STL [R1+0xda8], R12 ;  /* 0x000da80c01007387 */ /* 0x0007e20000100800 */
[----:B-1----:R-:W-:Y:S01]  /*b470*/  IADD3 R17, P1, R70, R7, RZ ;  /* 0x0000000746117210 */ /* 0x002fe20007f3e0ff */
[----:B---3--:R-:W-:-:S04]  /*b480*/  IMAD.X R16, R121, 0x1, R3, P2 ;  /* 0x0000000179107824 */ /* 0x008fc800010e0603 */
[----:B------:R1:W-:Y:S01]  /*b490*/  STL [R1+0xdc4], R17 ;  /* 0x000dc41101007387 */ /* 0x0003e20000100800 */
[----:B------:R-:W3:Y:S01]  /*b4a0*/  LDC R70, c[0x0][0x268] ;  /* 0x00009a00ff467b82 */ /* 0x000ee20000000800 */
[-C--:B------:R-:W-:Y:S02]  /*b4b0*/  IADD3 R12, P2, R72, R7.reuse, RZ ;  /* 0x00000007480c7210 */ /* 0x080fe40007f5e0ff */
[----:B------:R0:W-:Y:S04]  /*b4c0*/  STL [R1+0xdb0], R16 ;  /* 0x000db01001007387 */ /* 0x0001e80000100800 */
[----:B------:R4:W-:Y:S01]  /*b4d0*/  STL [R1+0xdcc], R12 ;  /* 0x000dcc0c01007387 */ /* 0x0009e20000100800 */
[----:B------:R-:W5:Y:S01]  /*b4e0*/  LDC R72, c[0x0][0x268] ;  /* 0x00009a00ff487b82 */ /* 0x000f620000000800 */
[----:B-1----:R-:W-:Y:S01]  /*b4f0*/  IMAD.X R17, R122, 0x1, R3, P3 ;  /* 0x000000017a117824 */ /* 0x002fe200018e0603 */
[----:B0-----:R-:W-:-:S04]  /*b500*/  IADD3 R16, P3, R74, R7, RZ ;  /* 0x000000074a107210 */ /* 0x001fc80007f7e0ff */
[----:B------:R0:W-:Y:S02]  /*b510*/  STL [R1+0xdb8], R17 ;  /* 0x000db81101007387 */ /* 0x0001e40000100800 */
[----:B------:R-:W1:Y:S01]  /*b520*/  LDC R74, c[0x0][0x268] ;  /* 0x00009a00ff4a7b82 */ /* 0x000e620000000800 */
[--C-:B----4-:R-:W-:Y:S01]  /*b530*/  IMAD.X R12, R123, 0x1, R3.reuse, P1 ;  /* 0x000000017b0c7824 */ /* 0x110fe200008e0603 */
[----:B------:R4:W-:Y:S04]  /*b540*/  STL [R1+0xdd4], R16 ;  /* 0x000dd41001007387 */ /* 0x0009e80000100800 */
[----:B------:R4:W-:Y:S01]  /*b550*/  STL [R1+0xdc0], R12 ;  /* 0x000dc00c01007387 */ /* 0x0009e20000100800 */
[----:B0-----:R-:W-:Y:S01]  /*b560*/  IADD3 R17, P1, R75, R7, RZ ;  /* 0x000000074b117210 */ /* 0x001fe20007f3e0ff */
[----:B------:R-:W0:Y:S01]  /*b570*/  LDC R32, c[0x0][0x268] ;  /* 0x00009a00ff207b82 */ /* 0x000e220000000800 */
[----:B----4-:R-:W-:-:S03]  /*b580*/  IMAD.X R16, R124, 0x1, R3, P2 ;  /* 0x000000017c107824 */ /* 0x010fc600010e0603 */
[----:B------:R4:W-:Y:S01]  /*b590*/  STL [R1+0xddc], R17 ;  /* 0x000ddc1101007387 */ /* 0x0009e20000100800 */
[----:B------:R-:W-:-:S03]  /*b5a0*/  IADD3 R12, P2, R77, R7, RZ ;  /* 0x000000074d0c7210 */ /* 0x000fc60007f5e0ff */
[----:B------:R2:W-:Y:S01]  /*b5b0*/  STL [R1+0xdc8], R16 ;  /* 0x000dc81001007387 */ /* 0x0005e20000100800 */
[----:B------:R-:W3:Y:S03]  /*b5c0*/  LDC R77, c[0x0][0x268] ;  /* 0x00009a00ff4d7b82 */ /* 0x000ee60000000800 */
[----:B------:R2:W-:Y:S01]  /*b5d0*/  STL [R1+0xde4], R12 ;  /* 0x000de40c01007387 */ /* 0x0005e20000100800 */
[--C-:B----4-:R-:W-:Y:S02]  /*b5e0*/  IMAD.X R17, R125, 0x1, R3.reuse, P3 ;  /* 0x000000017d117824 */ /* 0x110fe400018e0603 */
[----:B-1----:R-:W-:Y:S02]  /*b5f0*/  IMAD R74, R251, R74, RZ ;  /* 0x0000004afb4a7224 */ /* 0x002fe400078e02ff */
[----:B------:R-:W1:Y:S01]  /*b600*/  LDC R75, c[0x0][0x268] ;  /* 0x00009a00ff4b7b82 */ /* 0x000e620000000800 */
[----:B--2---:R-:W-:Y:S01]  /*b610*/  IADD3 R16, P3, R79, R7, RZ ;  /* 0x000000074f107210 */ /* 0x004fe20007f7e0ff */
[----:B------:R2:W-:Y:S01]  /*b620*/  STL [R1+0xdd0], R17 ;  /* 0x000dd01101007387 */ /* 0x0005e20000100800 */
[----:B------:R-:W-:-:S03]  /*b630*/  IMAD.X R12, R126, 0x1, R3, P1 ;  /* 0x000000017e0c7824 */ /* 0x000fc600008e0603 */
[----:B------:R4:W-:Y:S02]  /*b640*/  STL [R1+0xdec], R16 ;  /* 0x000dec1001007387 */ /* 0x0009e40000100800 */
[----:B------:R-:W5:Y:S02]  /*b650*/  LDC R79, c[0x0][0x268] ;  /* 0x00009a00ff4f7b82 */ /* 0x000f640000000800 */
[----:B------:R0:W-:Y:S01]  /*b660*/  STL [R1+0xdd8], R12 ;  /* 0x000dd80c01007387 */ /* 0x0001e20000100800 */
[----:B--2---:R-:W-:Y:S01]  /*b670*/  IADD3 R17, P1, R80, R7, RZ ;  /* 0x0000000750117210 */ /* 0x004fe20007f3e0ff */
[----:B----4-:R-:W-:-:S04]  /*b680*/  IMAD.X R16, R127, 0x1, R3, P2 ;  /* 0x000000017f107824 */ /* 0x010fc800010e0603 */
[----:B------:R2:W-:Y:S01]  /*b690*/  STL [R1+0xdf4], R17 ;  /* 0x000df41101007387 */ /* 0x0005e20000100800 */
[----:B---3--:R-:W-:Y:S01]  /*b6a0*/  IMAD R77, R171, R77, RZ ;  /* 0x0000004dab4d7224 */ /* 0x008fe200078e02ff */
[----:B------:R-:W3:Y:S01]  /*b6b0*/  LDC R80, c[0x0][0x268] ;  /* 0x00009a00ff507b82 */ /* 0x000ee20000000800 */
[----:B0-----:R-:W-:Y:S01]  /*b6c0*/  IADD3 R12, P2, R82, R7, RZ ;  /* 0x00000007520c7210 */ /* 0x001fe20007f5e0ff */
[----:B------:R0:W-:Y:S01]  /*b6d0*/  STL [R1+0xde0], R16 ;  /* 0x000de01001007387 */ /* 0x0001e20000100800 */
[----:B-1----:R-:W-:-:S03]  /*b6e0*/  IMAD R75, R252, R75, RZ ;  /* 0x0000004bfc4b7224 */ /* 0x002fc600078e02ff */
[----:B------:R1:W-:Y:S01]  /*b6f0*/  STL [R1+0xdfc], R12 ;  /* 0x000dfc0c01007387 */ /* 0x0003e20000100800 */
[--C-:B--2---:R-:W-:Y:S01]  /*b700*/  IMAD.X R17, R128, 0x1, R3.reuse, P3 ;  /* 0x0000000180117824 */ /* 0x104fe200018e0603 */
[----:B------:R-:W2:Y:S01]  /*b710*/  LDC R82, c[0x0][0x268] ;  /* 0x00009a00ff527b82 */ /* 0x000ea20000000800 */
[----:B------:R-:W4:Y:S01]  /*b720*/  S2R R171, SR_TID.X ;  /* 0x0000000000ab7919 */ /* 0x000f220000002100 */
[----:B0-----:R-:W-:Y:S01]  /*b730*/  IADD3 R16, P3, R84, R7, RZ ;  /* 0x0000000754107210 */ /* 0x001fe20007f7e0ff */
[----:B-----5:R-:W-:Y:S01]  /*b740*/  IMAD R79, R161, R79, RZ ;  /* 0x0000004fa14f7224 */ /* 0x020fe200078e02ff */
[----:B------:R0:W-:Y:S01]  /*b750*/  STL [R1+0xde8], R17 ;  /* 0x000de81101007387 */ /* 0x0001e20000100800 */
[----:B-1----:R-:W-:-:S03]  /*b760*/  IMAD.X R12, R129, 0x1, R3, P1 ;  /* 0x00000001810c7824 */ /* 0x002fc600008e0603 */
[----:B------:R-:W1:Y:S01]  /*b770*/  LDC R84, c[0x0][0x268] ;  /* 0x00009a00ff547b82 */ /* 0x000e620000000800 */
[----:B------:R5:W-:Y:S04]  /*b780*/  STL [R1+0xe04], R16 ;  /* 0x000e041001007387 */ /* 0x000be80000100800 */
[----:B------:R3:W-:Y:S01]  /*b790*/  STL [R1+0xdf0], R12 ;  /* 0x000df00c01007387 */ /* 0x0007e20000100800 */
[-C--:B0-----:R-:W-:Y:S02]  /*b7a0*/  IADD3 R17, P1, R86, R7.reuse, RZ ;  /* 0x0000000756117210 */ /* 0x081fe40007f3e0ff */
[----:B------:R-:W0:Y:S01]  /*b7b0*/  LDC R31, c[0x0][0x268] ;  /* 0x00009a00ff1f7b82 */ /* 0x000e220000000800 */
[----:B-----5:R-:W-:Y:S02]  /*b7c0*/  IMAD.X R16, R130, 0x1, R3, P2 ;  /* 0x0000000182107824 */ /* 0x020fe400010e0603 */
[----:B------:R5:W-:Y:S01]  /*b7d0*/  STL [R1+0xe0c], R17 ;  /* 0x000e0c1101007387 */ /* 0x000be20000100800 */
[----:B---3--:R-:W-:-:S03]  /*b7e0*/  IADD3 R12, P2, R88, R7, RZ ;  /* 0x00000007580c7210 */ /* 0x008fc60007f5e0ff */
[----:B------:R3:W-:Y:S01]  /*b7f0*/  STL [R1+0xdf8], R16 ;  /* 0x000df81001007387 */ /* 0x0007e20000100800 */
[----:B------:R-:W2:Y:S03]  /*b800*/  LDC R86, c[0x0][0x268] ;  /* 0x00009a00ff567b82 */ /* 0x000ea60000000800 */
[----:B------:R3:W-:Y:S01]  /*b810*/  STL [R1+0xe14], R12 ;  /* 0x000e140c01007387 */ /* 0x0007e20000100800 */
[--C-:B-----5:R-:W-:Y:S02]  /*b820*/  IMAD.X R17, R131, 0x1, R3.reuse, P3 ;  /* 0x0000000183117824 */ /* 0x120fe400018e0603 */
[----:B-1----:R-:W-:Y:S01]  /*b830*/  IMAD R84, R230, R84, RZ ;  /* 0x00000054e6547224 */ /* 0x002fe200078e02ff */
[----:B----4-:R-:W-:Y:S01]  /*b840*/  LEA.HI R171, R171, 0x11e, RZ, 0x1a ;  /* 0x0000011eabab7811 */ /* 0x010fe200078fd0ff */
[----:B------:R-:W1:Y:S01]  /*b850*/  S2R R230, SR_TID.X ;  /* 0x0000000000e67919 */ /* 0x000e620000002100 */
[----:B---3--:R-:W-:Y:S01]  /*b860*/  IADD3 R16, P3, R89, R7, RZ ;  /* 0x0000000759107210 */ /* 0x008fe20007f7e0ff */
[----:B------:R-:W3:Y:S01]  /*b870*/  LDC R88, c[0x0][0x268] ;  /* 0x00009a00ff587b82 */ /* 0x000ee20000000800 */
[----:B------:R-:W-:Y:S01]  /*b880*/  IMAD.X R12, R132, 0x1, R3, P1 ;  /* 0x00000001840c7824 */ /* 0x000fe200008e0603 */
[----:B------:R4:W-:Y:S01]  /*b890*/  STL [R1+0xe00], R17 ;  /* 0x000e001101007387 */ /* 0x0009e20000100800 */
[----:B------:R-:W-:-:S03]  /*b8a0*/  IMAD R85, R171, R85, RZ ;  /* 0x00000055ab557224 */ /* 0x000fc600078e02ff */
[----:B------:R5:W-:Y:S02]  /*b8b0*/  STL [R1+0xe1c], R16 ;  /* 0x000e1c1001007387 */ /* 0x000be40000100800 */
[----:B------:R-:W0:Y:S02]  /*b8c0*/  LDC R89, c[0x0][0x268] ;  /* 0x00009a00ff597b82 */ /* 0x000e240000000800 */
[----:B------:R2:W-:Y:S01]  /*b8d0*/  STL [R1+0xe08], R12 ;  /* 0x000e080c01007387 */ /* 0x0005e20000100800 */
[-C--:B----4-:R-:W-:Y:S01]  /*b8e0*/  IADD3 R17, P1, R91, R7.reuse, RZ ;  /* 0x000000075b117210 */ /* 0x090fe20007f3e0ff */
[----:B------:R-:W4:Y:S04]  /*b8f0*/  S2R R171, SR_TID.X ;  /* 0x0000000000ab7919 */ /* 0x000f280000002100 */
[----:B------:R-:W3:Y:S01]  /*b900*/  LDC R91, c[0x0][0x268] ;  /* 0x00009a00ff5b7b82 */ /* 0x000ee20000000800 */
[----:B-----5:R-:W-:Y:S01]  /*b910*/  IMAD.X R16, R133, 0x1, R3, P2 ;  /* 0x0000000185107824 */ /* 0x020fe200010e0603 */
[----:B------:R5:W-:Y:S01]  /*b920*/  STL [R1+0xe24], R17 ;  /* 0x000e241101007387 */ /* 0x000be20000100800 */
[----:B--2---:R-:W-:-:S03]  /*b930*/  IADD3 R12, P2, R93, R7, RZ ;  /* 0x000000075d0c7210 */ /* 0x004fc60007f5e0ff */
[----:B------:R2:W-:Y:S02]  /*b940*/  STL [R1+0xe10], R16 ;  /* 0x000e101001007387 */ /* 0x0005e40000100800 */
[----:B------:R-:W0:Y:S02]  /*b950*/  LDC R93, c[0x0][0x268] ;  /* 0x00009a00ff5d7b82 */ /* 0x000e240000000800 */
[----:B------:R2:W-:Y:S01]  /*b960*/  STL [R1+0xe2c], R12 ;  /* 0x000e2c0c01007387 */ /* 0x0005e20000100800 */
[----:B-----5:R-:W-:Y:S01]  /*b970*/  IMAD.X R17, R134, 0x1, R3, P3 ;  /* 0x0000000186117824 */ /* 0x020fe200018e0603 */
[----:B-1----:R-:W-:-:S04]  /*b980*/  LEA.HI R230, R230, 0x12e, RZ, 0x1a ;  /* 0x0000012ee6e67811 */ /* 0x002fc800078fd0ff */
[----:B------:R-:W1:Y:S01]  /*b990*/  LDC R30, c[0x0][0x268] ;  /* 0x00009a00ff1e7b82 */ /* 0x000e620000000800 */
[----:B--2---:R-:W-:Y:S01]  /*b9a0*/  IADD3 R16, P3, R8, R11, RZ ;  /* 0x0000000b08107210 */ /* 0x004fe20007f7e0ff */
[----:B------:R-:W-:Y:S01]  /*b9b0*/  STL [R1+0xe18], R17 ;  /* 0x000e181101007387 */ /* 0x000fe20000100800 */
[----:B------:R-:W-:Y:S02]  /*b9c0*/  IMAD R86, R230, R86, RZ ;  /* 0x00000056e6567224 */ /* 0x000fe400078e02ff */
[--C-:B------:R-:W-:Y:S01]  /*b9d0*/  IMAD.X R12, R135, 0x1, R3.reuse, P1 ;  /* 0x00000001870c7824 */ /* 0x100fe200008e0603 */
[-C--:B------:R-:W-:Y:S01]  /*b9e0*/  IADD3 R11, P1, R10, R7.reuse, RZ ;  /* 0x000000070a0b7210 */ /* 0x080fe20007f3e0ff */
[--C-:B------:R-:W-:Y:S01]  /*b9f0*/  IMAD.X R10, R136, 0x1, R3.reuse, P2 ;  /* 0x00000001880a7824 */ /* 0x100fe200010e0603 */
[-C--:B------:R-:W-:Y:S01]  /*ba00*/  IADD3 R9, P2, R9, R7.reuse, RZ ;  /* 0x0000000709097210 */ /* 0x080fe20007f5e0ff */
[----:B------:R-:W-:Y:S01]  /*ba10*/  STL [R1+0xf7c], R16 ;  /* 0x000f7c1001007387 */ /* 0x000fe20000100800 */
[----:B------:R-:W-:Y:S01]  /*ba20*/  IADD3 R7, P5, R8, R7, RZ ;  /* 0x0000000708077210 */ /* 0x000fe20007fbe0ff */
[----:B------:R-:W-:Y:S01]  /*ba30*/  IMAD.X R6, R4, 0x1, R6, P3 ;  /* 0x0000000104067824 */ /* 0x000fe200018e0606 */
[----:B------:R-:W2:Y:S01]  /*ba40*/  LDC R29, c[0x0][0x268] ;  /* 0x00009a00ff1d7b82 */ /* 0x000ea20000000800 */
[----:B------:R-:W-:Y:S01]  /*ba50*/  STL [R1+0xe20], R12 ;  /* 0x000e200c01007387 */ /* 0x000fe20000100800 */
[----:B------:R-:W-:Y:S01]  /*ba60*/  IMAD.X R8, R137, 0x1, R3, P1 ;  /* 0x0000000189087824 */ /* 0x000fe200008e0603 */
[----:B----4-:R-:W-:Y:S01]  /*ba70*/  LEA.HI R171, R171, 0x13e, RZ, 0x1a ;  /* 0x0000013eabab7811 */ /* 0x010fe200078fd0ff */
[----:B---3--:R-:W-:Y:S01]  /*ba80*/  IMAD R91, R153, R91, RZ ;  /* 0x0000005b995b7224 */ /* 0x008fe200078e02ff */
[----:B------:R3:W-:Y:S01]  /*ba90*/  STL [R1+0xe48], R11 ;  /* 0x000e480b01007387 */ /* 0x0007e20000100800 */
[----:B0-----:R-:W-:-:S02]  /*baa0*/  IMAD R93, R175, R93, RZ ;  /* 0x0000005daf5d7224 */ /* 0x001fc400078e02ff */
[----:B------:R-:W-:Y:S01]  /*bab0*/  IMAD R87, R171, R87, RZ ;  /* 0x00000057ab577224 */ /* 0x000fe200078e02ff */
[----:B------:R0:W-:Y:S01]  /*bac0*/  STL [R1+0xe28], R10 ;  /* 0x000e280a01007387 */ /* 0x0001e20000100800 */
[----:B------:R-:W4:Y:S03]  /*bad0*/  LDC R28, c[0x0][0x268] ;  /* 0x00009a00ff1c7b82 */ /* 0x000f260000000800 */
[----:B------:R5:W-:Y:S01]  /*bae0*/  STL [R1+0xe54], R9 ;  /* 0x000e540901007387 */ /* 0x000be20000100800 */
[----:B---3--:R-:W-:-:S03]  /*baf0*/  IMAD R11, R162, R146, RZ ;  /* 0x00000092a20b7224 */ /* 0x008fc600078e02ff */
[----:B------:R3:W-:Y:S01]  /*bb00*/  STL [R1+0xf74], R7 ;  /* 0x000f740701007387 */ /* 0x0007e20000100800 */
[----:B------:R-:W1:Y:S01]  /*bb10*/  LDC R12, c[0x0][0x268] ;  /* 0x00009a00ff0c7b82 */ /* 0x000e620000000800 */
[----:B0-----:R-:W-:Y:S02]  /*bb20*/  IMAD R10, R240, R145, RZ ;  /* 0x00000091f00a7224 */ /* 0x001fe400078e02ff */
[----:B------:R0:W-:Y:S01]  /*bb30*/  STL [R1+0xe58], R6 ;  /* 0x000e580601007387 */ /* 0x0001e20000100800 */
[----:B-----5:R-:W-:-:S03]  /*bb40*/  IMAD R9, R247, R144, RZ ;  /* 0x00000090f7097224 */ /* 0x020fc600078e02ff */
[----:B------:R5:W-:Y:S01]  /*bb50*/  STL [R1+0xe44], R8 ;  /* 0x000e440801007387 */ /* 0x000be20000100800 */
[----:B------:R-:W4:Y:S01]  /*bb60*/  LDC R27, c[0x0][0x268] ;  /* 0x00009a00ff1b7b82 */ /* 0x000f220000000800 */
[--C-:B---3--:R-:W-:Y:S01]  /*bb70*/  IMAD.X R7, R13, 0x1, R3.reuse, P2 ;  /* 0x000000010d077824 */ /* 0x108fe200010e0603 */
[----:B------:R-:W3:Y:S01]  /*bb80*/  S2R R230, SR_TID.X ;  /* 0x0000000000e67919 */ /* 0x000ee20000002100 */
[--C-:B0-----:R-:W-:Y:S02]  /*bb90*/  IMAD.X R6, R5, 0x1, R3.reuse, P4 ;  /* 0x0000000105067824 */ /* 0x101fe400020e0603 */
[----:B------:R-:W-:Y:S01]  /*bba0*/  IMAD.X R5, R4, 0x1, R3, P5 ;  /* 0x0000000104057824 */ /* 0x000fe200028e0603 */
[----:B------:R0:W-:Y:S01]  /*bbb0*/  STL [R1+0xe50], R7 ;  /* 0x000e500701007387 */ /* 0x0001e20000100800 */
[----:B------:R-:W-:Y:S01]  /*bbc0*/  IMAD R3, R238, R138, RZ ;  /* 0x0000008aee037224 */ /* 0x000fe200078e02ff */
[----:B------:R-:W4:Y:S01]  /*bbd0*/  LDC R26, c[0x0][0x268] ;  /* 0x00009a00ff1a7b82 */ /* 0x000f220000000800 */
[----:B------:R-:W-:Y:S01]  /*bbe0*/  IMAD R4, R242, R139, RZ ;  /* 0x0000008bf2047224 */ /* 0x000fe200078e02ff */
[----:B------:R2:W-:Y:S01]  /*bbf0*/  STL [R1+0x3c4], R6 ;  /* 0x0003c40601007387 */ /* 0x0005e20000100800 */
[----:B------:R-:W-:Y:S01]  /*bc00*/  IMAD R73, R73, 0x2, R3 ;  /* 0x0000000249497824 */ /* 0x000fe200078e0203 */
[----:B------:R-:W-:Y:S01]  /*bc10*/  IADD3 R152, P1, R3, R2, RZ ;  /* 0x0000000203987210 */ /* 0x000fe20007f3e0ff */
[----:B-----5:R-:W-:Y:S01]  /*bc20*/  IMAD R8, R246, R143, RZ ;  /* 0x0000008ff6087224 */ /* 0x020fe200078e02ff */
[----:B------:R5:W-:Y:S01]  /*bc30*/  STL [R1+0xe5c], R5 ;  /* 0x000e5c0501007387 */ /* 0x000be20000100800 */
[----:B-1----:R-:W-:Y:S01]  /*bc40*/  IMAD R12, R249, R12, RZ ;  /* 0x0000000cf90c7224 */ /* 0x002fe200078e02ff */
[----:B------:R-:W-:Y:S01]  /*bc50*/  LEA.HI.X.SX32 R3, R3, R0, 0x1, P1 ;  /* 0x0000000003037211 */ /* 0x000fe200008f0eff */
[----:B0-----:R-:W-:Y:S01]  /*bc60*/  IMAD R7, R245, R142, RZ ;  /* 0x0000008ef5077224 */ /* 0x001fe200078e02ff */
[----:B------:R0:W-:Y:S01]  /*bc70*/  STL [R1+0xe64], R152 ;  /* 0x000e649801007387 */ /* 0x0001e20000100800 */
[----:B------:R-:W-:Y:S01]  /*bc80*/  IMAD R80, R80, 0x2, R73 ;  /* 0x0000000250507824 */ /* 0x000fe200078e0249 */
[----:B------:R-:W1:Y:S01]  /*bc90*/  LDC R25, c[0x0][0x268] ;  /* 0x00009a00ff197b82 */ /* 0x000e620000000800 */
[----:B--2---:R-:W-:Y:S01]  /*bca0*/  IMAD R6, R244, R141, RZ ;  /* 0x0000008df4067224 */ /* 0x004fe200078e02ff */
[----:B------:R-:W2:Y:S01]  /*bcb0*/  S2R R171, SR_TID.X ;  /* 0x0000000000ab7919 */ /* 0x000ea20000002100 */
[----:B------:R-:W-:-:S02]  /*bcc0*/  IMAD R82, R82, 0x2, R80 ;  /* 0x0000000252527824 */ /* 0x000fc400078e0250 */
[----:B-----5:R-:W-:Y:S02]  /*bcd0*/  IMAD R5, R243, R140, RZ ;  /* 0x0000008cf3057224 */ /* 0x020fe400078e02ff */
[----:B------:R-:W-:Y:S01]  /*bce0*/  IMAD R81, R81, 0x2, R82 ;  /* 0x0000000251517824 */ /* 0x000fe200078e0252 */
[----:B0-----:R-:W-:Y:S01]  /*bcf0*/  IADD3 R152, P2, R4, R2, RZ ;  /* 0x0000000204987210 */ /* 0x001fe20007f5e0ff */
[----:B------:R-:W0:Y:S02]  /*bd00*/  LDC R24, c[0x0][0x268] ;  /* 0x00009a00ff187b82 */ /* 0x000e240000000800 */
[----:B------:R-:W-:Y:S01]  /*bd10*/  IMAD R72, R72, 0x2, R81 ;  /* 0x0000000248487824 */ /* 0x000fe200078e0251 */
[----:B------:R-:W-:Y:S01]  /*bd20*/  LEA.HI.X.SX32 R4, R4, R0, 0x1, P2 ;  /* 0x0000000004047211 */ /* 0x000fe200010f0eff */
[----:B------:R5:W-:Y:S01]  /*bd30*/  STL [R1+0xe78], R152 ;  /* 0x000e789801007387 */ /* 0x000be20000100800 */
[----:B---3--:R-:W-:Y:S01]  /*bd40*/  LEA.HI R230, R230, 0x14e, RZ, 0x1a ;  /* 0x0000014ee6e67811 */ /* 0x008fe200078fd0ff */
[----:B------:R-:W-:-:S02]  /*bd50*/  IMAD R71, R71, 0x2, R72 ;  /* 0x0000000247477824 */ /* 0x000fc400078e0248 */
[----:B------:R-:W3:Y:S02]  /*bd60*/  LDC R23, c[0x0][0x268] ;  /* 0x00009a00ff177b82 */ /* 0x000ee40000000800 */
[----:B------:R-:W-:Y:S02]  /*bd70*/  IMAD R88, R230, R88, RZ ;  /* 0x00000058e6587224 */ /* 0x000fe400078e02ff */
[----:B------:R-:W4:Y:S01]  /*bd80*/  S2R R230, SR_TID.X ;  /* 0x0000000000e67919 */ /* 0x000f220000002100 */
[----:B------:R-:W-:Y:S01]  /*bd90*/  IMAD R70, R70, 0x4, R71 ;  /* 0x0000000446467824 */ /* 0x000fe200078e0247 */
[----:B-----5:R-:W-:Y:S02]  /*bda0*/  IADD3 R152, P3, R5, R2, RZ ;  /* 0x0000000205987210 */ /* 0x020fe40007f7e0ff */
[----:B------:R-:W5:Y:S01]  /*bdb0*/  LDC R22, c[0x0][0x268] ;  /* 0x00009a00ff167b82 */ /* 0x000f620000000800 */
[----:B------:R-:W-:Y:S01]  /*bdc0*/  IMAD R69, R69, 0x2, R70 ;  /* 0x0000000245457824 */ /* 0x000fe200078e0246 */
[----:B------:R-:W-:Y:S01]  /*bdd0*/  LEA.HI.X.SX32 R5, R5, R0, 0x1, P3 ;  /* 0x0000000005057211 */ /* 0x000fe200018f0eff */
[----:B------:R2:W-:Y:S02]  /*bde0*/  STL [R1+0xe80], R152 ;  /* 0x000e809801007387 */ /* 0x0005e40000100800 */
[----:B------:R-:W-:-:S03]  /*bdf0*/  IMAD R68, R68, 0x2, R69 ;  /* 0x0000000244447824 */ /* 0x000fc600078e0245 */
[----:B------:R-:W5:Y:S01]  /*be00*/  LDC R21, c[0x0][0x268] ;  /* 0x00009a00ff157b82 */ /* 0x000f620000000800 */
[----:B--2---:R-:W-:Y:S01]  /*be10*/  LEA.HI R171, R171, 0x15e, RZ, 0x1a ;  /* 0x0000015eabab7811 */ /* 0x004fe200078fd0ff */
[----:B------:R-:W-:Y:S01]  /*be20*/  IMAD R67, R67, 0x2, R68 ;  /* 0x0000000243437824 */ /* 0x000fe200078e0244 */
[----:B------:R-:W-:-:S03]  /*be30*/  IADD3 R152, P4, R6, R2, RZ ;  /* 0x0000000206987210 */ /* 0x000fc60007f9e0ff */
[----:B------:R-:W-:Y:S02]  /*be40*/  IMAD R89, R171, R89, RZ ;  /* 0x00000059ab597224 */ /* 0x000fe400078e02ff */
[----:B------:R-:W2:Y:S01]  /*be50*/  S2R R171, SR_TID.X ;  /* 0x0000000000ab7919 */ /* 0x000ea20000002100 */
[----:B------:R-:W-:Y:S01]  /*be60*/  IMAD R66, R66, 0x2, R67 ;  /* 0x0000000242427824 */ /* 0x000fe200078e0243 */
[----:B------:R-:W5:Y:S01]  /*be70*/  LDC R20, c[0x0][0x268] ;  /* 0x00009a00ff147b82 */ /* 0x000f620000000800 */
[----:B------:R1:W-:Y:S02]  /*be80*/  STL [R1+0xe88], R152 ;  /* 0x000e889801007387 */ /* 0x0003e40000100800 */
[----:B------:R-:W-:-:S04]  /*be90*/  IMAD R65, R65, 0x2, R66 ;  /* 0x0000000241417824 */ /* 0x000fc800078e0242 */
[----:B------:R-:W-:Y:S01]  /*bea0*/  IMAD R64, R64, 0x2, R65 ;  /* 0x0000000240407824 */ /* 0x000fe200078e0241 */
[----:B------:R-:W5:Y:S01]  /*beb0*/  LDC R19, c[0x0][0x268] ;  /* 0x00009a00ff137b82 */ /* 0x000f620000000800 */
[----:B----4-:R-:W-:Y:S02]  /*bec0*/  LEA.HI R230, R230, 0x18e, RZ, 0x1a ;  /* 0x0000018ee6e67811 */ /* 0x010fe400078fd0ff */
[----:B------:R-:W-:Y:S01]  /*bed0*/  IMAD R63, R63, 0x4, R64 ;  /* 0x000000043f3f7824 */ /* 0x000fe200078e0240 */
[----:B-1----:R-:W-:Y:S02]  /*bee0*/  IADD3 R152, P5, R7, R2, RZ ;  /* 0x0000000207987210 */ /* 0x002fe40007fbe0ff */
[----:B------:R-:W-:Y:S02]  /*bef0*/  IMAD R92, R230, R92, RZ ;  /* 0x0000005ce65c7224 */ /* 0x000fe400078e02ff */
[----:B------:R-:W1:Y:S01]  /*bf00*/  LDC R18, c[0x0][0x268] ;  /* 0x00009a00ff127b82 */ /* 0x000e620000000800 */
[----:B------:R4:W-:Y:S01]  /*bf10*/  STL [R1+0xe90], R152 ;  /* 0x000e909801007387 */ /* 0x0009e20000100800 */
[----:B------:R-:W-:-:S03]  /*bf20*/  IMAD R62, R62, 0x2, R63 ;  /* 0x000000023e3e7824 */ /* 0x000fc600078e023f */
[----:B------:R0:W-:Y:S01]  /*bf30*/  STL [R1+0xe60], R3 ;  /* 0x000e600301007387 */ /* 0x0001e20000100800 */
[----:B------:R-:W-:Y:S02]  /*bf40*/  IMAD R61, R61, 0x2, R62 ;  /* 0x000000023d3d7824 */ /* 0x000fe400078e023e */
[----:B------:R-:W1:Y:S01]  /*bf50*/  LDC R17, c[0x0][0x268] ;  /* 0x00009a00ff117b82 */ /* 0x000e620000000800 */
[----:B------:R-:W3:Y:S01]  /*bf60*/  S2R R230, SR_TID.X ;  /* 0x0000000000e67919 */ /* 0x000ee20000002100 */
[----:B------:R-:W-:Y:S01]  /*bf70*/  IMAD R60, R60, 0x2, R61 ;  /* 0x000000023c3c7824 */ /* 0x000fe200078e023d */
[----:B----4-:R-:W4:Y:S01]  /*bf80*/  S2R R152, SR_TID.X ;  /* 0x0000000000987919 */ /* 0x010f220000002100 */
[----:B--2---:R-:W-:Y:S02]  /*bf90*/  LEA.HI R171, R171, 0x1be, RZ, 0x1a ;  /* 0x000001beabab7811 */ /* 0x004fe400078fd0ff */
[----:B------:R-:W-:Y:S01]  /*bfa0*/  IMAD R59, R59, 0x2, R60 ;  /* 0x000000023b3b7824 */ /* 0x000fe200078e023c */
[----:B0-----:R-:W-:Y:S01]  /*bfb0*/  IADD3 R3, P1, R8, R2, RZ ;  /* 0x0000000208037210 */ /* 0x001fe20007f3e0ff */
[----:B------:R-:W0:Y:S01]  /*bfc0*/  LDC R16, c[0x0][0x268] ;  /* 0x00009a00ff107b82 */ /* 0x000e220000000800 */
[----:B------:R-:W-:-:S03]  /*bfd0*/  IMAD R95, R171, R95, RZ ;  /* 0x0000005fab5f7224 */ /* 0x000fc600078e02ff */
[----:B------:R2:W-:Y:S01]  /*bfe0*/  STL [R1+0xe98], R3 ;  /* 0x000e980301007387 */ /* 0x0005e20000100800 */
[----:B------:R-:W-:-:S03]  /*bff0*/  IMAD R58, R58, 0x2, R59 ;  /* 0x000000023a3a7824 */ /* 0x000fc600078e023b */
[----:B------:R2:W-:Y:S01]  /*c000*/  STL [R1+0xe74], R4 ;  /* 0x000e740401007387 */ /* 0x0005e20000100800 */
[----:B------:R-:W-:Y:S01]  /*c010*/  IMAD R57, R57, 0x2, R58 ;  /* 0x0000000239397824 */ /* 0x000fe200078e023a */
[----:B------:R-:W0:Y:S03]  /*c020*/  LDC R13, c[0x0][0x268] ;  /* 0x00009a00ff0d7b82 */ /* 0x000e260000000800 */
[----:B------:R-:W-:Y:S01]  /*c030*/  IMAD R56, R56, 0x4, R57 ;  /* 0x0000000438387824 */ /* 0x000fe200078e0239 */
[----:B--2---:R-:W-:-:S03]  /*c040*/  IADD3 R3, P2, R9, R2, RZ ;  /* 0x0000000209037210 */ /* 0x004fc60007f5e0ff */
[----:B------:R-:W-:Y:S01]  /*c050*/  IMAD R55, R55, 0x2, R56 ;  /* 0x0000000237377824 */ /* 0x000fe200078e0238 */
[----:B------:R-:W-:Y:S01]  /*c060*/  IADD3 R4, P3, R10, R2, RZ ;  /* 0x000000020a047210 */ /* 0x000fe20007f7e0ff */
[----:B------:R2:W-:Y:S01]  /*c070*/  STL [R1+0xea0], R3 ;  /* 0x000ea00301007387 */ /* 0x0005e20000100800 */
[----:B------:R-:W0:Y:S01]  /*c080*/  LDC R100, c[0x0][0x268] ;  /* 0x00009a00ff647b82 */ /* 0x000e220000000800 */
[----:B------:R-:W-:Y:S02]  /*c090*/  IMAD R54, R54, 0x2, R55 ;  /* 0x0000000236367824 */ /* 0x000fe400078e0237 */
[----:B------:R5:W-:Y:S01]  /*c0a0*/  STL [R1+0xe7c], R5 ;  /* 0x000e7c0501007387 */ /* 0x000be20000100800 */
[----:B---3--:R-:W-:Y:S01]  /*c0b0*/  LEA.HI R230, R230, 0x1ce, RZ, 0x1a ;  /* 0x000001cee6e67811 */ /* 0x008fe200078fd0ff */
[----:B------:R-:W-:Y:S02]  /*c0c0*/  IMAD R53, R53, 0x2, R54 ;  /* 0x0000000235357824 */ /* 0x000fe400078e0236 */
[----:B------:R3:W-:Y:S01]  /*c0d0*/  STL [R1+0xea8], R4 ;  /* 0x000ea80401007387 */ /* 0x0007e20000100800 */
[----:B------:R-:W0:Y:S01]  /*c0e0*/  LDC R101, c[0x0][0x268] ;  /* 0x00009a00ff657b82 */ /* 0x000e220000000800 */
[----:B--2---:R-:W-:Y:S01]  /*c0f0*/  LEA.HI.X.SX32 R3, R6, R0, 0x1, P4 ;  /* 0x0000000006037211 */ /* 0x004fe200020f0eff */
[----:B------:R-:W-:Y:S01]  /*c100*/  IMAD R96, R230, R96, RZ ;  /* 0x00000060e6607224 */ /* 0x000fe200078e02ff */
[----:B----4-:R-:W-:Y:S01]  /*c110*/  LOP3.LUT R152, R152, 0x7f, RZ, 0xc0, !PT ;  /* 0x0000007f98987812 */ /* 0x010fe200078ec0ff */
[----:B------:R-:W-:Y:S01]  /*c120*/  IMAD R52, R52, 0x2, R53 ;  /* 0x0000000234347824 */ /* 0x000fe200078e0235 */
[----:B-----5:R-:W-:Y:S01]  /*c130*/  IADD3 R5, P4, R11, R2, RZ ;  /* 0x000000020b057210 */ /* 0x020fe20007f9e0ff */
[----:B------:R2:W-:Y:S02]  /*c140*/  STL [R1+0xe84], R3 ;  /* 0x000e840301007387 */ /* 0x0005e40000100800 */
[----:B------:R-:W-:Y:S01]  /*c150*/  IMAD R51, R51, 0x2, R52 ;  /* 0x0000000233337824 */ /* 0x000fe200078e0234 */
[----:B---3--:R-:W-:Y:S01]  /*c160*/  LEA.HI.X.SX32 R4, R7, R0, 0x1, P5 ;  /* 0x0000000007047211 */ /* 0x008fe200028f0eff */
[----:B------:R3:W-:Y:S01]  /*c170*/  STL [R1+0xeb0], R5 ;  /* 0x000eb00501007387 */ /* 0x0007e20000100800 */
[----:B------:R-:W4:Y:S01]  /*c180*/  LDC R102, c[0x0][0x268] ;  /* 0x00009a00ff667b82 */ /* 0x000f220000000800 */
[----:B------:R-:W-:-:S02]  /*c190*/  IMAD R50, R50, 0x2, R51 ;  /* 0x0000000232327824 */ /* 0x000fc400078e0233 */
[----:B------:R5:W-:Y:S01]  /*c1a0*/  STL [R1+0xe8c], R4 ;  /* 0x000e8c0401007387 */ /* 0x000be20000100800 */
[----:B--2---:R-:W-:Y:S01]  /*c1b0*/  IADD3 R3, P5, R12, R2, RZ ;  /* 0x000000020c037210 */ /* 0x004fe20007fbe0ff */
[----:B------:R-:W-:-:S03]  /*c1c0*/  IMAD R49, R49, 0x4, R50 ;  /* 0x0000000431317824 */ /* 0x000fc600078e0232 */
[----:B------:R-:W2:Y:S01]  /*c1d0*/  LDC R103, c[0x0][0x268] ;  /* 0x00009a00ff677b82 */ /* 0x000ea20000000800 */
[----:B---3--:R-:W-:Y:S01]  /*c1e0*/  LEA.HI.X.SX32 R5, R8, R0, 0x1, P1 ;  /* 0x0000000008057211 */ /* 0x008fe200008f0eff */
[----:B------:R3:W-:Y:S01]  /*c1f0*/  STL [R1+0xeb8], R3 ;  /* 0x000eb80301007387 */ /* 0x0007e20000100800 */
[----:B------:R-:W-:Y:S01]  /*c200*/  IMAD R48, R48, 0x2, R49 ;  /* 0x0000000230307824 */ /* 0x000fe200078e0231 */
[----:B-----5:R-:W-:Y:S02]  /*c210*/  IADD3 R4, P1, R74, R2, RZ ;  /* 0x000000024a047210 */ /* 0x020fe40007f3e0ff */
[----:B------:R5:W-:Y:S01]  /*c220*/  STL [R1+0xe94], R5 ;  /* 0x000e940501007387 */ /* 0x000be20000100800 */
[----:B------:R-:W-:Y:S01]  /*c230*/  IMAD R47, R47, 0x2, R48 ;  /* 0x000000022f2f7824 */ /* 0x000fe200078e0230 */
[----:B------:R-:W2:Y:S02]  /*c240*/  LDC R104, c[0x0][0x268] ;  /* 0x00009a00ff687b82 */ /* 0x000ea40000000800 */
[----:B------:R1:W-:Y:S01]  /*c250*/  STL [R1+0xec0], R4 ;  /* 0x000ec00401007387 */ /* 0x0003e20000100800 */
[----:B------:R-:W-:Y:S01]  /*c260*/  IMAD R46, R46, 0x2, R47 ;  /* 0x000000022e2e7824 */ /* 0x000fe200078e022f */
[----:B---3--:R-:W-:-:S03]  /*c270*/  LEA.HI.X.SX32 R3, R9, R0, 0x1, P2 ;  /* 0x0000000009037211 */ /* 0x008fc600010f0eff */
[----:B------:R-:W-:Y:S01]  /*c280*/  IMAD R45, R45, 0x2, R46 ;  /* 0x000000022d2d7824 */ /* 0x000fe200078e022e */
[----:B-----5:R-:W-:Y:S01]  /*c290*/  IADD3 R5, P2, R75, R2, RZ ;  /* 0x000000024b057210 */ /* 0x020fe20007f5e0ff */
[----:B------:R3:W-:Y:S01]  /*c2a0*/  STL [R1+0xe9c], R3 ;  /* 0x000e9c0301007387 */ /* 0x0007e20000100800 */
[----:B------:R-:W5:Y:S01]  /*c2b0*/  LDC R105, c[0x0][0x268] ;  /* 0x00009a00ff697b82 */ /* 0x000f620000000800 */
[----:B------:R-:W-:Y:S01]  /*c2c0*/  IMAD R44, R44, 0x2, R45 ;  /* 0x000000022c2c7824 */ /* 0x000fe200078e022d */
[----:B-1----:R-:W-:Y:S01]  /*c2d0*/  LEA.HI.X.SX32 R4, R10, R0, 0x1, P3 ;  /* 0x000000000a047211 */ /* 0x002fe200018f0eff */
[----:B------:R1:W-:Y:S02]  /*c2e0*/  STL [R1+0xec8], R5 ;  /* 0x000ec80501007387 */ /* 0x0003e40000100800 */
[----:B------:R-:W-:Y:S02]  /*c2f0*/  IMAD R43, R43, 0x2, R44 ;  /* 0x000000022b2b7824 */ /* 0x000fe400078e022c */
[----:B------:R0:W-:Y:S01]  /*c300*/  STL [R1+0xea4], R4 ;  /* 0x000ea40401007387 */ /* 0x0001e20000100800 */
[----:B------:R-:W5:Y:S01]  /*c310*/  LDC R106, c[0x0][0x268] ;  /* 0x00009a00ff6a7b82 */ /* 0x000f620000000800 */
[----:B---3--:R-:W-:Y:S01]  /*c320*/  IADD3 R3, P3, R76, R2, RZ ;  /* 0x000000024c037210 */ /* 0x008fe20007f7e0ff */
[----:B------:R-:W-:Y:S01]  /*c330*/  IMAD R42, R42, 0x4, R43 ;  /* 0x000000042a2a7824 */ /* 0x000fe200078e022b */
[----:B-1----:R-:W-:-:S03]  /*c340*/  LEA.HI.X.SX32 R5, R11, R0, 0x1, P4 ;  /* 0x000000000b057211 */ /* 0x002fc600020f0eff */
[----:B------:R1:W-:Y:S01]  /*c350*/  STL [R1+0xed0], R3 ;  /* 0x000ed00301007387 */ /* 0x0003e20000100800 */
[----:B------:R-:W-:Y:S01]  /*c360*/  IMAD R41, R41, 0x2, R42 ;  /* 0x0000000229297824 */ /* 0x000fe200078e022a */
[----:B------:R-:W3:Y:S01]  /*c370*/  LDC R107, c[0x0][0x268] ;  /* 0x00009a00ff6b7b82 */ /* 0x000ee20000000800 */
[----:B0-----:R-:W-:Y:S01]  /*c380*/  IADD3 R4, P4, R77, R2, RZ ;  /* 0x000000024d047210 */ /* 0x001fe20007f9e0ff */
[----:B------:R0:W-:Y:S01]  /*c390*/  STL [R1+0xeac], R5 ;  /* 0x000eac0501007387 */ /* 0x0001e20000100800 */
[----:B------:R-:W-:-:S03]  /*c3a0*/  IMAD R40, R40, 0x2, R41 ;  /* 0x0000000228287824 */ /* 0x000fc600078e0229 */
[----:B------:R4:W-:Y:S01]  /*c3b0*/  STL [R1+0xed8], R4 ;  /* 0x000ed80401007387 */ /* 0x0009e20000100800 */
[----:B------:R-:W-:Y:S01]  /*c3c0*/  IMAD R39, R39, 0x2, R40 ;  /* 0x0000000227277824 */ /* 0x000fe200078e0228 */
[----:B-1----:R-:W-:Y:S01]  /*c3d0*/  LEA.HI.X.SX32 R3, R12, R0, 0x1, P5 ;  /* 0x000000000c037211 */ /* 0x002fe200028f0eff */
[----:B------:R-:W1:Y:S02]  /*c3e0*/  LDC R108, c[0x0][0x268] ;  /* 0x00009a00ff6c7b82 */ /* 0x000e640000000800 */
[----:B------:R-:W-:Y:S01]  /*c3f0*/  IMAD R38, R38, 0x2, R39 ;  /* 0x0000000226267824 */ /* 0x000fe200078e0227 */
[----:B0-----:R-:W-:Y:S01]  /*c400*/  IADD3 R5, P5, R78, R2, RZ ;  /* 0x000000024e057210 */ /* 0x001fe20007fbe0ff */
[----:B------:R0:W-:Y:S02]  /*c410*/  STL [R1+0xeb4], R3 ;  /* 0x000eb40301007387 */ /* 0x0001e40000100800 */
[----:B------:R-:W-:Y:S01]  /*c420*/  IMAD R37, R37, 0x2, R38 ;  /* 0x0000000225257824 */ /* 0x000fe200078e0226 */
[----:B----4-:R-:W-:Y:S01]  /*c430*/  LEA.HI.X.SX32 R4, R74, R0, 0x1, P1 ;  /* 0x000000004a047211 */ /* 0x010fe200008f0eff */
[----:B------:R4:W-:Y:S01]  /*c440*/  STL [R1+0xee0], R5 ;  /* 0x000ee00501007387 */ /* 0x0009e20000100800 */
[----:B------:R-:W1:Y:S01]  /*c450*/  LDC R109, c[0x0][0x268] ;  /* 0x00009a00ff6d7b82 */ /* 0x000e620000000800 */
[----:B------:R-:W-:-:S02]  /*c460*/  IMAD R36, R36, 0x2, R37 ;  /* 0x0000000224247824 */ /* 0x000fc400078e0225 */
[----:B------:R2:W-:Y:S01]  /*c470*/  STL [R1+0xebc], R4 ;  /* 0x000ebc0401007387 */ /* 0x0005e20000100800 */
[----:B0-----:R-:W-:Y:S01]  /*c480*/  IADD3 R3, P1, R79, R2, RZ ;  /* 0x000000024f037210 */ /* 0x001fe20007f3e0ff */
[----:B------:R-:W-:-:S03]  /*c490*/  IMAD R35, R35, 0x4, R36 ;  /* 0x0000000423237824 */ /* 0x000fc600078e0224 */
[----:B------:R-:W0:Y:S01]  /*c4a0*/  LDC R110, c[0x0][0x268] ;  /* 0x00009a00ff6e7b82 */ /* 0x000e220000000800 */
[----:B----4-:R-:W-:Y:S01]  /*c4b0*/  LEA.HI.X.SX32 R5, R75, R0, 0x1, P2 ;  /* 0x000000004b057211 */ /* 0x010fe200010f0eff */
[----:B------:R4:W-:Y:S01]  /*c4c0*/  STL [R1+0xee8], R3 ;  /* 0x000ee80301007387 */ /* 0x0009e20000100800 */
[----:B------:R-:W-:Y:S01]  /*c4d0*/  IMAD R34, R34, 0x2, R35 ;  /* 0x0000000222227824 */ /* 0x000fe200078e0223 */
[----:B--2---:R-:W-:Y:S02]  /*c4e0*/  IADD3 R4, P2, R83, R2, RZ ;  /* 0x0000000253047210 */ /* 0x004fe40007f5e0ff */
[----:B------:R2:W-:Y:S01]  /*c4f0*/  STL [R1+0xec4], R5 ;  /* 0x000ec40501007387 */ /* 0x0005e20000100800 */
[----:B------:R-:W-:Y:S01]  /*c500*/  IMAD R33, R33, 0x2, R34 ;  /* 0x0000000221217824 */ /* 0x000fe200078e0222 */
[----:B------:R-:W0:Y:S02]  /*c510*/  LDC R111, c[0x0][0x268] ;  /* 0x00009a00ff6f7b82 */ /* 0x000e240000000800 */
[----:B------:R5:W-:Y:S01]  /*c520*/  STL [R1+0xef0], R4 ;  /* 0x000ef00401007387 */ /* 0x000be20000100800 */
[----:B------:R-:W-:Y:S01]  /*c530*/  IMAD R32, R32, 0x2, R33 ;  /* 0x0000000220207824 */ /* 0x000fe200078e0221 */
[----:B----4-:R-:W-:-:S03]  /*c540*/  LEA.HI.X.SX32 R3, R76, R0, 0x1, P3 ;  /* 0x000000004c037211 */ /* 0x010fc600018f0eff */
[----:B------:R-:W-:Y:S01]  /*c550*/  IMAD R31, R31, 0x2, R32 ;  /* 0x000000021f1f7824 */ /* 0x000fe200078e0220 */
[----:B--2---:R-:W-:Y:S01]  /*c560*/  IADD3 R5, P3, R84, R2, RZ ;  /* 0x0000000254057210 */ /* 0x004fe20007f7e0ff */
[----:B------:R2:W-:Y:S01]  /*c570*/  STL [R1+0xecc], R3 ;  /* 0x000ecc0301007387 */ /* 0x0005e20000100800 */
[----:B------:R-:W4:Y:S01]  /*c580*/  LDC R112, c[0x0][0x268] ;  /* 0x00009a00ff707b82 */ /* 0x000f220000000800 */
[----:B------:R-:W-:Y:S01]  /*c590*/  IMAD R30, R30, 0x2, R31 ;  /* 0x000000021e1e7824 */ /* 0x000fe200078e021f */
[----:B-----5:R-:W-:Y:S01]  /*c5a0*/  LEA.HI.X.SX32 R4, R77, R0, 0x1, P4 ;  /* 0x000000004d047211 */ /* 0x020fe200020f0eff */
[----:B------:R5:W-:Y:S02]  /*c5b0*/  STL [R1+0xef8], R5 ;  /* 0x000ef80501007387 */ /* 0x000be40000100800 */
[----:B------:R-:W-:Y:S02]  /*c5c0*/  IMAD R29, R29, 0x2, R30 ;  /* 0x000000021d1d7824 */ /* 0x000fe400078e021e */
[----:B------:R3:W-:Y:S01]  /*c5d0*/  STL [R1+0xed4], R4 ;  /* 0x000ed40401007387 */ /* 0x0007e20000100800 */
[----:B------:R-:W4:Y:S01]  /*c5e0*/  LDC R113, c[0x0][0x268] ;  /* 0x00009a00ff717b82 */ /* 0x000f220000000800 */
[----:B--2---:R-:W-:Y:S01]  /*c5f0*/  IADD3 R3, P4, R85, R2, RZ ;  /* 0x0000000255037210 */ /* 0x004fe20007f9e0ff */
[----:B------:R-:W-:Y:S01]  /*c600*/  IMAD R28, R28, 0x4, R29 ;  /* 0x000000041c1c7824 */ /* 0x000fe200078e021d */
[----:B-----5:R-:W-:-:S03]  /*c610*/  LEA.HI.X.SX32 R5, R78, R0, 0x1, P5 ;  /* 0x000000004e057211 */ /* 0x020fc600028f0eff */
[----:B------:R2:W-:Y:S01]  /*c620*/  STL [R1+0xf00], R3 ;  /* 0x000f000301007387 */ /* 0x0005e20000100800 */
[----:B------:R-:W-:Y:S01]  /*c630*/  IMAD R27, R27, 0x2, R28 ;  /* 0x000000021b1b7824 */ /* 0x000fe200078e021c */
[----:B------:R-:W5:Y:S01]  /*c640*/  LDC R114, c[0x0][0x268] ;  /* 0x00009a00ff727b82 */ /* 0x000f620000000800 */
[----:B---3--:R-:W-:Y:S01]  /*c650*/  IADD3 R4, P5, R86, R2, RZ ;  /* 0x0000000256047210 */ /* 0x008fe20007fbe0ff */
[----:B------:R3:W-:Y:S01]  /*c660*/  STL [R1+0xedc], R5 ;  /* 0x000edc0501007387 */ /* 0x0007e20000100800 */
[----:B------:R-:W-:-:S03]  /*c670*/  IMAD R26, R26, 0x2, R27 ;  /* 0x000000021a1a7824 */ /* 0x000fc600078e021b */
[----:B------:R1:W-:Y:S01]  /*c680*/  STL [R1+0xf08], R4 ;  /* 0x000f080401007387 */ /* 0x0003e20000100800 */
[----:B------:R-:W-:Y:S01]  /*c690*/  IMAD R25, R25, 0x2, R26 ;  /* 0x0000000219197824 */ /* 0x000fe200078e021a */
[----:B--2---:R-:W-:Y:S01]  /*c6a0*/  LEA.HI.X.SX32 R3, R79, R0, 0x1, P1 ;  /* 0x000000004f037211 */ /* 0x004fe200008f0eff */
[----:B------:R-:W2:Y:S02]  /*c6b0*/  LDC R115, c[0x0][0x268] ;  /* 0x00009a00ff737b82 */ /* 0x000ea40000000800 */
[----:B------:R-:W-:Y:S01]  /*c6c0*/  IMAD R24, R24, 0x2, R25 ;  /* 0x0000000218187824 */ /* 0x000fe200078e0219 */
[----:B---3--:R-:W-:Y:S01]  /*c6d0*/  IADD3 R5, P1, R87, R2, RZ ;  /* 0x0000000257057210 */ /* 0x008fe20007f3e0ff */
[----:B------:R3:W-:Y:S02]  /*c6e0*/  STL [R1+0xee4], R3 ;  /* 0x000ee40301007387 */ /* 0x0007e40000100800 */
[----:B------:R-:W-:Y:S01]  /*c6f0*/  IMAD R23, R23, 0x2, R24 ;  /* 0x0000000217177824 */ /* 0x000fe200078e0218 */
[----:B-1----:R-:W-:Y:S01]  /*c700*/  LEA.HI.X.SX32 R4, R83, R0, 0x1, P2 ;  /* 0x0000000053047211 */ /* 0x002fe200010f0eff */
[----:B------:R1:W-:Y:S01]  /*c710*/  STL [R1+0xf10], R5 ;  /* 0x000f100501007387 */ /* 0x0003e20000100800 */
[----:B------:R-:W2:Y:S01]  /*c720*/  LDC R116, c[0x0][0x268] ;  /* 0x00009a00ff747b82 */ /* 0x000ea20000000800 */
[----:B------:R-:W-:-:S02]  /*c730*/  IMAD R22, R22, 0x2, R23 ;  /* 0x0000000216167824 */ /* 0x000fc400078e0217 */
[----:B------:R0:W-:Y:S01]  /*c740*/  STL [R1+0xeec], R4 ;  /* 0x000eec0401007387 */ /* 0x0001e20000100800 */
[----:B---3--:R-:W-:Y:S01]  /*c750*/  IADD3 R3, P2, R88, R2, RZ ;  /* 0x0000000258037210 */ /* 0x008fe20007f5e0ff */
[----:B------:R-:W-:-:S03]  /*c760*/  IMAD R21, R21, 0x4, R22 ;  /* 0x0000000415157824 */ /* 0x000fc600078e0216 */
[----:B------:R-:W3:Y:S01]  /*c770*/  LDC R117, c[0x0][0x268] ;  /* 0x00009a00ff757b82 */ /* 0x000ee20000000800 */
[-C--:B-1----:R-:W-:Y:S01]  /*c780*/  LEA.HI.X.SX32 R5, R84, R0.reuse, 0x1, P3 ;  /* 0x0000000054057211 */ /* 0x082fe200018f0eff */
[----:B------:R1:W-:Y:S01]  /*c790*/  STL [R1+0xf18], R3 ;  /* 0x000f180301007387 */ /* 0x0003e20000100800 */
[----:B------:R-:W-:Y:S01]  /*c7a0*/  LEA.HI.X.SX32 R74, R88, R0, 0x1, P2 ;  /* 0x00000000584a7211 */ /* 0x000fe200010f0eff */
[----:B------:R-:W-:Y:S01]  /*c7b0*/  IMAD R20, R20, 0x2, R21 ;  /* 0x0000000214147824 */ /* 0x000fe200078e0215 */
[----:B0-----:R-:W-:Y:S01]  /*c7c0*/  IADD3 R4, P3, R89, R2, RZ ;  /* 0x0000000259047210 */ /* 0x001fe20007f7e0ff */
[----:B------:R0:W-:Y:S02]  /*c7d0*/  STL [R1+0xef4], R5 ;  /* 0x000ef40501007387 */ /* 0x0001e40000100800 */
[----:B------:R-:W-:Y:S01]  /*c7e0*/  IMAD R19, R19, 0x2, R20 ;  /* 0x0000000213137824 */ /* 0x000fe200078e0214 */
[----:B------:R-:W3:Y:S01]  /*c7f0*/  LDC R118, c[0x0][0x268] ;  /* 0x00009a00ff767b82 */ /* 0x000ee20000000800 */
[----:B------:R4:W-:Y:S01]  /*c800*/  STL [R1+0xf20], R4 ;  /* 0x000f200401007387 */ /* 0x0009e20000100800 */
[----:B-1----:R-:W-:Y:S01]  /*c810*/  LEA.HI.X.SX32 R3, R85, R0, 0x1, P4 ;  /* 0x0000000055037211 */ /* 0x002fe200020f0eff */
[----:B------:R-:W-:Y:S01]  /*c820*/  IMAD R18, R18, 0x2, R19 ;  /* 0x0000000212127824 */ /* 0x000fe200078e0213 */
[----:B0-----:R-:W-:-:S03]  /*c830*/  IADD3 R5, P4, R90, R2, RZ ;  /* 0x000000025a057210 */ /* 0x001fc60007f9e0ff */
[----:B------:R0:W-:Y:S01]  /*c840*/  STL [R1+0xefc], R3 ;  /* 0x000efc0301007387 */ /* 0x0001e20000100800 */
[----:B------:R-:W-:Y:S01]  /*c850*/  IMAD R17, R17, 0x2, R18 ;  /* 0x0000000211117824 */ /* 0x000fe200078e0212 */
[----:B------:R-:W1:Y:S01]  /*c860*/  LDC R119, c[0x0][0x268] ;  /* 0x00009a00ff777b82 */ /* 0x000e620000000800 */
[----:B----4-:R-:W-:Y:S01]  /*c870*/  LEA.HI.X.SX32 R4, R86, R0, 0x1, P5 ;  /* 0x0000000056047211 */ /* 0x010fe200028f0eff */
[----:B------:R-:W-:Y:S01]  /*c880*/  STL [R1+0xf28], R5 ;  /* 0x000f280501007387 */ /* 0x000fe20000100800 */
[----:B------:R-:W-:-:S03]  /*c890*/  IMAD R16, R16, 0x2, R17 ;  /* 0x0000000210107824 */ /* 0x000fc600078e0211 */
[----:B------:R4:W-:Y:S01]  /*c8a0*/  STL [R1+0xf04], R4 ;  /* 0x000f040401007387 */ /* 0x0009e20000100800 */
[----:B------:R-:W-:Y:S01]  /*c8b0*/  IMAD R13, R13, 0x2, R16 ;  /* 0x000000020d0d7824 */ /* 0x000fe200078e0210 */
[C---:B0-----:R-:W-:Y:S01]  /*c8c0*/  IADD3 R3, P5, R91.reuse, R2, RZ ;  /* 0x000000025b037210 */ /* 0x041fe20007fbe0ff */
[----:B------:R-:W0:Y:S02]  /*c8d0*/  LDC R120, c[0x0][0x268] ;  /* 0x00009a00ff787b82 */ /* 0x000e240000000800 */
[----:B------:R-:W-:Y:S01]  /*c8e0*/  IMAD R12, R100, 0x4, R13 ;  /* 0x00000004640c7824 */ /* 0x000fe200078e020d */
[-C--:B------:R-:W-:Y:S01]  /*c8f0*/  LEA.HI.X.SX32 R76, R91, R0.reuse, 0x1, P5 ;  /* 0x000000005b4c7211 */ /* 0x080fe200028f0eff */
[----:B------:R5:W-:Y:S02]  /*c900*/  STL [R1+0xf30], R3 ;  /* 0x000f300301007387 */ /* 0x000be40000100800 */
[----:B------:R-:W-:Y:S01]  /*c910*/  IMAD R11, R101, 0x2, R12 ;  /* 0x00000002650b7824 */ /* 0x000fe200078e020c */
[----:B----4-:R-:W-:Y:S01]  /*c920*/  LEA.HI.X.SX32 R4, R87, R0, 0x1, P1 ;  /* 0x0000000057047211 */ /* 0x010fe200008f0eff */
[----:B------:R-:W4:Y:S02]  /*c930*/  LDC R121, c[0x0][0x268] ;  /* 0x00009a00ff797b82 */ /* 0x000f240000000800 */
[----:B------:R-:W-:-:S02]  /*c940*/  IMAD R10, R102, 0x2, R11 ;  /* 0x00000002660a7824 */ /* 0x000fc400078e020b */
[----:B------:R-:W-:Y:S01]  /*c950*/  STL [R1+0xf0c], R4 ;  /* 0x000f0c0401007387 */ /* 0x000fe20000100800 */
[----:B-----5:R-:W-:Y:S01]  /*c960*/  IADD3 R3, P1, R92, R2, RZ ;  /* 0x000000025c037210 */ /* 0x020fe20007f3e0ff */
[----:B------:R-:W-:Y:S02]  /*c970*/  IMAD R9, R103, 0x2, R10 ;  /* 0x0000000267097824 */ /* 0x000fe400078e020a */
[----:B------:R-:W5:Y:S02]  /*c980*/  LDC R122, c[0x0][0x268] ;  /* 0x00009a00ff7a7b82 */ /* 0x000f640000000800 */
[----:B------:R2:W-:Y:S01]  /*c990*/  STL [R1+0xf38], R3 ;  /* 0x000f380301007387 */ /* 0x0005e20000100800 */
[----:B------:R-:W-:-:S03]  /*c9a0*/  IMAD R8, R104, 0x2, R9 ;  /* 0x0000000268087824 */ /* 0x000fc600078e0209 */
[----:B------:R3:W-:Y:S01]  /*c9b0*/  STL [R1+0xf14], R74 ;  /* 0x000f144a01007387 */ /* 0x0007e20000100800 */
[----:B------:R-:W-:Y:S01]  /*c9c0*/  IMAD R7, R105, 0x2, R8 ;  /* 0x0000000269077824 */ /* 0x000fe200078e0208 */
[----:B------:R-:W5:Y:S03]  /*c9d0*/  LDC R123, c[0x0][0x268] ;  /* 0x00009a00ff7b7b82 */ /* 0x000f660000000800 */
[----:B------:R-:W-:Y:S01]  /*c9e0*/  IMAD R6, R106, 0x2, R7 ;  /* 0x000000026a067824 */ /* 0x000fe200078e0207 */
[----:B--2---:R-:W-:-:S03]  /*c9f0*/  IADD3 R3, P2, R93, R2, RZ ;  /* 0x000000025d037210 */ /* 0x004fc60007f5e0ff */
[----:B------:R-:W-:Y:S01]  /*ca00*/  IMAD R5, R107, 0x4, R6 ;  /* 0x000000046b057824 */ /* 0x000fe200078e0206 */
[----:B---3--:R-:W-:Y:S01]  /*ca10*/  LEA.HI.X.SX32 R74, R89, R0, 0x1, P3 ;  /* 0x00000000594a7211 */ /* 0x008fe200018f0eff */
[----:B------:R2:W-:Y:S01]  /*ca20*/  STL [R1+0xf40], R3 ;  /* 0x000f400301007387 */ /* 0x0005e20000100800 */
[----:B------:R-:W-:Y:S01]  /*ca30*/  IADD3 R75, P3, R94, R2, RZ ;  /* 0x000000025e4b7210 */ /* 0x000fe20007f7e0ff */
[----:B------:R-:W-:Y:S01]  /*ca40*/  IMAD R4, R108, 0x2, R5 ;  /* 0x000000026c047824 */ /* 0x000fe200078e0205 */
[----:B------:R-:W3:Y:S01]  /*ca50*/  LDC R124, c[0x0][0x268] ;  /* 0x00009a00ff7c7b82 */ /* 0x000ee20000000800 */
[----:B------:R1:W-:Y:S01]  /*ca60*/  STL [R1+0xf1c], R74 ;  /* 0x000f1c4a01007387 */ /* 0x0003e20000100800 */
[----:B------:R-:W-:-:S03]  /*ca70*/  LEA.HI.X.SX32 R78, R94, R0, 0x1, P3 ;  /* 0x000000005e4e7211 */ /* 0x000fc600018f0eff */
[----:B------:R0:W-:Y:S01]  /*ca80*/  STL [R1+0xf48], R75 ;  /* 0x000f484b01007387 */ /* 0x0001e20000100800 */
[----:B--2---:R-:W-:Y:S02]  /*ca90*/  IMAD R3, R109, 0x2, R4 ;  /* 0x000000026d037824 */ /* 0x004fe400078e0204 */
[----:B------:R-:W2:Y:S01]  /*caa0*/  LDC R125, c[0x0][0x268] ;  /* 0x00009a00ff7d7b82 */ /* 0x000ea20000000800 */
[----:B-1----:R-:W-:Y:S02]  /*cab0*/  LEA.HI.X.SX32 R74, R90, R0, 0x1, P4 ;  /* 0x000000005a4a7211 */ /* 0x002fe400020f0eff */
[----:B0-----:R-:W-:-:S03]  /*cac0*/  IADD3 R75, P4, R95, R2, RZ ;  /* 0x000000025f4b7210 */ /* 0x001fc60007f9e0ff */
[----:B------:R0:W-:Y:S02]  /*cad0*/  STL [R1+0xf24], R74 ;  /* 0x000f244a01007387 */ /* 0x0001e40000100800 */
[----:B------:R-:W1:Y:S02]  /*cae0*/  LDC R126, c[0x0][0x268] ;  /* 0x00009a00ff7e7b82 */ /* 0x000e640000000800 */
[----:B------:R4:W-:Y:S04]  /*caf0*/  STL [R1+0xf50], R75 ;  /* 0x000f504b01007387 */ /* 0x0009e80000100800 */
[----:B------:R5:W-:Y:S02]  /*cb00*/  STL [R1+0xf2c], R76 ;  /* 0x000f2c4c01007387 */ /* 0x000be40000100800 */
[----:B------:R-:W1:Y:S01]  /*cb10*/  LDC R127, c[0x0][0x268] ;  /* 0x00009a00ff7f7b82 */ /* 0x000e620000000800 */
[----:B0-----:R-:W-:Y:S01]  /*cb20*/  IMAD R74, R110, 0x2, R3 ;  /* 0x000000026e4a7824 */ /* 0x001fe200078e0203 */
[----:B----4-:R-:W-:-:S06]  /*cb30*/  IADD3 R75, P5, R96, R2, RZ ;  /* 0x00000002604b7210 */ /* 0x010fcc0007fbe0ff */
[----:B------:R-:W0:Y:S01]  /*cb40*/  LDC R128, c[0x0][0x268] ;  /* 0x00009a00ff807b82 */ /* 0x000e220000000800 */
[----:B-----5:R-:W-:Y:S01]  /*cb50*/  LEA.HI.X.SX32 R76, R92, R0, 0x1, P1 ;  /* 0x000000005c4c7211 */ /* 0x020fe200008f0eff */
[----:B------:R4:W-:Y:S01]  /*cb60*/  STL [R1+0xf58], R75 ;  /* 0x000f584b01007387 */ /* 0x0009e20000100800 */
[----:B------:R-:W-:-:S03]  /*cb70*/  IADD3 R77, P1, R97, R2, RZ ;  /* 0x00000002614d7210 */ /* 0x000fc60007f3e0ff */
[----:B------:R5:W-:Y:S02]  /*cb80*/  STL [R1+0xf34], R76 ;  /* 0x000f344c01007387 */ /* 0x000be40000100800 */
[----:B------:R-:W0:Y:S02]  /*cb90*/  LDC R129, c[0x0][0x268] ;  /* 0x00009a00ff817b82 */ /* 0x000e240000000800 */
[----:B------:R3:W-:Y:S01]  /*cba0*/  STL [R1+0xf60], R77 ;  /* 0x000f604d01007387 */ /* 0x0007e20000100800 */
[----:B----4-:R-:W-:Y:S01]  /*cbb0*/  IMAD R75, R111, 0x2, R74 ;  /* 0x000000026f4b7824 */ /* 0x010fe200078e024a */
[----:B-----5:R-:W-:-:S04]  /*cbc0*/  LEA.HI.X.SX32 R76, R93, R0, 0x1, P2 ;  /* 0x000000005d4c7211 */ /* 0x020fc800010f0eff */
[----:B------:R-:W4:Y:S01]  /*cbd0*/  LDC R130, c[0x0][0x268] ;  /* 0x00009a00ff827b82 */ /* 0x000f220000000800 */
[C---:B---3--:R-:W-:Y:S01]  /*cbe0*/  IADD3 R77, P2, R98.reuse, R2, RZ ;  /* 0x00000002624d7210 */ /* 0x048fe20007f5e0ff */
[----:B------:R3:W-:Y:S03]  /*cbf0*/  STL [R1+0xf3c], R76 ;  /* 0x000f3c4c01007387 */ /* 0x0007e60000100800 */
[----:B------:R-:W-:Y:S01]  /*cc00*/  LEA.HI.X.SX32 R83, R98, R0, 0x1, P2 ;  /* 0x0000000062537211 */ /* 0x000fe200010f0eff */
[----:B------:R5:W-:Y:S02]  /*cc10*/  STL [R1+0xf68], R77 ;  /* 0x000f684d01007387 */ /* 0x000be40000100800 */
[----:B------:R-:W4:Y:S02]  /*cc20*/  LDC R131, c[0x0][0x268] ;  /* 0x00009a00ff837b82 */ /* 0x000f240000000800 */
[----:B------:R2:W-:Y:S01]  /*cc30*/  STL [R1+0xf44], R78 ;  /* 0x000f444e01007387 */ /* 0x0005e20000100800 */
[----:B---3--:R-:W-:-:S05]  /*cc40*/  IMAD R76, R112, 0x2, R75 ;  /* 0x00000002704c7824 */ /* 0x008fca00078e024b */
[----:B------:R-:W3:Y:S01]  /*cc50*/  LDC R132, c[0x0][0x268] ;  /* 0x00009a00ff847b82 */ /* 0x000ee20000000800 */
[----:B-----5:R-:W-:Y:S02]  /*cc60*/  IADD3 R77, P3, R99, R2, RZ ;  /* 0x00000002634d7210 */ /* 0x020fe40007f7e0ff */
[----:B--2---:R-:W-:-:S03]  /*cc70*/  LEA.HI.X.SX32 R78, R95, R0, 0x1, P4 ;  /* 0x000000005f4e7211 */ /* 0x004fc600020f0eff */
[----:B------:R2:W-:Y:S01]  /*cc80*/  STL [R1+0xf70], R77 ;  /* 0x000f704d01007387 */ /* 0x0005e20000100800 */
[C---:B------:R-:W-:Y:S01]  /*cc90*/  IADD3 R79, P4, R73.reuse, R2, RZ ;  /* 0x00000002494f7210 */ /* 0x040fe20007f9e0ff */
[----:B------:R-:W5:Y:S02]  /*cca0*/  LDC R133, c[0x0][0x268] ;  /* 0x00009a00ff857b82 */ /* 0x000f640000000800 */
[----:B------:R1:W-:Y:S01]  /*ccb0*/  STL [R1+0xf4c], R78 ;  /* 0x000f4c4e01007387 */ /* 0x0003e20000100800 */
[----:B------:R-:W-:-:S03]  /*ccc0*/  LEA.HI.X.SX32 R73, R73, R0, 0x1, P4 ;  /* 0x0000000049497211 */ /* 0x000fc600020f0eff */
[----:B------:R0:W-:Y:S01]  /*ccd0*/  STL [R1+0xe68], R79 ;  /* 0x000e684f01007387 */ /* 0x0001e20000100800 */
[----:B--2---:R-:W-:Y:S01]  /*cce0*/  IMAD R77, R113, 0x2, R76 ;  /* 0x00000002714d7824 */ /* 0x004fe200078e024c */
[----:B------:R-:W2:Y:S01]  /*ccf0*/  LDC R134, c[0x0][0x268] ;  /* 0x00009a00ff867b82 */ /* 0x000ea20000000800 */
[-C--:B-1----:R-:W-:Y:S02]  /*cd00*/  LEA.HI.X.SX32 R78, R96, R0.reuse, 0x1, P5 ;  /* 0x00000000604e7211 */ /* 0x082fe400028f0eff */
[----:B0-----:R-:W-:-:S03]  /*cd10*/  LEA.HI.X.SX32 R79, R97, R0, 0x1, P1 ;  /* 0x00000000614f7211 */ /* 0x001fc600008f0eff */
[----:B------:R0:W-:Y:S01]  /*cd20*/  STL [R1+0xf54], R78 ;  /* 0x000f544e01007387 */ /* 0x0001e20000100800 */
[C---:B------:R-:W-:Y:S01]  /*cd30*/  IADD3 R84, P1, R80.reuse, R2, RZ ;  /* 0x0000000250547210 */ /* 0x040fe20007f3e0ff */
[----:B------:R-:W1:Y:S02]  /*cd40*/  LDC R135, c[0x0][0x268] ;  /* 0x00009a00ff877b82 */ /* 0x000e640000000800 */
[----:B------:R4:W-:Y:S01]  /*cd50*/  STL [R1+0xf5c], R79 ;  /* 0x000f5c4f01007387 */ /* 0x0009e20000100800 */
[----:B------:R-:W-:-:S03]  /*cd60*/  LEA.HI.X.SX32 R80, R80, R0, 0x1, P1 ;  /* 0x0000000050507211 */ /* 0x000fc600008f0eff */
[----:B------:R4:W-:Y:S01]  /*cd70*/  STL [R1+0xf64], R83 ;  /* 0x000f645301007387 */ /* 0x0009e20000100800 */
[----:B0-----:R-:W-:Y:S01]  /*cd80*/  IMAD R78, R114, 0x4, R77 ;  /* 0x00000004724e7824 */ /* 0x001fe200078e024d */
[----:B------:R-:W0:Y:S01]  /*cd90*/  LDC R136, c[0x0][0x268] ;  /* 0x00009a00ff887b82 */ /* 0x000e220000000800 */
[----:B----4-:R-:W-:Y:S02]  /*cda0*/  LEA.HI.X.SX32 R79, R99, R0, 0x1, P3 ;  /* 0x00000000634f7211 */ /* 0x010fe400018f0eff */
[----:B------:R-:W-:-:S03]  /*cdb0*/  IADD3 R83, P2, R82, R2, RZ ;  /* 0x0000000252537210 */ /* 0x000fc60007f5e0ff */
[----:B------:R4:W-:Y:S02]  /*cdc0*/  STL [R1+0xf6c], R79 ;  /* 0x000f6c4f01007387 */ /* 0x0009e40000100800 */
[----:B------:R-:W0:Y:S01]  /*cdd0*/  LDC R137, c[0x0][0x268] ;  /* 0x00009a00ff897b82 */ /* 0x000e220000000800 */
[----:B------:R-:W-:Y:S01]  /*cde0*/  LEA.HI.X.SX32 R82, R82, R0, 0x1, P2 ;  /* 0x0000000052527211 */ /* 0x000fe200010f0eff */
[----:B------:R-:W-:Y:S04]  /*cdf0*/  STL [R1+0xe6c], R84 ;  /* 0x000e6c5401007387 */ /* 0x000fe80000100800 */
[----:B------:R3:W-:Y:S02]  /*ce00*/  STL [R1+0xe70], R83 ;  /* 0x000e705301007387 */ /* 0x0007e40000100800 */
[----:B------:R-:W0:Y:S01]  /*ce10*/  LDC R138, c[0x0][0x268] ;  /* 0x00009a00ff8a7b82 */ /* 0x000e220000000800 */
[----:B----4-:R-:W-:Y:S01]  /*ce20*/  IMAD R79, R115, 0x2, R78 ;  /* 0x00000002734f7824 */ /* 0x010fe200078e024e */
[----:B------:R4:W-:Y:S04]  /*ce30*/  STL [R1+0x664], R73 ;  /* 0x0006644901007387 */ /* 0x0009e80000100800 */
[----:B------:R5:W-:Y:S02]  /*ce40*/  STL [R1+0xd38], R80 ;  /* 0x000d385001007387 */ /* 0x000be40000100800 */
[----:B------:R-:W0:Y:S01]  /*ce50*/  LDC R139, c[0x0][0x268] ;  /* 0x00009a00ff8b7b82 */ /* 0x000e220000000800 */
[----:B---3--:R-:W-:Y:S01]  /*ce60*/  IADD3 R83, P3, R71, R2, RZ ;  /* 0x0000000247537210 */ /* 0x008fe20007f7e0ff */
[----:B------:R3:W-:Y:S01]  /*ce70*/  STL [R1+0xd3c], R82 ;  /* 0x000d3c5201007387 */ /* 0x0007e20000100800 */
[----:B----4-:R-:W-:-:S05]  /*ce80*/  IMAD R73, R116, 0x2, R79 ;  /* 0x0000000274497824 */ /* 0x010fca00078e024f */
[----:B------:R-:W4:Y:S01]  /*ce90*/  LDC R140, c[0x0][0x268] ;  /* 0x00009a00ff8c7b82 */ /* 0x000f220000000800 */
[-C--:B-----5:R-:W-:Y:S02]  /*cea0*/  IADD3 R80, P1, R81, R2.reuse, RZ ;  /* 0x0000000251507210 */ /* 0x0a0fe40007f3e0ff */
[----:B---3--:R-:W-:-:S03]  /*ceb0*/  IADD3 R82, P2, R72, R2, RZ ;  /* 0x0000000248527210 */ /* 0x008fc60007f5e0ff */
[----:B------:R3:W-:Y:S02]  /*cec0*/  STL [R1+0xd44], R80 ;  /* 0x000d445001007387 */ /* 0x0007e40000100800 */
[----:B------:R-:W5:Y:S01]  /*ced0*/  LDC R141, c[0x0][0x268] ;  /* 0x00009a00ff8d7b82 */ /* 0x000f620000000800 */
[-C--:B------:R-:W-:Y:S01]  /*cee0*/  LEA.HI.X.SX32 R72, R72, R0.reuse, 0x1, P2 ;  /* 0x0000000048487211 */ /* 0x080fe200010f0eff */
[----:B------:R2:W-:Y:S04]  /*cef0*/  STL [R1+0xd48], R82 ;  /* 0x000d485201007387 */ /* 0x0005e80000100800 */
[----:B------:R-:W-:Y:S01]  /*cf00*/  STL [R1+0xd4c], R83 ;  /* 0x000d4c5301007387 */ /* 0x000fe20000100800 */
[----:B---3--:R-:W-:Y:S01]  /*cf10*/  IMAD R80, R117, 0x2, R73 ;  /* 0x0000000275507824 */ /* 0x008fe200078e0249 */
[----:B------:R-:W3:Y:S01]  /*cf20*/  LDC R142, c[0x0][0x268] ;  /* 0x00009a00ff8e7b82 */ /* 0x000ee20000000800 */
[----:B--2---:R-:W-:-:S02]  /*cf30*/  LEA.HI.X.SX32 R82, R81, R0, 0x1, P1 ;  /* 0x0000000051527211 */ /* 0x004fc400008f0eff */
[----:B------:R-:W-:Y:S01]  /*cf40*/  LEA.HI.X.SX32 R81, R71, R0, 0x1, P3 ;  /* 0x0000000047517211 */ /* 0x000fe200018f0eff */
[----:B------:R-:W-:Y:S02]  /*cf50*/  IMAD R71, R118, 0x2, R80 ;  /* 0x0000000276477824 */ /* 0x000fe400078e0250 */
[----:B------:R2:W-:Y:S02]  /*cf60*/  STL [R1+0xd40], R82 ;  /* 0x000d405201007387 */ /* 0x0005e40000100800 */
[----:B------:R-:W3:Y:S02]  /*cf70*/  LDC R143, c[0x0][0x268] ;  /* 0x00009a00ff8f7b82 */ /* 0x000ee40000000800 */
[----:B------:R1:W-:Y:S04]  /*cf80*/  STL [R1+0x668], R72 ;  /* 0x0006684801007387 */ /* 0x0003e80000100800 */
[----:B------:R0:W-:Y:S02]  /*cf90*/  STL [R1+0x66c], R81 ;  /* 0x00066c5101007387 */ /* 0x0001e40000100800 */
[----:B------:R-:W3:Y:S01]  /*cfa0*/  LDC R144, c[0x0][0x268] ;  /* 0x00009a00ff907b82 */ /* 0x000ee20000000800 */
[----:B--2---:R-:W-:-:S02]  /*cfb0*/  IADD3 R82, P3, R68, R2, RZ ;  /* 0x0000000244527210 */ /* 0x004fc40007f7e0ff */
[----:B-1----:R-:W-:-:S05]  /*cfc0*/  IADD3 R72, P1, R70, R2, RZ ;  /* 0x0000000246487210 */ /* 0x002fca0007f3e0ff */
[----:B------:R-:W1:Y:S01]  /*cfd0*/  LDC R145, c[0x0][0x268] ;  /* 0x00009a00ff917b82 */ /* 0x000e620000000800 */
[C---:B0-----:R-:W-:Y:S01]  /*cfe0*/  IADD3 R81, P2, R69.reuse, R2, RZ ;  /* 0x0000000245517210 */ /* 0x041fe20007f5e0ff */
[----:B------:R0:W-:Y:S03]  /*cff0*/  STL [R1+0xd2c], R72 ;  /* 0x000d2c4801007387 */ /* 0x0001e60000100800 */
[-C--:B------:R-:W-:Y:S01]  /*d000*/  LEA.HI.X.SX32 R69, R69, R0.reuse, 0x1, P2 ;  /* 0x0000000045457211 */ /* 0x080fe200010f0eff */
[----:B------:R2:W-:Y:S02]  /*d010*/  STL [R1+0xd30], R81 ;  /* 0x000d305101007387 */ /* 0x0005e40000100800 */
[----:B------:R-:W1:Y:S02]  /*d020*/  LDC R146, c[0x0][0x268] ;  /* 0x00009a00ff927b82 */ /* 0x000e640000000800 */
[----:B------:R-:W-:Y:S01]  /*d030*/  STL [R1+0xd34], R82 ;  /* 0x000d345201007387 */ /* 0x000fe20000100800 */
[----:B0-----:R-:W-:Y:S01]  /*d040*/  IMAD R72, R119, 0x2, R71 ;  /* 0x0000000277487824 */ /* 0x001fe200078e0247 */
[----:B--2---:R-:W-:-:S04]  /*d050*/  LEA.HI.X.SX32 R81, R70, R0, 0x1, P1 ;  /* 0x0000000046517211 */ /* 0x004fc800008f0eff */
[----:B------:R-:W0:Y:S01]  /*d060*/  LDC R153, c[0x0][0x268] ;  /* 0x00009a00ff997b82 */ /* 0x000e220000000800 */
[----:B------:R-:W-:Y:S01]  /*d070*/  LEA.HI.X.SX32 R70, R68, R0, 0x1, P3 ;  /* 0x0000000044467211 */ /* 0x000fe200018f0eff */
[----:B------:R-:W-:Y:S01]  /*d080*/  IMAD R68, R120, 0x2, R72 ;  /* 0x0000000278447824 */ /* 0x000fe200078e0248 */
[----:B------:R2:W-:Y:S04]  /*d090*/  STL [R1+0x670], R81 ;  /* 0x0006705101007387 */ /* 0x0005e80000100800 */
[----:B------:R4:W-:Y:S01]  /*d0a0*/  STL [R1+0x674], R69 ;  /* 0x0006744501007387 */ /* 0x0009e20000100800 */
[----:B------:R-:W0:Y:S03]  /*d0b0*/  LDC R154, c[0x0][0x268] ;  /* 0x00009a00ff9a7b82 */ /* 0x000e260000000800 */
[----:B------:R5:W-:Y:S01]  /*d0c0*/  STL [R1+0x678], R70 ;  /* 0x0006784601007387 */ /* 0x000be20000100800 */
[----:B--2---:R-:W-:-:S04]  /*d0d0*/  IADD3 R81, P3, R65, R2, RZ ;  /* 0x0000000241517210 */ /* 0x004fc80007f7e0ff */
[----:B------:R-:W2:Y:S01]  /*d0e0*/  LDC R155, c[0x0][0x268] ;  /* 0x00009a00ff9b7b82 */ /* 0x000ea20000000800 */
[-C--:B----4-:R-:W-:Y:S02]  /*d0f0*/  IADD3 R69, P1, R67, R2.reuse, RZ ;  /* 0x0000000243457210 */ /* 0x090fe40007f3e0ff */
[----:B-----5:R-:W-:-:S03]  /*d100*/  IADD3 R70, P2, R66, R2, RZ ;  /* 0x0000000242467210 */ /* 0x020fc60007f5e0ff */
[----:B------:R4:W-:Y:S02]  /*d110*/  STL [R1+0xd20], R69 ;  /* 0x000d204501007387 */ /* 0x0009e40000100800 */
[----:B------:R-:W5:Y:S01]  /*d120*/  LDC R157, c[0x0][0x268] ;  /* 0x00009a00ff9d7b82 */ /* 0x000f620000000800 */
[-C--:B------:R-:W-:Y:S01]  /*d130*/  LEA.HI.X.SX32 R66, R66, R0.reuse, 0x1, P2 ;  /* 0x0000000042427211 */ /* 0x080fe200010f0eff */
[----:B------:R3:W-:Y:S04]  /*d140*/  STL [R1+0xd24], R70 ;  /* 0x000d244601007387 */ /* 0x0007e80000100800 */
[----:B------:R-:W-:Y:S01]  /*d150*/  STL [R1+0xd28], R81 ;  /* 0x000d285101007387 */ /* 0x000fe20000100800 */
[----:B----4-:R-:W-:Y:S01]  /*d160*/  IMAD R69, R121, 0x4, R68 ;  /* 0x0000000479457824 */ /* 0x010fe200078e0244 */
[----:B------:R-:W4:Y:S01]  /*d170*/  LDC R159, c[0x0][0x268] ;  /* 0x00009a00ff9f7b82 */ /* 0x000f220000000800 */
[----:B---3--:R-:W-:-:S02]  /*d180*/  LEA.HI.X.SX32 R70, R67, R0, 0x1, P1 ;  /* 0x0000000043467211 */ /* 0x008fc400008f0eff */
[----:B------:R-:W-:Y:S01]  /*d190*/  LEA.HI.X.SX32 R67, R65, R0, 0x1, P3 ;  /* 0x0000000041437211 */ /* 0x000fe200018f0eff */
[----:B------:R-:W-:Y:S02]  /*d1a0*/  IMAD R65, R122, 0x2, R69 ;  /* 0x000000027a417824 */ /* 0x000fe400078e0245 */
[----:B------:R3:W-:Y:S02]  /*d1b0*/  STL [R1+0x67c], R70 ;  /* 0x00067c4601007387 */ /* 0x0007e40000100800 */
[----:B------:R-:W4:Y:S02]  /*d1c0*/  LDC R161, c[0x0][0x268] ;  /* 0x00009a00ffa17b82 */ /* 0x000f240000000800 */
[----:B------:R1:W-:Y:S04]  /*d1d0*/  STL [R1+0x680], R66 ;  /* 0x0006804201007387 */ /* 0x0003e80000100800 */
[----:B------:R0:W-:Y:S02]  /*d1e0*/  STL [R1+0x684], R67 ;  /* 0x0006844301007387 */ /* 0x0001e40000100800 */
[----:B------:R-:W4:Y:S01]  /*d1f0*/  LDC R162, c[0x0][0x268] ;  /* 0x00009a00ffa27b82 */ /* 0x000f220000000800 */
[----:B---3--:R-:W-:-:S02]  /*d200*/  IADD3 R70, P3, R62, R2, RZ ;  /* 0x000000023e467210 */ /* 0x008fc40007f7e0ff */
        /* <DEDUP_REMOVED lines=9> */
[----:B---3--:R-:W-:-:S04]  /*d2a0*/  LEA.HI.X.SX32 R67, R64, R0, 0x1, P1 ;  /* 0x0000000040437211 */ /* 0x008fc800008f0eff */
[----:B------:R-:W0:Y:S01]  /*d2b0*/  LDC R175, c[0x0][0x268] ;  /* 0x00009a00ffaf7b82 */ /* 0x000e220000000800 */
[----:B------:R-:W-:Y:S01]  /*d2c0*/  LEA.HI.X.SX32 R64, R62, R0, 0x1, P3 ;  /* 0x000000003e407211 */ /* 0x000fe200018f0eff */
[----:B------:R-:W-:Y:S01]  /*d2d0*/  IMAD R62, R124, 0x2, R66 ;  /* 0x000000027c3e7824 */ /* 0x000fe200078e0242 */
[----:B------:R3:W-:Y:S04]  /*d2e0*/  STL [R1+0x688], R67 ;  /* 0x0006884301007387 */ /* 0x0007e80000100800 */
[----:B------:R2:W-:Y:S01]  /*d2f0*/  STL [R1+0x68c], R63 ;  /* 0x00068c3f01007387 */ /* 0x0005e20000100800 */
[----:B------:R-:W0:Y:S03]  /*d300*/  LDC R230, c[0x0][0x268] ;  /* 0x00009a00ffe67b82 */ /* 0x000e260000000800 */
[----:B------:R5:W-:Y:S01]  /*d310*/  STL [R1+0x690], R64 ;  /* 0x0006904001007387 */ /* 0x000be20000100800 */
[----:B---3--:R-:W-:-:S04]  /*d320*/  IADD3 R67, P3, R59, R2, RZ ;  /* 0x000000023b437210 */ /* 0x008fc80007f7e0ff */
[----:B------:R-:W3:Y:S01]  /*d330*/  LDC R238, c[0x0][0x268] ;  /* 0x00009a00ffee7b82 */ /* 0x000ee20000000800 */
[-C--:B--2---:R-:W-:Y:S02]  /*d340*/  IADD3 R63, P1, R61, R2.reuse, RZ ;  /* 0x000000023d3f7210 */ /* 0x084fe40007f3e0ff */
[----:B-----5:R-:W-:-:S03]  /*d350*/  IADD3 R64, P2, R60, R2, RZ ;  /* 0x000000023c407210 */ /* 0x020fc60007f5e0ff */
[----:B------:R2:W-:Y:S02]  /*d360*/  STL [R1+0xd08], R63 ;  /* 0x000d083f01007387 */ /* 0x0005e40000100800 */
[----:B------:R-:W5:Y:S01]  /*d370*/  LDC R240, c[0x0][0x268] ;  /* 0x00009a00fff07b82 */ /* 0x000f620000000800 */
[-C--:B------:R-:W-:Y:S01]  /*d380*/  LEA.HI.X.SX32 R60, R60, R0.reuse, 0x1, P2 ;  /* 0x000000003c3c7211 */ /* 0x080fe200010f0eff */
[----:B------:R4:W-:Y:S04]  /*d390*/  STL [R1+0xd0c], R64 ;  /* 0x000d0c4001007387 */ /* 0x0009e80000100800 */
[----:B------:R-:W-:Y:S01]  /*d3a0*/  STL [R1+0xd10], R67 ;  /* 0x000d104301007387 */ /* 0x000fe20000100800 */
[----:B--2---:R-:W-:Y:S01]  /*d3b0*/  IMAD R63, R125, 0x2, R62 ;  /* 0x000000027d3f7824 */ /* 0x004fe200078e023e */
[----:B------:R-:W2:Y:S01]  /*d3c0*/  LDC R241, c[0x0][0x268] ;  /* 0x00009a00fff17b82 */ /* 0x000ea20000000800 */
[----:B----4-:R-:W-:-:S02]  /*d3d0*/  LEA.HI.X.SX32 R64, R61, R0, 0x1, P1 ;  /* 0x000000003d407211 */ /* 0x010fc400008f0eff */
[----:B------:R-:W-:Y:S01]  /*d3e0*/  LEA.HI.X.SX32 R61, R59, R0, 0x1, P3 ;  /* 0x000000003b3d7211 */ /* 0x000fe200018f0eff */
[----:B------:R-:W-:Y:S02]  /*d3f0*/  IMAD R59, R126, 0x2, R63 ;  /* 0x000000027e3b7824 */ /* 0x000fe400078e023f */
[----:B------:R4:W-:Y:S02]  /*d400*/  STL [R1+0x694], R64 ;  /* 0x0006944001007387 */ /* 0x0009e40000100800 */
[----:B------:R-:W2:Y:S02]  /*d410*/  LDC R242, c[0x0][0x268] ;  /* 0x00009a00fff27b82 */ /* 0x000ea40000000800 */
[----:B------:R1:W-:Y:S04]  /*d420*/  STL [R1+0x698], R60 ;  /* 0x0006983c01007387 */ /* 0x0003e80000100800 */
[----:B------:R0:W-:Y:S02]  /*d430*/  STL [R1+0x69c], R61 ;  /* 0x00069c3d01007387 */ /* 0x0001e40000100800 */
[----:B------:R-:W2:Y:S01]  /*d440*/  LDC R243, c[0x0][0x268] ;  /* 0x00009a00fff37b82 */ /* 0x000ea20000000800 */
[----:B----4-:R-:W-:-:S02]  /*d450*/  IADD3 R64, P3, R56, R2, RZ ;  /* 0x0000000238407210 */ /* 0x010fc40007f7e0ff */
        /* <DEDUP_REMOVED lines=9> */
[----:B----4-:R-:W-:-:S04]  /*d4f0*/  LEA.HI.X.SX32 R61, R58, R0, 0x1, P1 ;  /* 0x000000003a3d7211 */ /* 0x010fc800008f0eff */
[----:B------:R-:W0:Y:S01]  /*d500*/  LDC R246, c[0x0][0x268] ;  /* 0x00009a00fff67b82 */ /* 0x000e220000000800 */
[----:B------:R-:W-:Y:S01]  /*d510*/  LEA.HI.X.SX32 R58, R56, R0, 0x1, P3 ;  /* 0x00000000383a7211 */ /* 0x000fe200018f0eff */
[----:B------:R-:W-:Y:S01]  /*d520*/  IMAD R56, R128, 0x4, R60 ;  /* 0x0000000480387824 */ /* 0x000fe200078e023c */
[----:B------:R4:W-:Y:S04]  /*d530*/  STL [R1+0x6a0], R61 ;  /* 0x0006a03d01007387 */ /* 0x0009e80000100800 */
[----:B------:R3:W-:Y:S01]  /*d540*/  STL [R1+0x6a4], R57 ;  /* 0x0006a43901007387 */ /* 0x0007e20000100800 */
[----:B------:R-:W0:Y:S03]  /*d550*/  LDC R247, c[0x0][0x268] ;  /* 0x00009a00fff77b82 */ /* 0x000e260000000800 */
[----:B------:R5:W-:Y:S01]  /*d560*/  STL [R1+0x6a8], R58 ;  /* 0x0006a83a01007387 */ /* 0x000be20000100800 */
[----:B----4-:R-:W-:-:S04]  /*d570*/  IADD3 R61, P3, R53, R2, RZ ;  /* 0x00000002353d7210 */ /* 0x010fc80007f7e0ff */
[----:B------:R-:W4:Y:S01]  /*d580*/  LDC R249, c[0x0][0x268] ;  /* 0x00009a00fff97b82 */ /* 0x000f220000000800 */
[-C--:B---3--:R-:W-:Y:S02]  /*d590*/  IADD3 R57, P1, R55, R2.reuse, RZ ;  /* 0x0000000237397210 */ /* 0x088fe40007f3e0ff */
[----:B-----5:R-:W-:-:S03]  /*d5a0*/  IADD3 R58, P2, R54, R2, RZ ;  /* 0x00000002363a7210 */ /* 0x020fc60007f5e0ff */
        /* <DEDUP_REMOVED lines=13> */
[----:B------:R0:W-:Y:S01]  /*d680*/  STL [R1+0x6b4], R55 ;  /* 0x0006b43701007387 */ /* 0x0001e20000100800 */
[----:B--2---:R-:W-:-:S02]  /*d690*/  IADD3 R58, P3, R50, R2, RZ ;  /* 0x00000002323a7210 */ /* 0x004fc40007f7e0ff */
[-C--:B-1----:R-:W-:Y:S02]  /*d6a0*/  IADD3 R54, P1, R52, R2.reuse, RZ ;  /* 0x0000000234367210 */ /* 0x082fe40007f3e0ff */
[----:B0-----:R-:W-:-:S03]  /*d6b0*/  IADD3 R55, P2, R51, R2, RZ ;  /* 0x0000000233377210 */ /* 0x001fc60007f5e0ff */
[----:B------:R0:W-:Y:S01]  /*d6c0*/  STL [R1+0xce4], R54 ;  /* 0x000ce43601007387 */ /* 0x0001e20000100800 */
[----:B------:R-:W-:-:S03]  /*d6d0*/  LEA.HI.X.SX32 R51, R51, R0, 0x1, P2 ;  /* 0x0000000033337211 */ /* 0x000fc600010f0eff */
[----:B------:R1:W-:Y:S04]  /*d6e0*/  STL [R1+0xce8], R55 ;  /* 0x000ce83701007387 */ /* 0x0003e80000100800 */
[----:B------:R-:W-:Y:S01]  /*d6f0*/  STL [R1+0xcec], R58 ;  /* 0x000cec3a01007387 */ /* 0x000fe20000100800 */
[----:B0-----:R-:W-:Y:S01]  /*d700*/  IMAD R54, R131, 0x2, R53 ;  /* 0x0000000283367824 */ /* 0x001fe200078e0235 */
[-C--:B-1----:R-:W-:Y:S02]  /*d710*/  LEA.HI.X.SX32 R55, R52, R0.reuse, 0x1, P1 ;  /* 0x0000000034377211 */ /* 0x082fe400008f0eff */
[----:B------:R-:W-:Y:S01]  /*d720*/  LEA.HI.X.SX32 R52, R50, R0, 0x1, P3 ;  /* 0x0000000032347211 */ /* 0x000fe200018f0eff */
[----:B------:R-:W-:Y:S02]  /*d730*/  IMAD R50, R132, 0x2, R54 ;  /* 0x0000000284327824 */ /* 0x000fe400078e0236 */
[----:B------:R0:W-:Y:S04]  /*d740*/  STL [R1+0x6b8], R55 ;  /* 0x0006b83701007387 */ /* 0x0001e80000100800 */
[----:B------:R1:W-:Y:S04]  /*d750*/  STL [R1+0x6bc], R51 ;  /* 0x0006bc3301007387 */ /* 0x0003e80000100800 */
[----:B------:R2:W-:Y:S01]  /*d760*/  STL [R1+0x6c0], R52 ;  /* 0x0006c03401007387 */ /* 0x0005e20000100800 */
[----:B0-----:R-:W-:-:S02]  /*d770*/  IADD3 R55, P3, R47, R2, RZ ;  /* 0x000000022f377210 */ /* 0x001fc40007f7e0ff */
[-C--:B-1----:R-:W-:Y:S02]  /*d780*/  IADD3 R51, P1, R49, R2.reuse, RZ ;  /* 0x0000000231337210 */ /* 0x082fe40007f3e0ff */
[----:B--2---:R-:W-:-:S03]  /*d790*/  IADD3 R52, P2, R48, R2, RZ ;  /* 0x0000000230347210 */ /* 0x004fc60007f5e0ff */
        /* <DEDUP_REMOVED lines=182> */
[----:B------:R0:W-:Y:S04]  /*e300*/  STL [R1+0xc3c], R10 ;  /* 0x000c3c0a01007387 */ /* 0x0001e80000100800 */
[----:B------:R1:W-:Y:S04]  /*e310*/  STL [R1+0xc40], R11 ;  /* 0x000c400b01007387 */ /* 0x0003e80000100800 */
[----:B------:R-:W-:Y:S01]  /*e320*/  STL [R1+0xc44], R16 ;  /* 0x000c441001007387 */ /* 0x000fe20000100800 */
[----:B0-----:R-:W-:Y:S01]  /*e330*/  IMAD R10, R161, 0x2, R9 ;  /* 0x00000002a10a7824 */ /* 0x001fe200078e0209 */
[----:B-1----:R-:W-:-:S02]  /*e340*/  LEA.HI.X.SX32 R11, R8, R0, 0x1, P1 ;  /* 0x00000000080b7211 */ /* 0x002fc400008f0eff */
[-C--:B------:R-:W-:Y:S02]  /*e350*/  LEA.HI.X.SX32 R8, R7, R0.reuse, 0x1, P2 ;  /* 0x0000000007087211 */ /* 0x080fe400010f0eff */
[----:B------:R-:W-:Y:S01]  /*e360*/  LEA.HI.X.SX32 R7, R6, R0, 0x1, P3 ;  /* 0x0000000006077211 */ /* 0x000fe200018f0eff */
[----:B------:R0:W-:Y:S01]  /*e370*/  STL [R1+0x760], R11 ;  /* 0x0007600b01007387 */ /* 0x0001e20000100800 */
[----:B------:R-:W-:-:S03]  /*e380*/  IMAD R6, R162, 0x2, R10 ;  /* 0x00000002a2067824 */ /* 0x000fc600078e020a */
[----:B------:R1:W-:Y:S04]  /*e390*/  STL [R1+0x764], R8 ;  /* 0x0007640801007387 */ /* 0x0003e80000100800 */
[----:B------:R2:W-:Y:S01]  /*e3a0*/  STL [R1+0x768], R7 ;  /* 0x0007680701007387 */ /* 0x0005e20000100800 */
[-C--:B0-----:R-:W-:Y:S02]  /*e3b0*/  IADD3 R11, P3, R3, R2.reuse, RZ ;  /* 0x00000002030b7210 */ /* 0x081fe40007f7e0ff */
        /* <DEDUP_REMOVED lines=13> */
[CC--:B0-----:R-:W-:Y:S02]  /*e490*/  IADD3 R7, P2, R75.reuse, R2.reuse, RZ ;  /* 0x000000024b077210 */ /* 0x0c1fe40007f5e0ff */
[----:B-1----:R-:W-:Y:S02]  /*e4a0*/  IADD3 R5, P1, R74, R2, RZ ;  /* 0x000000024a057210 */ /* 0x002fe40007f3e0ff */
[----:B------:R-:W-:Y:S02]  /*e4b0*/  LEA.HI.X.SX32 R11, R75, R0, 0x1, P2 ;  /* 0x000000004b0b7211 */ /* 0x000fe400010f0eff */
[----:B--2---:R-:W-:Y:S01]  /*e4c0*/  IADD3 R4, P3, R76, R2, RZ ;  /* 0x000000024c047210 */ /* 0x004fe20007f7e0ff */
[----:B------:R0:W-:Y:S04]  /*e4d0*/  STL [R1+0x790], R5 ;  /* 0x0007900501007387 */ /* 0x0001e80000100800 */
[----:B------:R1:W-:Y:S04]  /*e4e0*/  STL [R1+0x798], R7 ;  /* 0x0007980701007387 */ /* 0x0003e80000100800 */
[----:B------:R2:W-:Y:S01]  /*e4f0*/  STL [R1+0x7a0], R4 ;  /* 0x0007a00401007387 */ /* 0x0005e20000100800 */
[----:B0-----:R-:W-:Y:S01]  /*e500*/  IMAD R5, R165, 0x4, R3 ;  /* 0x00000004a5057824 */ /* 0x001fe200078e0203 */
[----:B-1----:R-:W-:Y:S01]  /*e510*/  LEA.HI.X.SX32 R7, R74, R0, 0x1, P1 ;  /* 0x000000004a077211 */ /* 0x002fe200008f0eff */
[----:B------:R-:W-:Y:S01]  /*e520*/  UIADD3.64 UR58, UR56, 0x3fe, URZ ;  /* 0x000003fe383a7897 */ /* 0x000fe2000fffe03f */
[----:B------:R-:W-:-:S02]  /*e530*/  IADD3 R16, P1, R77, R2, RZ ;  /* 0x000000024d107210 */ /* 0x000fc40007f3e0ff */
[----:B------:R-:W-:Y:S02]  /*e540*/  CS2R R74, SRZ ;  /* 0x00000000004a7805 */ /* 0x000fe4000001ff00 */
[----:B--2---:R-:W-:Y:S01]  /*e550*/  LEA.HI.X.SX32 R4, R76, R0, 0x1, P3 ;  /* 0x000000004c047211 */ /* 0x004fe200018f0eff */
[----:B------:R0:W-:Y:S04]  /*e560*/  STL [R1+0x78c], R7 ;  /* 0x00078c0701007387 */ /* 0x0001e80000100800 */
[----:B------:R1:W-:Y:S04]  /*e570*/  STL [R1+0x794], R11 ;  /* 0x0007940b01007387 */ /* 0x0003e80000100800 */
[----:B------:R2:W-:Y:S01]  /*e580*/  STL [R1+0x79c], R4 ;  /* 0x00079c0401007387 */ /* 0x0005e20000100800 */
[----:B0-----:R-:W-:-:S03]  /*e590*/  IMAD R7, R166, 0x2, R5 ;  /* 0x00000002a6077824 */ /* 0x001fc600078e0205 */
[----:B------:R0:W-:Y:S01]  /*e5a0*/  STL [R1+0x7a8], R16 ;  /* 0x0007a81001007387 */ /* 0x0001e20000100800 */
[-C--:B-1----:R-:W-:Y:S02]  /*e5b0*/  IADD3 R11, P3, R79, R2.reuse, RZ ;  /* 0x000000024f0b7210 */ /* 0x082fe40007f7e0ff */
[----:B--2---:R-:W-:-:S04]  /*e5c0*/  IADD3 R4, P2, R78, R2, RZ ;  /* 0x000000024e047210 */ /* 0x004fc80007f5e0ff */
[----:B------:R-:W-:Y:S01]  /*e5d0*/  LEA.HI.X.SX32 R19, R78, R0, 0x1, P2 ;  /* 0x000000004e137211 */ /* 0x000fe200010f0eff */
[----:B------:R1:W-:Y:S01]  /*e5e0*/  STL [R1+0x7b0], R4 ;  /* 0x0007b00401007387 */ /* 0x0003e20000100800 */
[----:B0-----:R-:W-:-:S03]  /*e5f0*/  IMAD R16, R167, 0x2, R7 ;  /* 0x00000002a7107824 */ /* 0x001fc600078e0207 */
[----:B------:R0:W-:Y:S01]  /*e600*/  STL [R1+0x7b8], R11 ;  /* 0x0007b80b01007387 */ /* 0x0001e20000100800 */
[----:B-1----:R-:W-:Y:S02]  /*e610*/  LEA.HI.X.SX32 R4, R77, R0, 0x1, P1 ;  /* 0x000000004d047211 */ /* 0x002fe400008f0eff */
[----:B------:R-:W-:Y:S02]  /*e620*/  CS2R R76, SRZ ;  /* 0x00000000004c7805 */ /* 0x000fe4000001ff00 */
[----:B------:R-:W-:Y:S02]  /*e630*/  IADD3 R22, P1, R73, R2, RZ ;  /* 0x0000000249167210 */ /* 0x000fe40007f3e0ff */
[----:B0-----:R-:W-:Y:S01]  /*e640*/  LEA.HI.X.SX32 R11, R79, R0, 0x1, P3 ;  /* 0x000000004f0b7211 */ /* 0x001fe200018f0eff */
[----:B------:R0:W-:Y:S01]  /*e650*/  STL [R1+0x7a4], R4 ;  /* 0x0007a40401007387 */ /* 0x0001e20000100800 */
[----:B------:R-:W-:-:S03]  /*e660*/  CS2R R78, SRZ ;  /* 0x00000000004e7805 */ /* 0x000fc6000001ff00 */
[----:B------:R1:W-:Y:S04]  /*e670*/  STL [R1+0x7ac], R19 ;  /* 0x0007ac1301007387 */ /* 0x0003e80000100800 */
[----:B------:R2:W-:Y:S01]  /*e680*/  STL [R1+0x7b4], R11 ;  /* 0x0007b40b01007387 */ /* 0x0005e20000100800 */
[----:B0-----:R-:W-:-:S03]  /*e690*/  IMAD R4, R168, 0x2, R16 ;  /* 0x00000002a8047824 */ /* 0x001fc600078e0210 */
[----:B------:R0:W-:Y:S01]  /*e6a0*/  STL [R1+0x7c0], R22 ;  /* 0x0007c01601007387 */ /* 0x0001e20000100800 */
[-C--:B-1----:R-:W-:Y:S01]  /*e6b0*/  IADD3 R19, P3, R71, R2.reuse, RZ ;  /* 0x0000000247137210 */ /* 0x082fe20007f7e0ff */
[----:B------:R-:W-:Y:S01]  /*e6c0*/  IMAD R28, R169, 0x2, R4 ;  /* 0x00000002a91c7824 */ /* 0x000fe200078e0204 */
[----:B--2---:R-:W-:-:S04]  /*e6d0*/  IADD3 R11, P2, R80, R2, RZ ;  /* 0x00000002500b7210 */ /* 0x004fc80007f5e0ff */
[----:B0-----:R-:W-:Y:S01]  /*e6e0*/  LEA.HI.X.SX32 R22, R80, R0, 0x1, P2 ;  /* 0x0000000050167211 */ /* 0x001fe200010f0eff */
[----:B------:R0:W-:Y:S01]  /*e6f0*/  STL [R1+0x7c8], R11 ;  /* 0x0007c80b01007387 */ /* 0x0001e20000100800 */
[----:B------:R-:W-:-:S03]  /*e700*/  IADD3 R25, P2, R68, R2, RZ ;  /* 0x0000000244197210 */ /* 0x000fc60007f5e0ff */
[----:B------:R1:W-:Y:S01]  /*e710*/  STL [R1+0x7d0], R19 ;  /* 0x0007d01301007387 */ /* 0x0003e20000100800 */
[-C--:B------:R-:W-:Y:S02]  /*e720*/  LEA.HI.X.SX32 R31, R68, R0.reuse, 0x1, P2 ;  /* 0x00000000441f7211 */ /* 0x080fe400010f0eff */
[-C--:B0-----:R-:W-:Y:S02]  /*e730*/  LEA.HI.X.SX32 R11, R73, R0.reuse, 0x1, P1 ;  /* 0x00000000490b7211 */ /* 0x081fe400008f0eff */
[----:B-1----:R-:W-:-:S03]  /*e740*/  LEA.HI.X.SX32 R19, R71, R0, 0x1, P3 ;  /* 0x0000000047137211 */ /* 0x002fc600018f0eff */
[----:B------:R0:W-:Y:S01]  /*e750*/  STL [R1+0x7bc], R11 ;  /* 0x0007bc0b01007387 */ /* 0x0001e20000100800 */
[----:B------:R-:W-:-:S03]  /*e760*/  CS2R R70, SRZ ;  /* 0x0000000000467805 */ /* 0x000fc6000001ff00 */
[----:B------:R1:W-:Y:S04]  /*e770*/  STL [R1+0x7c4], R22 ;  /* 0x0007c41601007387 */ /* 0x0003e80000100800 */
[----:B------:R2:W-:Y:S01]  /*e780*/  STL [R1+0x7cc], R19 ;  /* 0x0007cc1301007387 */ /* 0x0005e20000100800 */
[----:B0-----:R-:W-:Y:S01]  /*e790*/  IMAD R11, R170, 0x2, R28 ;  /* 0x00000002aa0b7824 */ /* 0x001fe200078e021c */
[-C--:B-1----:R-:W-:Y:S02]  /*e7a0*/  IADD3 R22, P1, R72, R2.reuse, RZ ;  /* 0x0000000248167210 */ /* 0x082fe40007f3e0ff */
[----:B--2---:R-:W-:-:S03]  /*e7b0*/  IADD3 R19, P3, R69, R2, RZ ;  /* 0x0000000245137210 */ /* 0x004fc60007f7e0ff */
[----:B------:R0:W-:Y:S04]  /*e7c0*/  STL [R1+0x7d8], R22 ;  /* 0x0007d81601007387 */ /* 0x0001e80000100800 */
[----:B------:R1:W-:Y:S04]  /*e7d0*/  STL [R1+0x7e0], R25 ;  /* 0x0007e01901007387 */ /* 0x0003e80000100800 */
[----:B------:R2:W-:Y:S01]  /*e7e0*/  STL [R1+0x7e8], R19 ;  /* 0x0007e81301007387 */ /* 0x0005e20000100800 */
[----:B0-----:R-:W-:Y:S01]  /*e7f0*/  IMAD R22, R171, 0x2, R11 ;  /* 0x00000002ab167824 */ /* 0x001fe200078e020b */
[----:B-1----:R-:W-:-:S02]  /*e800*/  LEA.HI.X.SX32 R25, R72, R0, 0x1, P1 ;  /* 0x0000000048197211 */ /* 0x002fc400008f0eff */
[----:B------:R-:W-:Y:S02]  /*e810*/  CS2R R72, SRZ ;  /* 0x0000000000487805 */ /* 0x000fe4000001ff00 */
[----:B------:R-:W-:Y:S02]  /*e820*/  IADD3 R34, P1, R65, R2, RZ ;  /* 0x0000000241227210 */ /* 0x000fe40007f3e0ff */
[----:B--2---:R-:W-:Y:S01]  /*e830*/  LEA.HI.X.SX32 R19, R69, R0, 0x1, P3 ;  /* 0x0000000045137211 */ /* 0x004fe200018f0eff */
[----:B------:R0:W-:Y:S01]  /*e840*/  STL [R1+0x7d4], R25 ;  /* 0x0007d41901007387 */ /* 0x0001e20000100800 */
[----:B------:R-:W-:-:S03]  /*e850*/  CS2R R68, SRZ ;  /* 0x0000000000447805 */ /* 0x000fc6000001ff00 */
[----:B------:R1:W-:Y:S04]  /*e860*/  STL [R1+0x7dc], R31 ;  /* 0x0007dc1f01007387 */ /* 0x0003e80000100800 */
[----:B------:R2:W-:Y:S01]  /*e870*/  STL [R1+0x7e4], R19 ;  /* 0x0007e41301007387 */ /* 0x0005e20000100800 */
[----:B0-----:R-:W-:-:S03]  /*e880*/  IMAD R25, R172, 0x4, R22 ;  /* 0x00000004ac197824 */ /* 0x001fc600078e0216 */
[----:B------:R0:W-:Y:S01]  /*e890*/  STL [R1+0x7f0], R34 ;  /* 0x0007f02201007387 */ /* 0x0001e20000100800 */
[-C--:B-1----:R-:W-:Y:S02]  /*e8a0*/  IADD3 R31, P3, R62, R2.reuse, RZ ;  /* 0x000000023e1f7210 */ /* 0x082fe40007f7e0ff */
[----:B--2---:R-:W-:-:S04]  /*e8b0*/  IADD3 R19, P2, R66, R2, RZ ;  /* 0x0000000242137210 */ /* 0x004fc80007f5e0ff */
[-C--:B------:R-:W-:Y:S01]  /*e8c0*/  LEA.HI.X.SX32 R37, R66, R0.reuse, 0x1, P2 ;  /* 0x0000000042257211 */ /* 0x080fe200010f0eff */
[----:B------:R1:W-:Y:S01]  /*e8d0*/  STL [R1+0x7f8], R19 ;  /* 0x0007f81301007387 */ /* 0x0003e20000100800 */
[----:B0-----:R-:W-:Y:S01]  /*e8e0*/  IMAD R34, R173, 0x2, R25 ;  /* 0x00000002ad227824 */ /* 0x001fe200078e0219 */
[----:B------:R-:W-:Y:S02]  /*e8f0*/  CS2R R66, SRZ ;  /* 0x0000000000427805 */ /* 0x000fe4000001ff00 */
[----:B------:R0:W-:Y:S01]  /*e900*/  STL [R1+0x800], R31 ;  /* 0x0008001f01007387 */ /* 0x0001e20000100800 */
[----:B-1----:R-:W-:Y:S02]  /*e910*/  LEA.HI.X.SX32 R19, R65, R0, 0x1, P1 ;  /* 0x0000000041137211 */ /* 0x002fe400008f0eff */
[----:B------:R-:W-:Y:S02]  /*e920*/  CS2R R64, SRZ ;  /* 0x0000000000407805 */ /* 0x000fe4000001ff00 */
[----:B------:R-:W-:-:S02]  /*e930*/  IADD3 R40, P1, R63, R2, RZ ;  /* 0x000000023f287210 */ /* 0x000fc40007f3e0ff */
[----:B0-----:R-:W-:Y:S01]  /*e940*/  LEA.HI.X.SX32 R31, R62, R0, 0x1, P3 ;  /* 0x000000003e1f7211 */ /* 0x001fe200018f0eff */
[----:B------:R0:W-:Y:S04]  /*e950*/  STL [R1+0x7ec], R19 ;  /* 0x0007ec1301007387 */ /* 0x0001e80000100800 */
        /* <DEDUP_REMOVED lines=9> */
[C---:B------:R-:W-:Y:S02]  /*e9f0*/  IADD3 R43, P2, R57.reuse, R2, RZ ;  /* 0x00000002392b7210 */ /* 0x040fe40007f5e0ff */
[----:B------:R-:W-:Y:S01]  /*ea00*/  CS2R R58, SRZ ;  /* 0x00000000003a7805 */ /* 0x000fe2000001ff00 */
[----:B------:R1:W-:Y:S01]  /*ea10*/  STL [R1+0x818], R37 ;  /* 0x0008182501007387 */ /* 0x0003e20000100800 */
[-C--:B------:R-:W-:Y:S02]  /*ea20*/  LEA.HI.X.SX32 R49, R57, R0.reuse, 0x1, P2 ;  /* 0x0000000039317211 */ /* 0x080fe400010f0eff */
[----:B0-----:R-:W-:Y:S02]  /*ea30*/  LEA.HI.X.SX32 R31, R63, R0, 0x1, P1 ;  /* 0x000000003f1f7211 */ /* 0x001fe400008f0eff */
[----:B------:R-:W-:-:S02]  /*ea40*/  CS2R R62, SRZ ;  /* 0x00000000003e7805 */ /* 0x000fc4000001ff00 */
[----:B-1----:R-:W-:Y:S01]  /*ea50*/  LEA.HI.X.SX32 R37, R60, R0, 0x1, P3 ;  /* 0x000000003c257211 */ /* 0x002fe200018f0eff */
        /* <DEDUP_REMOVED lines=13> */
[----:B--2---:R-:W-:Y:S01]  /*eb30*/  LEA.HI.X.SX32 R37, R53, R0, 0x1, P3 ;  /* 0x0000000035257211 */ /* 0x004fe200018f0eff */
[----:B------:R0:W-:Y:S01]  /*eb40*/  STL [R1+0x81c], R43 ;  /* 0x00081c2b01007387 */ /* 0x0001e20000100800 */
[----:B------:R-:W-:-:S03]  /*eb50*/  IADD3 R52, P3, R51, R2, RZ ;  /* 0x0000000233347210 */ /* 0x000fc60007f7e0ff */
[----:B------:R1:W-:Y:S01]  /*eb60*/  STL [R1+0x824], R49 ;  /* 0x0008243101007387 */ /* 0x0003e20000100800 */
[----:B------:R-:W-:-:S03]  /*eb70*/  LEA.HI.X.SX32 R51, R51, R0, 0x1, P3 ;  /* 0x0000000033337211 */ /* 0x000fc600018f0eff */
[----:B------:R2:W-:Y:S01]  /*eb80*/  STL [R1+0x82c], R37 ;  /* 0x00082c2501007387 */ /* 0x0005e20000100800 */
[----:B0-----:R-:W-:Y:S01]  /*eb90*/  IMAD R43, R178, 0x2, R40 ;  /* 0x00000002b22b7824 */ /* 0x001fe200078e0228 */
[-C--:B-1----:R-:W-:Y:S02]  /*eba0*/  IADD3 R49, P1, R54, R2.reuse, RZ ;  /* 0x0000000236317210 */ /* 0x082fe40007f3e0ff */
[----:B--2---:R-:W-:-:S03]  /*ebb0*/  IADD3 R37, P2, R50, R2, RZ ;  /* 0x0000000232257210 */ /* 0x004fc60007f5e0ff */
[----:B------:R0:W-:Y:S01]  /*ebc0*/  STL [R1+0x838], R49 ;  /* 0x0008383101007387 */ /* 0x0001e20000100800 */
[----:B------:R-:W-:-:S03]  /*ebd0*/  LEA.HI.X.SX32 R50, R50, R0, 0x1, P2 ;  /* 0x0000000032327211 */ /* 0x000fc600010f0eff */
[----:B------:R1:W-:Y:S04]  /*ebe0*/  STL [R1+0x840], R37 ;  /* 0x0008402501007387 */ /* 0x0003e80000100800 */
[----:B------:R2:W-:Y:S01]  /*ebf0*/  STL [R1+0x848], R52 ;  /* 0x0008483401007387 */ /* 0x0005e20000100800 */
[----:B0-----:R-:W-:Y:S01]  /*ec00*/  IMAD R49, R179, 0x4, R43 ;  /* 0x00000004b3317824 */ /* 0x001fe200078e022b */
[----:B-1----:R-:W-:Y:S02]  /*ec10*/  LEA.HI.X.SX32 R37, R54, R0, 0x1, P1 ;  /* 0x0000000036257211 */ /* 0x002fe400008f0eff */
[----:B------:R-:W-:Y:S02]  /*ec20*/  CS2R R54, SRZ ;  /* 0x0000000000367805 */ /* 0x000fe4000001ff00 */
[-C--:B--2---:R-:W-:Y:S01]  /*ec30*/  IADD3 R52, P3, R44, R2.reuse, RZ ;  /* 0x000000022c347210 */ /* 0x084fe20007f7e0ff */
[----:B------:R0:W-:Y:S04]  /*ec40*/  STL [R1+0x834], R37 ;  /* 0x0008342501007387 */ /* 0x0001e80000100800 */
[----:B------:R1:W-:Y:S04]  /*ec50*/  STL [R1+0x83c], R50 ;  /* 0x00083c3201007387 */ /* 0x0003e80000100800 */
[----:B------:R2:W-:Y:S01]  /*ec60*/  STL [R1+0x844], R51 ;  /* 0x0008443301007387 */ /* 0x0005e20000100800 */
[----:B0-----:R-:W-:Y:S01]  /*ec70*/  IMAD R37, R180, 0x2, R49 ;  /* 0x00000002b4257824 */ /* 0x001fe200078e0231 */
[----:B-1----:R-:W-:-:S02]  /*ec80*/  IADD3 R50, P1, R47, R2, RZ ;  /* 0x000000022f327210 */ /* 0x002fc40007f3e0ff */
[----:B--2---:R-:W-:-:S03]  /*ec90*/  IADD3 R51, P2, R48, R2, RZ ;  /* 0x0000000230337210 */ /* 0x004fc60007f5e0ff */
[----:B------:R0:W-:Y:S04]  /*eca0*/  STL [R1+0x850], R50 ;  /* 0x0008503201007387 */ /* 0x0001e80000100800 */
[----:B------:R1:W-:Y:S04]  /*ecb0*/  STL [R1+0x858], R51 ;  /* 0x0008583301007387 */ /* 0x0003e80000100800 */
[----:B------:R2:W-:Y:S01]  /*ecc0*/  STL [R1+0x860], R52 ;  /* 0x0008603401007387 */ /* 0x0005e20000100800 */
[----:B0-----:R-:W-:Y:S01]  /*ecd0*/  IMAD R50, R181, 0x2, R37 ;  /* 0x00000002b5327824 */ /* 0x001fe200078e0225 */
[----:B-1----:R-:W-:-:S02]  /*ece0*/  LEA.HI.X.SX32 R51, R47, R0, 0x1, P1 ;  /* 0x000000002f337211 */ /* 0x002fc400008f0eff */
[-C--:B------:R-:W-:Y:S02]  /*ecf0*/  LEA.HI.X.SX32 R47, R48, R0.reuse, 0x1, P2 ;  /* 0x00000000302f7211 */ /* 0x080fe400010f0eff */
[----:B------:R-:W-:Y:S01]  /*ed00*/  LEA.HI.X.SX32 R48, R44, R0, 0x1, P3 ;  /* 0x000000002c307211 */ /* 0x000fe200018f0eff */
[----:B------:R0:W-:Y:S01]  /*ed10*/  STL [R1+0x84c], R51 ;  /* 0x00084c3301007387 */ /* 0x0001e20000100800 */
[----:B------:R-:W-:Y:S01]  /*ed20*/  IMAD R44, R182, 0x2, R50 ;  /* 0x00000002b62c7824 */ /* 0x000fe200078e0232 */
[----:B--2---:R-:W-:Y:S02]  /*ed30*/  CS2R R52, SRZ ;  /* 0x0000000000347805 */ /* 0x004fe4000001ff00 */
[----:B------:R1:W-:Y:S04]  /*ed40*/  STL [R1+0x854], R47 ;  /* 0x0008542f01007387 */ /* 0x0003e80000100800 */
[----:B------:R2:W-:Y:S01]  /*ed50*/  STL [R1+0x85c], R48 ;  /* 0x00085c3001007387 */ /* 0x0005e20000100800 */
[----:B0-----:R-:W-:-:S02]  /*ed60*/  IADD3 R51, P2, R41, R2, RZ ;  /* 0x0000000229337210 */ /* 0x001fc40007f5e0ff */
[-C--:B-1----:R-:W-:Y:S02]  /*ed70*/  IADD3 R47, P1, R45, R2.reuse, RZ ;  /* 0x000000022d2f7210 */ /* 0x082fe40007f3e0ff */
[----:B--2---:R-:W-:-:S03]  /*ed80*/  IADD3 R48, P3, R42, R2, RZ ;  /* 0x000000022a307210 */ /* 0x004fc60007f7e0ff */
[----:B------:R0:W-:Y:S04]  /*ed90*/  STL [R1+0x868], R47 ;  /* 0x0008682f01007387 */ /* 0x0001e80000100800 */
[----:B------:R1:W-:Y:S04]  /*eda0*/  STL [R1+0x870], R51 ;  /* 0x0008703301007387 */ /* 0x0003e80000100800 */
[----:B------:R2:W-:Y:S01]  /*edb0*/  STL [R1+0x878], R48 ;  /* 0x0008783001007387 */ /* 0x0005e20000100800 */
[----:B0-----:R-:W-:Y:S01]  /*edc0*/  IMAD R47, R183, 0x2, R44 ;  /* 0x00000002b72f7824 */ /* 0x001fe200078e022c */
[----:B-1----:R-:W-:-:S02]  /*edd0*/  LEA.HI.X.SX32 R51, R45, R0, 0x1, P1 ;  /* 0x000000002d337211 */ /* 0x002fc400008f0eff */
[-C--:B------:R-:W-:Y:S02]  /*ede0*/  LEA.HI.X.SX32 R45, R42, R0.reuse, 0x1, P3 ;  /* 0x000000002a2d7211 */ /* 0x080fe400018f0eff */
[----:B--2---:R-:W-:Y:S01]  /*edf0*/  LEA.HI.X.SX32 R48, R41, R0, 0x1, P2 ;  /* 0x0000000029307211 */ /* 0x004fe200010f0eff */
[----:B------:R-:W-:Y:S01]  /*ee00*/  STL [R1+0x864], R51 ;  /* 0x0008643301007387 */ /* 0x000fe20000100800 */
[-C--:B------:R-:W-:Y:S01]  /*ee10*/  IADD3 R42, P1, R38, R2.reuse, RZ ;  /* 0x00000002262a7210 */ /* 0x080fe20007f3e0ff */
[----:B------:R-:W-:Y:S02]  /*ee20*/  IMAD R41, R184, 0x2, R47 ;  /* 0x00000002b8297824 */ /* 0x000fe400078e022f */
[----:B------:R0:W-:Y:S04]  /*ee30*/  STL [R1+0x86c], R48 ;  /* 0x00086c3001007387 */ /* 0x0001e80000100800 */
[----:B------:R1:W-:Y:S04]  /*ee40*/  STL [R1+0x874], R45 ;  /* 0x0008742d01007387 */ /* 0x0003e80000100800 */
[----:B------:R2:W-:Y:S01]  /*ee50*/  STL [R1+0x880], R42 ;  /* 0x0008802a01007387 */ /* 0x0005e20000100800 */
[----:B0-----:R-:W-:-:S02]  /*ee60*/  IADD3 R48, P3, R35, R2, RZ ;  /* 0x0000000223307210 */ /* 0x001fc40007f7e0ff */
[----:B-1----:R-:W-:Y:S01]  /*ee70*/  IADD3 R45, P2, R39, R2, RZ ;  /* 0x00000002272d7210 */ /* 0x002fe20007f5e0ff */
[----:B--2---:R-:W-:-:S04]  /*ee80*/  IMAD R42, R185, 0x2, R41 ;  /* 0x00000002b92a7824 */ /* 0x004fc800078e0229 */
[----:B------:R0:W-:Y:S04]  /*ee90*/  STL [R1+0x888], R45 ;  /* 0x0008882d01007387 */ /* 0x0001e80000100800 */
[----:B------:R-:W-:Y:S01]  /*eea0*/  STL [R1+0x890], R48 ;  /* 0x0008903001007387 */ /* 0x000fe20000100800 */
[-C--:B0-----:R-:W-:Y:S02]  /*eeb0*/  LEA.HI.X.SX32 R45, R38, R0.reuse, 0x1, P1 ;  /* 0x00000000262d7211 */ /* 0x081fe400008f0eff */
        /* <DEDUP_REMOVED lines=101> */
[C---:B------:R-:W-:Y:S01]  /*f510*/  IADD3 R5, P1, R7.reuse, R2, RZ ;  /* 0x0000000207057210 */ /* 0x040fe20007f3e0ff */
[----:B------:R-:W-:Y:S02]  /*f520*/  IMAD R3, R200, 0x4, R9 ;  /* 0x00000004c8037824 */ /* 0x000fe400078e0209 */
[----:B------:R0:W-:Y:S01]  /*f530*/  STL [R1+0x92c], R10 ;  /* 0x00092c0a01007387 */ /* 0x0001e20000100800 */
[----:B------:R-:W-:-:S03]  /*f540*/  LEA.HI.X.SX32 R7, R7, R0, 0x1, P1 ;  /* 0x0000000007077211 */ /* 0x000fc600008f0eff */
[----:B------:R1:W-:Y:S04]  /*f550*/  STL [R1+0x934], R8 ;  /* 0x0009340801007387 */ /* 0x0003e80000100800 */
[----:B------:R2:W-:Y:S01]  /*f560*/  STL [R1+0x940], R5 ;  /* 0x0009400501007387 */ /* 0x0005e20000100800 */
[-C--:B0-----:R-:W-:Y:S02]  /*f570*/  IADD3 R10, P2, R16, R2.reuse, RZ ;  /* 0x00000002100a7210 */ /* 0x081fe40007f5e0ff */
[----:B-1----:R-:W-:-:S03]  /*f580*/  IADD3 R8, P3, R4, R2, RZ ;  /* 0x0000000204087210 */ /* 0x002fc60007f7e0ff */
[----:B------:R0:W-:Y:S01]  /*f590*/  STL [R1+0x948], R10 ;  /* 0x0009480a01007387 */ /* 0x0001e20000100800 */
[----:B------:R-:W-:-:S03]  /*f5a0*/  LEA.HI.X.SX32 R4, R4, R0, 0x1, P3 ;  /* 0x0000000004047211 */ /* 0x000fc600018f0eff */
[----:B------:R1:W-:Y:S01]  /*f5b0*/  STL [R1+0x950], R8 ;  /* 0x0009500801007387 */ /* 0x0003e20000100800 */
[----:B--2---:R-:W-:-:S03]  /*f5c0*/  IMAD R5, R201, 0x2, R3 ;  /* 0x00000002c9057824 */ /* 0x004fc600078e0203 */
[----:B------:R2:W-:Y:S01]  /*f5d0*/  STL [R1+0x93c], R7 ;  /* 0x00093c0701007387 */ /* 0x0005e20000100800 */
[----:B0-----:R-:W-:Y:S02]  /*f5e0*/  IADD3 R10, P1, R28, R2, RZ ;  /* 0x000000021c0a7210 */ /* 0x001fe40007f3e0ff */
[----:B-1----:R-:W-:Y:S01]  /*f5f0*/  LEA.HI.X.SX32 R8, R16, R0, 0x1, P2 ;  /* 0x0000000010087211 */ /* 0x002fe200010f0eff */
[----:B--2---:R-:W-:-:S04]  /*f600*/  IMAD R7, R202, 0x2, R5 ;  /* 0x00000002ca077824 */ /* 0x004fc800078e0205 */
[----:B------:R0:W-:Y:S04]  /*f610*/  STL [R1+0x944], R8 ;  /* 0x0009440801007387 */ /* 0x0001e80000100800 */
[----:B------:R1:W-:Y:S04]  /*f620*/  STL [R1+0x94c], R4 ;  /* 0x00094c0401007387 */ /* 0x0003e80000100800 */
[----:B------:R2:W-:Y:S01]  /*f630*/  STL [R1+0x958], R10 ;  /* 0x0009580a01007387 */ /* 0x0005e20000100800 */
[-C--:B0-----:R-:W-:Y:S02]  /*f640*/  IADD3 R8, P3, R22, R2.reuse, RZ ;  /* 0x0000000216087210 */ /* 0x081fe40007f7e0ff */
[----:B-1----:R-:W-:-:S04]  /*f650*/  IADD3 R4, P2, R11, R2, RZ ;  /* 0x000000020b047210 */ /* 0x002fc80007f5e0ff */
[----:B------:R-:W-:Y:S01]  /*f660*/  LEA.HI.X.SX32 R11, R11, R0, 0x1, P2 ;  /* 0x000000000b0b7211 */ /* 0x000fe200010f0eff */
[----:B------:R0:W-:Y:S01]  /*f670*/  STL [R1+0x960], R4 ;  /* 0x0009600401007387 */ /* 0x0001e20000100800 */
[----:B--2---:R-:W-:-:S03]  /*f680*/  IMAD R10, R203, 0x2, R7 ;  /* 0x00000002cb0a7824 */ /* 0x004fc600078e0207 */
[----:B------:R1:W-:Y:S01]  /*f690*/  STL [R1+0x968], R8 ;  /* 0x0009680801007387 */ /* 0x0003e20000100800 */
[----:B0-----:R-:W-:Y:S02]  /*f6a0*/  LEA.HI.X.SX32 R4, R28, R0, 0x1, P1 ;  /* 0x000000001c047211 */ /* 0x001fe400008f0eff */
[----:B------:R-:W-:Y:S02]  /*f6b0*/  IADD3 R16, P1, R25, R2, RZ ;  /* 0x0000000219107210 */ /* 0x000fe40007f3e0ff */
[----:B-1----:R-:W-:Y:S01]  /*f6c0*/  LEA.HI.X.SX32 R8, R22, R0, 0x1, P3 ;  /* 0x0000000016087211 */ /* 0x002fe200018f0eff */
        /* <DEDUP_REMOVED lines=12> */
[-C--:B0-----:R-:W-:Y:S02]  /*f790*/  LEA.HI.X.SX32 R8, R25, R0.reuse, 0x1, P1 ;  /* 0x0000000019087211 */ /* 0x081fe400008f0eff */
[----:B-1----:R-:W-:-:S03]  /*f7a0*/  LEA.HI.X.SX32 R11, R19, R0, 0x1, P3 ;  /* 0x00000000130b7211 */ /* 0x002fc600018f0eff */
[----:B------:R0:W-:Y:S01]  /*f7b0*/  STL [R1+0x96c], R8 ;  /* 0x00096c0801007387 */ /* 0x0001e20000100800 */
[----:B------:R-:W-:-:S03]  /*f7c0*/  LEA.HI.X.SX32 R19, R31, R0, 0x1, P2 ;  /* 0x000000001f137211 */ /* 0x000fc600010f0eff */
        /* <DEDUP_REMOVED lines=10> */
[----:B------:R-:W-:Y:S02]  /*f870*/  IADD3 R22, P1, R43, R2, RZ ;  /* 0x000000022b167210 */ /* 0x000fe40007f3e0ff */
        /* <DEDUP_REMOVED lines=31> */
[----:B------:R-:W-:Y:S02]  /*fa70*/  CS2R R42, SRZ ;  /* 0x00000000002a7805 */ /* 0x000fe4000001ff00 */
[----:B0-----:R-:W-:-:S02]  /*fa80*/  LEA.HI.X.SX32 R19, R50, R0, 0x1, P1 ;  /* 0x0000000032137211 */ /* 0x001fc400008f0eff */
[----:B------:R-:W-:Y:S02]  /*fa90*/  CS2R R50, SRZ ;  /* 0x0000000000327805 */ /* 0x000fe4000001ff00 */
        /* <DEDUP_REMOVED lines=96> */
[----:B------:R-:W-:Y:S01]  /*100a0*/  STL [R1+0xa68], R13 ;  /* 0x000a680d01007387 */ /* 0x000fe20000100800 */
[----:B------:R-:W-:-:S03]  /*100b0*/  LEA.HI.X.SX32 R4, R4, R0, 0x1, P3 ;  /* 0x0000000004047211 */ /* 0x000fc600018f0eff */
[----:B------:R0:W-:Y:S01]  /*100c0*/  STL [R1+0xa70], R9 ;  /* 0x000a700901007387 */ /* 0x0001e20000100800 */
[----:B--2---:R-:W-:-:S03]  /*100d0*/  IMAD R5, R225, 0x2, R3 ;  /* 0x00000002e1057824 */ /* 0x004fc600078e0203 */
[----:B------:R1:W-:Y:S01]  /*100e0*/  STL [R1+0xa5c], R7 ;  /* 0x000a5c0701007387 */ /* 0x0003e20000100800 */
[----:B0-----:R-:W-:Y:S02]  /*100f0*/  LEA.HI.X.SX32 R9, R10, R0, 0x1, P2 ;  /* 0x000000000a097211 */ /* 0x001fe400010f0eff */
[-C--:B------:R-:W-:Y:S01]  /*10100*/  IADD3 R10, P3, R16, R2.reuse, RZ ;  /* 0x00000002100a7210 */ /* 0x080fe20007f7e0ff */
[----:B-1----:R-:W-:Y:S02]  /*10110*/  IMAD R7, R226, 0x2, R5 ;  /* 0x00000002e2077824 */ /* 0x002fe400078e0205 */
[----:B------:R0:W-:Y:S04]  /*10120*/  STL [R1+0xa64], R9 ;  /* 0x000a640901007387 */ /* 0x0001e80000100800 */
[----:B------:R1:W-:Y:S01]  /*10130*/  STL [R1+0xa6c], R4 ;  /* 0x000a6c0401007387 */ /* 0x0003e20000100800 */
[----:B0-----:R-:W-:-:S02]  /*10140*/  IADD3 R9, P1, R21, R2, RZ ;  /* 0x0000000215097210 */ /* 0x001fc40007f3e0ff */
[----:B-1----:R-:W-:-:S03]  /*10150*/  IADD3 R4, P2, R8, R2, RZ ;  /* 0x0000000208047210 */ /* 0x002fc60007f5e0ff */
[----:B------:R0:W-:Y:S04]  /*10160*/  STL [R1+0xa78], R9 ;  /* 0x000a780901007387 */ /* 0x0001e80000100800 */
[----:B------:R1:W-:Y:S04]  /*10170*/  STL [R1+0xa80], R4 ;  /* 0x000a800401007387 */ /* 0x0003e80000100800 */
[----:B------:R2:W-:Y:S01]  /*10180*/  STL [R1+0xa88], R10 ;  /* 0x000a880a01007387 */ /* 0x0005e20000100800 */
[----:B0-----:R-:W-:Y:S01]  /*10190*/  IMAD R9, R227, 0x2, R7 ;  /* 0x00000002e3097824 */ /* 0x001fe200078e0207 */
[----:B-1----:R-:W-:-:S02]  /*101a0*/  LEA.HI.X.SX32 R4, R21, R0, 0x1, P1 ;  /* 0x0000000015047211 */ /* 0x002fc400008f0eff */
[----:B------:R-:W-:Y:S02]  /*101b0*/  IADD3 R13, P1, R18, R2, RZ ;  /* 0x00000002120d7210 */ /* 0x000fe40007f3e0ff */
[-C--:B--2---:R-:W-:Y:S01]  /*101c0*/  LEA.HI.X.SX32 R10, R8, R0.reuse, 0x1, P2 ;  /* 0x00000000080a7211 */ /* 0x084fe200010f0eff */
[----:B------:R0:W-:Y:S01]  /*101d0*/  STL [R1+0xa74], R4 ;  /* 0x000a740401007387 */ /* 0x0001e20000100800 */
[----:B------:R-:W-:-:S03]  /*101e0*/  LEA.HI.X.SX32 R8, R16, R0, 0x1, P3 ;  /* 0x0000000010087211 */ /* 0x000fc600018f0eff */
[----:B------:R1:W-:Y:S04]  /*101f0*/  STL [R1+0xa7c], R10 ;  /* 0x000a7c0a01007387 */ /* 0x0003e80000100800 */
[----:B------:R2:W-:Y:S01]  /*10200*/  STL [R1+0xa84], R8 ;  /* 0x000a840801007387 */ /* 0x0005e20000100800 */
[----:B0-----:R-:W-:-:S03]  /*10210*/  IMAD R4, R228, 0x4, R9 ;  /* 0x00000004e4047824 */ /* 0x001fc600078e0209 */
[----:B------:R0:W-:Y:S01]  /*10220*/  STL [R1+0xa90], R13 ;  /* 0x000a900d01007387 */ /* 0x0001e20000100800 */
[-C--:B-1----:R-:W-:Y:S01]  /*10230*/  IADD3 R10, P3, R11, R2.reuse, RZ ;  /* 0x000000020b0a7210 */ /* 0x082fe20007f7e0ff */
[----:B------:R-:W-:Y:S01]  /*10240*/  IMAD R16, R229, 0x2, R4 ;  /* 0x00000002e5107824 */ /* 0x000fe200078e0204 */
[----:B--2---:R-:W-:-:S04]  /*10250*/  IADD3 R8, P2, R22, R2, RZ ;  /* 0x0000000216087210 */ /* 0x004fc80007f5e0ff */
[-C--:B0-----:R-:W-:Y:S01]  /*10260*/  LEA.HI.X.SX32 R13, R22, R0.reuse, 0x1, P2 ;  /* 0x00000000160d7211 */ /* 0x081fe200010f0eff */
[----:B------:R0:W-:Y:S04]  /*10270*/  STL [R1+0xa98], R8 ;  /* 0x000a980801007387 */ /* 0x0001e80000100800 */
[----:B------:R1:W-:Y:S01]  /*10280*/  STL [R1+0xaa0], R10 ;  /* 0x000aa00a01007387 */ /* 0x0003e20000100800 */
[-C--:B0-----:R-:W-:Y:S02]  /*10290*/  LEA.HI.X.SX32 R8, R18, R0.reuse, 0x1, P1 ;  /* 0x0000000012087211 */ /* 0x081fe400008f0eff */
[----:B-1----:R-:W-:-:S03]  /*102a0*/  LEA.HI.X.SX32 R10, R11, R0, 0x1, P3 ;  /* 0x000000000b0a7211 */ /* 0x002fc600018f0eff */
[----:B------:R0:W-:Y:S01]  /*102b0*/  STL [R1+0xa8c], R8 ;  /* 0x000a8c0801007387 */ /* 0x0001e20000100800 */
[----:B------:R-:W-:-:S03]  /*102c0*/  IADD3 R11, P1, R30, R2, RZ ;  /* 0x000000021e0b7210 */ /* 0x000fc60007f3e0ff */
[----:B------:R1:W-:Y:S04]  /*102d0*/  STL [R1+0xa94], R13 ;  /* 0x000a940d01007387 */ /* 0x0003e80000100800 */
[----:B------:R2:W-:Y:S01]  /*102e0*/  STL [R1+0xa9c], R10 ;  /* 0x000a9c0a01007387 */ /* 0x0005e20000100800 */
[----:B0-----:R-:W-:-:S03]  /*102f0*/  IMAD R8, R230, 0x2, R16 ;  /* 0x00000002e6087824 */ /* 0x001fc600078e0210 */
[----:B------:R0:W-:Y:S01]  /*10300*/  STL [R1+0xaa8], R11 ;  /* 0x000aa80b01007387 */ /* 0x0001e20000100800 */
[-C--:B-1----:R-:W-:Y:S02]  /*10310*/  IADD3 R13, P2, R19, R2.reuse, RZ ;  /* 0x00000002130d7210 */ /* 0x082fe40007f5e0ff */
[----:B--2---:R-:W-:-:S03]  /*10320*/  IADD3 R10, P3, R27, R2, RZ ;  /* 0x000000021b0a7210 */ /* 0x004fc60007f7e0ff */
[----:B------:R1:W-:Y:S01]  /*10330*/  STL [R1+0xab0], R13 ;  /* 0x000ab00d01007387 */ /* 0x0003e20000100800 */
[-C--:B------:R-:W-:Y:S01]  /*10340*/  LEA.HI.X.SX32 R18, R19, R0.reuse, 0x1, P2 ;  /* 0x0000000013127211 */ /* 0x080fe200010f0eff */
[----:B0-----:R-:W-:Y:S02]  /*10350*/  IMAD R11, R231, 0x2, R8 ;  /* 0x00000002e70b7824 */ /* 0x001fe400078e0208 */
[----:B------:R0:W-:Y:S01]  /*10360*/  STL [R1+0xab8], R10 ;  /* 0x000ab80a01007387 */ /* 0x0001e20000100800 */
[----:B-1----:R-:W-:Y:S02]  /*10370*/  LEA.HI.X.SX32 R13, R30, R0, 0x1, P1 ;  /* 0x000000001e0d7211 */ /* 0x002fe400008f0eff */
[----:B------:R-:W-:Y:S02]  /*10380*/  IADD3 R19, P1, R28, R2, RZ ;  /* 0x000000021c137210 */ /* 0x000fe40007f3e0ff */
[----:B0-----:R-:W-:Y:S01]  /*10390*/  LEA.HI.X.SX32 R10, R27, R0, 0x1, P3 ;  /* 0x000000001b0a7211 */ /* 0x001fe200018f0eff */
        /* <DEDUP_REMOVED lines=21> */
[-C--:B-1----:R-:W-:Y:S02]  /*104f0*/  IADD3 R21, P3, R26, R2.reuse, RZ ;  /* 0x000000021a157210 */ /* 0x082fe40007f7e0ff */
[----:B--2---:R-:W-:Y:S01]  /*10500*/  IADD3 R18, P2, R23, R2, RZ ;  /* 0x0000000217127210 */ /* 0x004fe20007f5e0ff */
[----:B0-----:R-:W-:-:S04]  /*10510*/  IMAD R22, R235, 0x4, R10 ;  /* 0x00000004eb167824 */ /* 0x001fc800078e020a */
[----:B------:R0:W-:Y:S04]  /*10520*/  STL [R1+0xae0], R18 ;  /* 0x000ae01201007387 */ /* 0x0001e80000100800 */
[----:B------:R1:W-:Y:S01]  /*10530*/  STL [R1+0xae8], R21 ;  /* 0x000ae81501007387 */ /* 0x0003e20000100800 */
[-C--:B0-----:R-:W-:Y:S02]  /*10540*/  LEA.HI.X.SX32 R18, R32, R0.reuse, 0x1, P1 ;  /* 0x0000000020127211 */ /* 0x081fe400008f0eff */
[----:B------:R-:W-:Y:S02]  /*10550*/  CS2R R32, SRZ ;  /* 0x0000000000207805 */ /* 0x000fe4000001ff00 */
[-C--:B-1----:R-:W-:Y:S01]  /*10560*/  LEA.HI.X.SX32 R21, R23, R0.reuse, 0x1, P2 ;  /* 0x0000000017157211 */ /* 0x082fe200010f0eff */
[----:B------:R0:W-:Y:S01]  /*10570*/  STL [R1+0xad4], R18 ;  /* 0x000ad41201007387 */ /* 0x0001e20000100800 */
[----:B------:R-:W-:-:S02]  /*10580*/  LEA.HI.X.SX32 R23, R26, R0, 0x1, P3 ;  /* 0x000000001a177211 */ /* 0x000fc400018f0eff */
[----:B------:R-:W-:Y:S02]  /*10590*/  CS2R R26, SRZ ;  /* 0x00000000001a7805 */ /* 0x000fe4000001ff00 */
[-C--:B------:R-:W-:Y:S01]  /*105a0*/  IADD3 R24, P3, R6, R2.reuse, RZ ;  /* 0x0000000206187210 */ /* 0x080fe20007f7e0ff */
        /* <DEDUP_REMOVED lines=18> */
[C---:B-1----:R-:W-:Y:S02]  /*106d0*/  IADD3 R17, P1, R12.reuse, R2, RZ ;  /* 0x000000020c117210 */ /* 0x042fe40007f3e0ff */
[----:B------:R-:W-:Y:S02]  /*106e0*/  LEA.HI.X.SX32 R5, R5, R0, 0x1, P3 ;  /* 0x0000000005057211 */ /* 0x000fe400018f0eff */
[----:B--2---:R-:W-:Y:S01]  /*106f0*/  IADD3 R20, P2, R3, R2, RZ ;  /* 0x0000000203147210 */ /* 0x004fe20007f5e0ff */
[----:B------:R0:W-:Y:S04]  /*10700*/  STL [R1+0xb08], R17 ;  /* 0x000b081101007387 */ /* 0x0001e80000100800 */
[----:B------:R1:W-:Y:S04]  /*10710*/  STL [R1+0xb10], R20 ;  /* 0x000b101401007387 */ /* 0x0003e80000100800 */
[----:B------:R-:W-:Y:S01]  /*10720*/  STL [R1+0xb18], R23 ;  /* 0x000b181701007387 */ /* 0x000fe20000100800 */
[----:B0-----:R-:W-:Y:S01]  /*10730*/  IMAD R17, R239, 0x2, R6 ;  /* 0x00000002ef117824 */ /* 0x001fe200078e0206 */
[----:B-1----:R-:W-:-:S02]  /*10740*/  LEA.HI.X.SX32 R20, R12, R0, 0x1, P1 ;  /* 0x000000000c147211 */ /* 0x002fc400008f0eff */
        /* <DEDUP_REMOVED lines=19> */
[----:B------:R1:W-:Y:S01]  /*10880*/  STL [R1+0xb2c], R5 ;  /* 0x000b2c0501007387 */ /* 0x0003e20000100800 */
[----:B0-----:R-:W-:-:S02]  /*10890*/  IADD3 R7, P1, R16, R2, RZ ;  /* 0x0000000210077210 */ /* 0x001fc40007f3e0ff */
[----:B-1----:R-:W-:-:S03]  /*108a0*/  IADD3 R5, P3, R11, R2, RZ ;  /* 0x000000020b057210 */ /* 0x002fc60007f7e0ff */
[----:B------:R0:W-:Y:S01]  /*108b0*/  STL [R1+0xb38], R7 ;  /* 0x000b380701007387 */ /* 0x0001e20000100800 */
[----:B------:R-:W-:-:S03]  /*108c0*/  LEA.HI.X.SX32 R16, R16, R0, 0x1, P1 ;  /* 0x0000000010107211 */ /* 0x000fc600008f0eff */
[----:B------:R1:W-:Y:S04]  /*108d0*/  STL [R1+0xb40], R9 ;  /* 0x000b400901007387 */ /* 0x0003e80000100800 */
[----:B------:R2:W-:Y:S01]  /*108e0*/  STL [R1+0xb48], R5 ;  /* 0x000b480501007387 */ /* 0x0005e20000100800 */
[----:B0-----:R-:W-:-:S03]  /*108f0*/  IMAD R7, R243, 0x2, R4 ;  /* 0x00000002f3077824 */ /* 0x001fc600078e0204 */
[----:B------:R-:W-:Y:S01]  /*10900*/  STL [R1+0xb34], R16 ;  /* 0x000b341001007387 */ /* 0x000fe20000100800 */
[-C--:B-1----:R-:W-:Y:S01]  /*10910*/  LEA.HI.X.SX32 R9, R8, R0.reuse, 0x1, P2 ;  /* 0x0000000008097211 */ /* 0x082fe200010f0eff */
[----:B------:R-:W-:Y:S01]  /*10920*/  IMAD R8, R244, 0x2, R7 ;  /* 0x00000002f4087824 */ /* 0x000fe200078e0207 */
[----:B--2---:R-:W-:-:S03]  /*10930*/  LEA.HI.X.SX32 R5, R11, R0, 0x1, P3 ;  /* 0x000000000b057211 */ /* 0x004fc600018f0eff */
[----:B------:R0:W-:Y:S01]  /*10940*/  STL [R1+0xb3c], R9 ;  /* 0x000b3c0901007387 */ /* 0x0001e20000100800 */
[----:B------:R-:W-:-:S03]  /*10950*/  IADD3 R11, P1, R13, R2, RZ ;  /* 0x000000020d0b7210 */ /* 0x000fc60007f3e0ff */
[----:B------:R1:W-:Y:S04]  /*10960*/  STL [R1+0xb44], R5 ;  /* 0x000b440501007387 */ /* 0x0003e80000100800 */
[----:B------:R2:W-:Y:S01]  /*10970*/  STL [R1+0xb50], R11 ;  /* 0x000b500b01007387 */ /* 0x0005e20000100800 */
[-C--:B0-----:R-:W-:Y:S02]  /*10980*/  IADD3 R9, P3, R10, R2.reuse, RZ ;  /* 0x000000020a097210 */ /* 0x081fe40007f7e0ff */
[----:B-1----:R-:W-:Y:S01]  /*10990*/  IADD3 R5, P2, R19, R2, RZ ;  /* 0x0000000213057210 */ /* 0x002fe20007f5e0ff */
[----:B--2---:R-:W-:-:S04]  /*109a0*/  IMAD R11, R245, 0x2, R8 ;  /* 0x00000002f50b7824 */ /* 0x004fc800078e0208 */
[----:B------:R0:W-:Y:S04]  /*109b0*/  STL [R1+0xb58], R5 ;  /* 0x000b580501007387 */ /* 0x0001e80000100800 */
[----:B------:R1:W-:Y:S01]  /*109c0*/  STL [R1+0xb60], R9 ;  /* 0x000b600901007387 */ /* 0x0003e20000100800 */
[-C--:B0-----:R-:W-:Y:S02]  /*109d0*/  LEA.HI.X.SX32 R5, R13, R0.reuse, 0x1, P1 ;  /* 0x000000000d057211 */ /* 0x081fe400008f0eff */
[-C--:B------:R-:W-:Y:S02]  /*109e0*/  LEA.HI.X.SX32 R13, R19, R0.reuse, 0x1, P2 ;  /* 0x00000000130d7211 */ /* 0x080fe400010f0eff */
[----:B-1----:R-:W-:Y:S01]  /*109f0*/  LEA.HI.X.SX32 R9, R10, R0, 0x1, P3 ;  /* 0x000000000a097211 */ /* 0x002fe200018f0eff */
        /* <DEDUP_REMOVED lines=13> */
[----:B--2---:R-:W-:-:S03]  /*10ad0*/  LEA.HI.X.SX32 R10, R18, R0, 0x1, P2 ;  /* 0x00000000120a7211 */ /* 0x004fc600010f0eff */
[----:B------:R0:W-:Y:S01]  /*10ae0*/  STL [R1+0xb64], R9 ;  /* 0x000b640901007387 */ /* 0x0001e20000100800 */
[----:B------:R-:W-:-:S03]  /*10af0*/  IADD3 R18, P2, R17, R2, RZ ;  /* 0x0000000211127210 */ /* 0x000fc60007f5e0ff */
[----:B------:R1:W-:Y:S04]  /*10b00*/  STL [R1+0xb6c], R10 ;  /* 0x000b6c0a01007387 */ /* 0x0003e80000100800 */
[----:B------:R2:W-:Y:S01]  /*10b10*/  STL [R1+0xb74], R16 ;  /* 0x000b741001007387 */ /* 0x0005e20000100800 */
[----:B0-----:R-:W-:Y:S01]  /*10b20*/  IMAD R9, R248, 0x2, R13 ;  /* 0x00000002f8097824 */ /* 0x001fe200078e020d */
[-C--:B-1----:R-:W-:Y:S02]  /*10b30*/  IADD3 R10, P1, R6, R2.reuse, RZ ;  /* 0x00000002060a7210 */ /* 0x082fe40007f3e0ff */
[----:B--2---:R-:W-:-:S03]  /*10b40*/  IADD3 R16, P3, R3, R2, RZ ;  /* 0x0000000203107210 */ /* 0x004fc60007f7e0ff */
[----:B------:R4:W-:Y:S01]  /*10b50*/  STL [R1+0xb80], R10 ;  /* 0x000b800a01007387 */ /* 0x0009e20000100800 */
[-C--:B------:R-:W-:Y:S02]  /*10b60*/  LEA.HI.X.SX32 R6, R6, R0.reuse, 0x1, P1 ;  /* 0x0000000006067211 */ /* 0x080fe400008f0eff */
[----:B------:R-:W-:Y:S01]  /*10b70*/  LEA.HI.X.SX32 R3, R3, R0, 0x1, P3 ;  /* 0x0000000003037211 */ /* 0x000fe200018f0eff */
[----:B------:R-:W-:Y:S04]  /*10b80*/  STL [R1+0xb88], R18 ;  /* 0x000b881201007387 */ /* 0x000fe80000100800 */
[----:B------:R0:W-:Y:S01]  /*10b90*/  STL [R1+0xb90], R16 ;  /* 0x000b901001007387 */ /* 0x0001e20000100800 */
[----:B----4-:R-:W-:-:S03]  /*10ba0*/  IMAD R10, R249, 0x4, R9 ;  /* 0x00000004f90a7824 */ /* 0x010fc600078e0209 */
        /* <DEDUP_REMOVED lines=10> */
[----:B------:R-:W-:Y:S01]  /*10c50*/  STL [R1+0xba8], R17 ;  /* 0x000ba81101007387 */ /* 0x000fe20000100800 */
[----:B-----5:R-:W-:Y:S01]  /*10c60*/  IMAD R16, R251, 0x2, R6 ;  /* 0x00000002fb107824 */ /* 0x020fe200078e0206 */
[----:B0-----:R-:W-:-:S02]  /*10c70*/  LEA.HI.X.SX32 R3, R12, R0, 0x1, P1 ;  /* 0x000000000c037211 */ /* 0x001fc400008f0eff */
[-C--:B------:R-:W-:Y:S02]  /*10c80*/  LEA.HI.X.SX32 R12, R4, R0.reuse, 0x1, P2 ;  /* 0x00000000040c7211 */ /* 0x080fe400010f0eff */
[----:B------:R-:W-:Y:S01]  /*10c90*/  LEA.HI.X.SX32 R4, R7, R0, 0x1, P3 ;  /* 0x0000000007047211 */ /* 0x000fe200018f0eff */
[----:B------:R3:W-:Y:S01]  /*10ca0*/  STL [R1+0xb94], R3 ;  /* 0x000b940301007387 */ /* 0x0007e20000100800 */
[----:B------:R-:W-:-:S03]  /*10cb0*/  IADD3 R7, P2, R11, R2, RZ ;  /* 0x000000020b077210 */ /* 0x000fc60007f5e0ff */
[----:B------:R0:W-:Y:S04]  /*10cc0*/  STL [R1+0xb9c], R12 ;  /* 0x000b9c0c01007387 */ /* 0x0001e80000100800 */
[----:B------:R1:W-:Y:S01]  /*10cd0*/  STL [R1+0xba4], R4 ;  /* 0x000ba40401007387 */ /* 0x0003e20000100800 */
[----:B---3--:R-:W-:Y:S01]  /*10ce0*/  IMAD R3, R252, 0x2, R16 ;  /* 0x00000002fc037824 */ /* 0x008fe200078e0210 */
[-C--:B0-----:R-:W-:Y:S02]  /*10cf0*/  IADD3 R12, P1, R8, R2.reuse, RZ ;  /* 0x00000002080c7210 */ /* 0x081fe40007f3e0ff */
[----:B-1----:R-:W-:-:S03]  /*10d00*/  IADD3 R4, P3, R5, R2, RZ ;  /* 0x0000000205047210 */ /* 0x002fc60007f7e0ff */
[----:B------:R0:W-:Y:S01]  /*10d10*/  STL [R1+0xbb0], R12 ;  /* 0x000bb00c01007387 */ /* 0x0001e20000100800 */
[----:B------:R-:W-:-:S03]  /*10d20*/  LEA.HI.X.SX32 R5, R5, R0, 0x1, P3 ;  /* 0x0000000005057211 */ /* 0x000fc600018f0eff */
[----:B------:R1:W-:Y:S04]  /*10d30*/  STL [R1+0xbb8], R7 ;  /* 0x000bb80701007387 */ /* 0x0003e80000100800 */
[----:B------:R2:W-:Y:S01]  /*10d40*/  STL [R1+0xbc0], R4 ;  /* 0x000bc00401007387 */ /* 0x0005e20000100800 */
[----:B0-----:R-:W-:Y:S02]  /*10d50*/  IMAD R12, R100, 0x2, R3 ;  /* 0x00000002640c7824 */ /* 0x001fe400078e0203 */
[----:B------:R-:W0:Y:S01]  /*10d60*/  LDC R100, c[0x0][0x268] ;  /* 0x00009a00ff647b82 */ /* 0x000e220000000800 */
[-C--:B-1----:R-:W-:Y:S01]  /*10d70*/  LEA.HI.X.SX32 R7, R11, R0.reuse, 0x1, P2 ;  /* 0x000000000b077211 */ /* 0x082fe200010f0eff */
[----:B------:R-:W-:Y:S01]  /*10d80*/  IMAD.MOV.U32 R11, RZ, RZ, 0x7632 ;  /* 0x00007632ff0b7424 */ /* 0x000fe200078e00ff */
[----:B--2---:R-:W-:-:S02]  /*10d90*/  LEA.HI.X.SX32 R4, R8, R0, 0x1, P1 ;  /* 0x0000000008047211 */ /* 0x004fc400008f0eff */
[----:B------:R-:W-:-:S03]  /*10da0*/  IADD3 R8, P2, R9, R2, RZ ;  /* 0x0000000209087210 */ /* 0x000fc60007f5e0ff */
[----:B------:R0:W-:Y:S01]  /*10db0*/  STL [R1+0xbac], R4 ;  /* 0x000bac0401007387 */ /* 0x0001e20000100800 */
[----:B------:R-:W-:-:S03]  /*10dc0*/  LEA.HI.X.SX32 R9, R9, R0, 0x1, P2 ;  /* 0x0000000009097211 */ /* 0x000fc600010f0eff */
[----:B------:R1:W-:Y:S04]  /*10dd0*/  STL [R1+0xbb4], R7 ;  /* 0x000bb40701007387 */ /* 0x0003e80000100800 */
[----:B------:R2:W-:Y:S01]  /*10de0*/  STL [R1+0xbbc], R5 ;  /* 0x000bbc0501007387 */ /* 0x0005e20000100800 */
[----:B0-----:R-:W-:Y:S01]  /*10df0*/  IMAD R4, R100, 0x2, R12 ;  /* 0x0000000264047824 */ /* 0x001fe200078e020c */
[-C--:B-1----:R-:W-:Y:S01]  /*10e00*/  IADD3 R7, P3, R10, R2.reuse, RZ ;  /* 0x000000020a077210 */ /* 0x082fe20007f7e0ff */
[----:B------:R-:W0:Y:S01]  /*10e10*/  LDC R100, c[0x0][0x268] ;  /* 0x00009a00ff647b82 */ /* 0x000e220000000800 */
[----:B--2---:R-:W-:-:S05]  /*10e20*/  IADD3 R5, P1, R13, R2, RZ ;  /* 0x000000020d057210 */ /* 0x004fca0007f3e0ff */
[----:B------:R-:W-:Y:S04]  /*10e30*/  STL [R1+0xbc8], R5 ;  /* 0x000bc80501007387 */ /* 0x000fe80000100800 */
[----:B------:R1:W-:Y:S04]  /*10e40*/  STL [R1+0xbd0], R8 ;  /* 0x000bd00801007387 */ /* 0x0003e80000100800 */
[----:B------:R2:W-:Y:S01]  /*10e50*/  STL [R1+0xbd8], R7 ;  /* 0x000bd80701007387 */ /* 0x0005e20000100800 */
[----:B-1----:R-:W-:Y:S01]  /*10e60*/  LEA.HI.X.SX32 R8, R10, R0, 0x1, P3 ;  /* 0x000000000a087211 */ /* 0x002fe200018f0eff */
[----:B0-----:R-:W-:Y:S01]  /*10e70*/  IMAD R5, R100, 0x2, R4 ;  /* 0x0000000264057824 */ /* 0x001fe200078e0204 */
[----:B------:R-:W-:Y:S01]  /*10e80*/  IADD3 R10, P2, R16, R2, RZ ;  /* 0x00000002100a7210 */ /* 0x000fe20007f5e0ff */
[----:B------:R-:W0:Y:S01]  /*10e90*/  LDC R100, c[0x0][0x268] ;  /* 0x00009a00ff647b82 */ /* 0x000e220000000800 */
[----:B--2---:R-:W-:Y:S01]  /*10ea0*/  LEA.HI.X.SX32 R7, R13, R0, 0x1, P1 ;  /* 0x000000000d077211 */ /* 0x004fe200008f0eff */
[----:B------:R-:W-:-:S04]  /*10eb0*/  IMAD.MOV.U32 R13, RZ, RZ, -0x800000 ;  /* 0xff800000ff0d7424 */ /* 0x000fc800078e00ff */
[----:B------:R-:W-:Y:S04]  /*10ec0*/  STL [R1+0xbc4], R7 ;  /* 0x000bc40701007387 */ /* 0x000fe80000100800 */
[----:B------:R1:W-:Y:S04]  /*10ed0*/  STL [R1+0xbcc], R9 ;  /* 0x000bcc0901007387 */ /* 0x0003e80000100800 */
[----:B------:R2:W-:Y:S01]  /*10ee0*/  STL [R1+0xbd4], R8 ;  /* 0x000bd40801007387 */ /* 0x0005e20000100800 */
[-C--:B-1----:R-:W-:Y:S01]  /*10ef0*/  IADD3 R9, P3, R3, R2.reuse, RZ ;  /* 0x0000000203097210 */ /* 0x082fe20007f7e0ff */
[----:B0-----:R-:W-:Y:S01]  /*10f00*/  IMAD R7, R100, 0x4, R5 ;  /* 0x0000000464077824 */ /* 0x001fe200078e0205 */
[C---:B--2---:R-:W-:Y:S01]  /*10f10*/  IADD3 R8, P1, R6.reuse, R2, RZ ;  /* 0x0000000206087210 */ /* 0x044fe20007f3e0ff */
[----:B------:R-:W0:Y:S04]  /*10f20*/  LDC R100, c[0x0][0x268] ;  /* 0x00009a00ff647b82 */ /* 0x000e280000000800 */
[----:B------:R-:W-:Y:S04]  /*10f30*/  STL [R1+0xbe0], R8 ;  /* 0x000be00801007387 */ /* 0x000fe80000100800 */
[----:B------:R1:W-:Y:S04]  /*10f40*/  STL [R1+0xbe8], R10 ;  /* 0x000be80a01007387 */ /* 0x0003e80000100800 */
[----:B------:R2:W-:Y:S01]  /*10f50*/  STL [R1+0xbf0], R9 ;  /* 0x000bf00901007387 */ /* 0x0005e20000100800 */
[----:B-1----:R-:W-:-:S02]  /*10f60*/  LEA.HI.X.SX32 R10, R6, R0, 0x1, P1 ;  /* 0x00000000060a7211 */ /* 0x002fc400008f0eff */
[-C--:B------:R-:W-:Y:S02]  /*10f70*/  LEA.HI.X.SX32 R6, R3, R0.reuse, 0x1, P3 ;  /* 0x0000000003067211 */ /* 0x080fe400018f0eff */
[----:B--2---:R-:W-:Y:S01]  /*10f80*/  LEA.HI.X.SX32 R9, R16, R0, 0x1, P2 ;  /* 0x0000000010097211 */ /* 0x004fe200010f0eff */
[----:B------:R1:W-:Y:S01]  /*10f90*/  STL [R1+0xbdc], R10 ;  /* 0x000bdc0a01007387 */ /* 0x0003e20000100800 */
[----:B0-----:R-:W-:Y:S02]  /*10fa0*/  IMAD R8, R100, 0x2, R7 ;  /* 0x0000000264087824 */ /* 0x001fe400078e0207 */
[----:B------:R-:W0:Y:S01]  /*10fb0*/  LDC R100, c[0x0][0x268] ;  /* 0x00009a00ff647b82 */ /* 0x000e220000000800 */
[----:B------:R2:W-:Y:S04]  /*10fc0*/  STL [R1+0xbe4], R9 ;  /* 0x000be40901007387 */ /* 0x0005e80000100800 */
[----:B------:R3:W-:Y:S01]  /*10fd0*/  STL [R1+0xbec], R6 ;  /* 0x000bec0601007387 */ /* 0x0007e20000100800 */
[----:B-1----:R-:W-:-:S02]  /*10fe0*/  IADD3 R10, P2, R4, R2, RZ ;  /* 0x00000002040a7210 */ /* 0x002fc40007f5e0ff */
[CC--:B--2---:R-:W-:Y:S02]  /*10ff0*/  IADD3 R9, P3, R5.reuse, R2.reuse, RZ ;  /* 0x0000000205097210 */ /* 0x0c4fe40007f7e0ff */
[----:B---3--:R-:W-:Y:S02]  /*11000*/  IADD3 R6, P1, R12, R2, RZ ;  /* 0x000000020c067210 */ /* 0x008fe40007f3e0ff */
[----:B------:R-:W-:-:S03]  /*11010*/  LEA.HI.X.SX32 R5, R5, R0, 0x1, P3 ;  /* 0x0000000005057211 */ /* 0x000fc600018f0eff */
[----:B------:R-:W-:Y:S01]  /*11020*/  STL [R1+0xbf8], R6 ;  /* 0x000bf80601007387 */ /* 0x000fe20000100800 */
[----:B0-----:R-:W-:-:S03]  /*11030*/  IMAD R3, R100, 0x2, R8 ;  /* 0x0000000264037824 */ /* 0x001fc600078e0208 */
[----:B------:R0:W-:Y:S01]  /*11040*/  STL [R1+0xc00], R10 ;  /* 0x000c000a01007387 */ /* 0x0001e20000100800 */
[----:B------:R-:W1:Y:S03]  /*11050*/  LDC R100, c[0x0][0x268] ;  /* 0x00009a00ff647b82 */ /* 0x000e660000000800 */
[----:B------:R2:W-:Y:S01]  /*11060*/  STL [R1+0xc08], R9 ;  /* 0x000c080901007387 */ /* 0x0005e20000100800 */
[-C--:B0-----:R-:W-:Y:S01]  /*11070*/  LEA.HI.X.SX32 R10, R12, R0.reuse, 0x1, P1 ;  /* 0x000000000c0a7211 */ /* 0x081fe200008f0eff */
[----:B------:R-:W-:Y:S01]  /*11080*/  IMAD.MOV.U32 R12, RZ, RZ, 0x3f800000 ;  /* 0x3f800000ff0c7424 */ /* 0x000fe200078e00ff */
[----:B--2---:R-:W-:-:S03]  /*11090*/  LEA.HI.X.SX32 R9, R4, R0, 0x1, P2 ;  /* 0x0000000004097211 */ /* 0x004fc600010f0eff */
[----:B------:R0:W-:Y:S04]  /*110a0*/  STL [R1+0xbf4], R10 ;  /* 0x000bf40a01007387 */ /* 0x0001e80000100800 */
[----:B------:R2:W-:Y:S04]  /*110b0*/  STL [R1+0xbfc], R9 ;  /* 0x000bfc0901007387 */ /* 0x0005e80000100800 */
[----:B------:R3:W-:Y:S01]  /*110c0*/  STL [R1+0xc04], R5 ;  /* 0x000c040501007387 */ /* 0x0007e20000100800 */
[----:B-1----:R-:W-:Y:S01]  /*110d0*/  IMAD R6, R100, 0x2, R3 ;  /* 0x0000000264067824 */ /* 0x002fe200078e0203 */
[-C--:B0-----:R-:W-:Y:S01]  /*110e0*/  IADD3 R10, P3, R3, R2.reuse, RZ ;  /* 0x00000002030a7210 */ /* 0x081fe20007f7e0ff */
[----:B------:R-:W0:Y:S01]  /*110f0*/  LDC R100, c[0x0][0x268] ;  /* 0x00009a00ff647b82 */ /* 0x000e220000000800 */
[----:B--2---:R-:W-:-:S02]  /*11100*/  IADD3 R9, P2, R8, R2, RZ ;  /* 0x0000000208097210 */ /* 0x004fc40007f5e0ff */
[----:B---3--:R-:W-:Y:S02]  /*11110*/  IADD3 R5, P1, R7, R2, RZ ;  /* 0x0000000207057210 */ /* 0x008fe40007f3e0ff */
[----:B------:R-:W-:-:S03]  /*11120*/  LEA.HI.X.SX32 R8, R8, R0, 0x1, P2 ;  /* 0x0000000008087211 */ /* 0x000fc600010f0eff */
[----:B------:R-:W-:Y:S04]  /*11130*/  STL [R1+0xc10], R5 ;  /* 0x000c100501007387 */ /* 0x000fe80000100800 */
[----:B------:R1:W-:Y:S04]  /*11140*/  STL [R1+0xc18], R9 ;  /* 0x000c180901007387 */ /* 0x0003e80000100800 */
[----:B------:R2:W-:Y:S01]  /*11150*/  STL [R1+0xc20], R10 ;  /* 0x000c200a01007387 */ /* 0x0005e20000100800 */
[----:B0-----:R-:W-:Y:S01]  /*11160*/  IMAD R4, R100, 0x2, R6 ;  /* 0x0000000264047824 */ /* 0x001fe200078e0206 */
[-C--:B-1----:R-:W-:Y:S01]  /*11170*/  LEA.HI.X.SX32 R9, R7, R0.reuse, 0x1, P1 ;  /* 0x0000000007097211 */ /* 0x082fe200008f0eff */
[----:B------:R-:W0:Y:S01]  /*11180*/  LDC R100, c[0x0][0x268] ;  /* 0x00009a00ff647b82 */ /* 0x000e220000000800 */
[----:B------:R-:W-:-:S02]  /*11190*/  LEA.HI.X.SX32 R7, R3, R0, 0x1, P3 ;  /* 0x0000000003077211 */ /* 0x000fc400018f0eff */
[----:B--2---:R-:W-:Y:S01]  /*111a0*/  LOP3.LUT R10, R152, 0x40, RZ, 0x3c, !PT ;  /* 0x00000040980a7812 */ /* 0x004fe200078e3cff */
[----:B------:R1:W-:Y:S04]  /*111b0*/  STL [R1+0xc0c], R9 ;  /* 0x000c0c0901007387 */ /* 0x0003e80000100800 */
[----:B------:R2:W-:Y:S01]  /*111c0*/  STL [R1+0xc14], R8 ;  /* 0x000c140801007387 */ /* 0x0005e20000100800 */
[----:B------:R-:W-:-:S03]  /*111d0*/  IMAD.IADD R10, R15, 0x1, R10 ;  /* 0x000000010f0a7824 */ /* 0x000fc600078e020a */
[----:B------:R3:W-:Y:S01]  /*111e0*/  STL [R1+0xc1c], R7 ;  /* 0x000c1c0701007387 */ /* 0x0007e20000100800 */
[-C--:B-1----:R-:W-:Y:S02]  /*111f0*/  IADD3 R9, P1, R6, R2.reuse, RZ ;  /* 0x0000000206097210 */ /* 0x082fe40007f3e0ff */
[----:B--2---:R-:W-:-:S03]  /*11200*/  IADD3 R8, P2, R4, R2, RZ ;  /* 0x0000000204087210 */ /* 0x004fc60007f5e0ff */
[----:B------:R1:W-:Y:S01]  /*11210*/  STL [R1+0xc24], R9 ;  /* 0x000c240901007387 */ /* 0x0003e20000100800 */
[----:B------:R-:W-:-:S03]  /*11220*/  LEA.HI.X.SX32 R6, R6, R0, 0x1, P1 ;  /* 0x0000000006067211 */ /* 0x000fc600008f0eff */
[----:B------:R2:W-:Y:S01]  /*11230*/  STL [R1+0xc28], R8 ;  /* 0x000c280801007387 */ /* 0x0005e20000100800 */
[----:B0-----:R-:W-:Y:S01]  /*11240*/  IMAD R5, R100, 0x2, R4 ;  /* 0x0000000264057824 */ /* 0x001fe200078e0204 */
[----:B------:R-:W-:-:S03]  /*11250*/  LEA.HI.X.SX32 R4, R4, R0, 0x1, P2 ;  /* 0x0000000004047211 */ /* 0x000fc600010f0eff */
[----:B------:R-:W-:Y:S01]  /*11260*/  IMAD R3, R156, 0x2, R5 ;  /* 0x000000029c037824 */ /* 0x000fe200078e0205 */
[-C--:B---3--:R-:W-:Y:S02]  /*11270*/  IADD3 R7, P3, R5, R2.reuse, RZ ;  /* 0x0000000205077210 */ /* 0x088fe40007f7e0ff */
[C---:B-1----:R-:W-:Y:S02]  /*11280*/  LOP3.LUT R9, R152.reuse, 0x50, RZ, 0x3c, !PT ;  /* 0x0000005098097812 */ /* 0x042fe400078e3cff */
[----:B------:R-:W-:Y:S01]  /*11290*/  IADD3 R2, P4, R3, R2, RZ ;  /* 0x0000000203027210 */ /* 0x000fe20007f9e0ff */
[----:B------:R0:W-:Y:S01]  /*112a0*/  STL [R1+0xc2c], R7 ;  /* 0x000c2c0701007387 */ /* 0x0001e20000100800 */
[----:B--2---:R-:W-:Y:S01]  /*112b0*/  LOP3.LUT R8, R152, 0x60, RZ, 0x3c, !PT ;  /* 0x0000006098087812 */ /* 0x004fe200078e3cff */
[C---:B------:R-:W-:Y:S02]  /*112c0*/  IMAD.IADD R9, R15.reuse, 0x1, R9 ;  /* 0x000000010f097824 */ /* 0x040fe400078e0209 */
[----:B------:R1:W-:Y:S01]  /*112d0*/  STL [R1+0x788], R2 ;  /* 0x0007880201007387 */ /* 0x0003e20000100800 */
[----:B------:R-:W-:Y:S01]  /*112e0*/  CS2R R80, SRZ ;  /* 0x0000000000507805 */ /* 0x000fe2000001ff00 */
[----:B------:R-:W-:-:S02]  /*112f0*/  IMAD.IADD R8, R15, 0x1, R8 ;  /* 0x000000010f087824 */ /* 0x000fc400078e0208 */
[----:B------:R2:W-:Y:S01]  /*11300*/  STL [R1+0x778], R6 ;  /* 0x0007780601007387 */ /* 0x0005e20000100800 */
[----:B0-----:R-:W-:-:S03]  /*11310*/  LOP3.LUT R7, R152, 0x70, RZ, 0x3c, !PT ;  /* 0x0000007098077812 */ /* 0x001fc600078e3cff */
[----:B------:R0:W-:Y:S01]  /*11320*/  STL [R1+0x780], R4 ;  /* 0x0007800401007387 */ /* 0x0001e20000100800 */
[-C--:B-1----:R-:W-:Y:S01]  /*11330*/  LEA.HI.X.SX32 R2, R5, R0.reuse, 0x1, P3 ;  /* 0x0000000005027211 */ /* 0x082fe200018f0eff */
[----:B------:R-:W-:Y:S01]  /*11340*/  IMAD.IADD R7, R15, 0x1, R7 ;  /* 0x000000010f077824 */ /* 0x000fe200078e0207 */
[----:B------:R-:W-:Y:S01]  /*11350*/  LEA.HI.X.SX32 R0, R3, R0, 0x1, P4 ;  /* 0x0000000003007211 */ /* 0x000fe200020f0eff */
[----:B--2---:R-:W-:Y:S02]  /*11360*/  IMAD.MOV.U32 R6, RZ, RZ, 0x5410 ;  /* 0x00005410ff067424 */ /* 0x004fe400078e00ff */
[----:B------:R1:W-:Y:S01]  /*11370*/  STL [R1+0x784], R2 ;  /* 0x0007840201007387 */ /* 0x0003e20000100800 */
[C---:B------:R-:W-:Y:S02]  /*11380*/  LOP3.LUT R5, R152.reuse, 0x10, RZ, 0x3c, !PT ;  /* 0x0000001098057812 */ /* 0x040fe400078e3cff */
[----:B0-----:R-:W-:Y:S01]  /*11390*/  LOP3.LUT R4, R152, 0x20, RZ, 0x3c, !PT ;  /* 0x0000002098047812 */ /* 0x001fe200078e3cff */
[----:B------:R0:W-:Y:S01]  /*113a0*/  STL [R1+0x77c], R0 ;  /* 0x00077c0001007387 */ /* 0x0001e20000100800 */
[----:B------:R-:W-:Y:S01]  /*113b0*/  SEL R6, R6, 0x1054, !P0 ;  /* 0x0000105406067807 */ /* 0x000fe20004000000 */
[----:B------:R-:W-:Y:S01]  /*113c0*/  IMAD.IADD R5, R15, 0x1, R5 ;  /* 0x000000010f057824 */ /* 0x000fe200078e0205 */
[----:B------:R-:W-:Y:S01]  /*113d0*/  SEL R6, R11, 0x3276, !P0 ;  /* 0x000032760b067807 */ /* 0x000fe20004000000 */
[----:B------:R-:W-:Y:S01]  /*113e0*/  IMAD.IADD R4, R15, 0x1, R4 ;  /* 0x000000010f047824 */ /* 0x000fe200078e0204 */
[----:B------:R-:W-:Y:S01]  /*113f0*/  LOP3.LUT R3, R152, 0x30, RZ, 0x3c, !PT ;  /* 0x0000003098037812 */ /* 0x000fe200078e3cff */
[----:B-1----:R-:W-:-:S02]  /*11400*/  IMAD.MOV.U32 R2, RZ, RZ, 0x3f800000 ;  /* 0x3f800000ff027424 */ /* 0x002fc400078e00ff */
[----:B0-----:R-:W-:Y:S01]  /*11410*/  IMAD.IADD R0, R152, 0x1, R15 ;  /* 0x0000000198007824 */ /* 0x001fe200078e020f */
[----:B------:R-:W-:Y:S01]  /*11420*/  CS2R R82, SRZ ;  /* 0x0000000000527805 */ /* 0x000fe2000001ff00 */
[----:B------:R-:W-:-:S03]  /*11430*/  IMAD.IADD R3, R15, 0x1, R3 ;  /* 0x000000010f037824 */ /* 0x000fc600078e0203 */
[----:B------:R0:W-:Y:S04]  /*11440*/  STL [R1+0x208], R0 ;  /* 0x0002080001007387 */ /* 0x0001e80000100800 */
[----:B------:R1:W-:Y:S04]  /*11450*/  STL [R1+0x35c], R2 ;  /* 0x00035c0201007387 */ /* 0x0003e80000100800 */
[----:B------:R-:W-:Y:S01]  /*11460*/  STL [R1+0x28c], RZ ;  /* 0x00028cff01007387 */ /* 0x000fe20000100800 */
[----:B0-----:R-:W-:Y:S01]  /*11470*/  IMAD.MOV.U32 R0, RZ, RZ, -0x800000 ;  /* 0xff800000ff007424 */ /* 0x001fe200078e00ff */
[----:B------:R-:W-:-:S02]  /*11480*/  CS2R R84, SRZ ;  /* 0x0000000000547805 */ /* 0x000fc4000001ff00 */
[----:B------:R-:W-:Y:S02]  /*11490*/  CS2R R86, SRZ ;  /* 0x0000000000567805 */ /* 0x000fe4000001ff00 */
[----:B------:R-:W-:Y:S01]  /*114a0*/  CS2R R88, SRZ ;  /* 0x0000000000587805 */ /* 0x000fe2000001ff00 */
[----:B-1----:R-:W-:Y:S01]  /*114b0*/  IMAD.MOV.U32 R2, RZ, RZ, RZ ;  /* 0x000000ffff027224 */ /* 0x002fe200078e00ff */
[----:B------:R0:W-:Y:S04]  /*114c0*/  STL [R1+0x358], R0 ;  /* 0x0003580001007387 */ /* 0x0001e80000100800 */
[----:B------:R-:W-:Y:S04]  /*114d0*/  STL [R1+0x2b0], RZ ;  /* 0x0002b0ff01007387 */ /* 0x000fe80000100800 */
[----:B------:R1:W-:Y:S01]  /*114e0*/  STL [R1+0x354], R13 ;  /* 0x0003540d01007387 */ /* 0x0003e20000100800 */
[----:B------:R-:W-:Y:S01]  /*114f0*/  CS2R R90, SRZ ;  /* 0x00000000005a7805 */ /* 0x000fe2000001ff00 */
[----:B0-----:R-:W-:-:S02]  /*11500*/  IMAD.MOV.U32 R0, RZ, RZ, RZ ;  /* 0x000000ffff007224 */ /* 0x001fc400078e00ff */
[----:B------:R-:W-:Y:S04]  /*11510*/  STL [R1], RZ ;  /* 0x000000ff01007387 */ /* 0x000fe80000100800 */
[----:B------:R0:W-:Y:S01]  /*11520*/  STL [R1+0x360], R12 ;  /* 0x0003600c01007387 */ /* 0x0001e20000100800 */
[----:B-1----:R-:W-:-:S03]  /*11530*/  IMAD.U32 R13, RZ, RZ, UR9 ;  /* 0x00000009ff0d7e24 */ /* 0x002fc6000f8e00ff */
[----:B------:R-:W-:Y:S04]  /*11540*/  STL [R1+0x4], RZ ;  /* 0x000004ff01007387 */ /* 0x000fe80000100800 */
[----:B------:R-:W-:Y:S01]  /*11550*/  STL [R1+0x8], RZ ;  /* 0x000008ff01007387 */ /* 0x000fe20000100800 */
[----:B0-----:R-:W-:Y:S01]  /*11560*/  IMAD.U32 R12, RZ, RZ, UR8 ;  /* 0x00000008ff0c7e24 */ /* 0x001fe2000f8e00ff */
[----:B------:R-:W-:Y:S02]  /*11570*/  CS2R R92, SRZ ;  /* 0x00000000005c7805 */ /* 0x000fe4000001ff00 */
[----:B------:R-:W-:Y:S01]  /*11580*/  STL [R1+0xc], RZ ;  /* 0x00000cff01007387 */ /* 0x000fe20000100800 */
[----:B------:R-:W-:Y:S02]  /*11590*/  CS2R R94, SRZ ;  /* 0x00000000005e7805 */ /* 0x000fe4000001ff00 */
[----:B------:R-:W-:-:S02]  /*115a0*/  CS2R R96, SRZ ;  /* 0x0000000000607805 */ /* 0x000fc4000001ff00 */
[----:B------:R-:W-:Y:S01]  /*115b0*/  CS2R R98, SRZ ;  /* 0x0000000000627805 */ /* 0x000fe2000001ff00 */
[----:B------:R-:W-:Y:S01]  /*115c0*/  STL [R1+0x10], RZ ;  /* 0x000010ff01007387 */ /* 0x000fe20000100800 */
[----:B------:R-:W-:Y:S02]  /*115d0*/  CS2R R100, SRZ ;  /* 0x0000000000647805 */ /* 0x000fe4000001ff00 */
[----:B------:R-:W-:Y:S02]  /*115e0*/  CS2R R102, SRZ ;  /* 0x0000000000667805 */ /* 0x000fe4000001ff00 */
[----:B------:R-:W-:Y:S01]  /*115f0*/  CS2R R104, SRZ ;  /* 0x0000000000687805 */ /* 0x000fe2000001ff00 */
        /* <DEDUP_REMOVED lines=31> */
[----:B------:R-:W-:Y:S01]  /*117f0*/  LOP3.LUT R6, R14, 0x8, RZ, 0xfc, !PT ;  /* 0x000000080e067812 */ /* 0x000fe200078efcff */
[----:B------:R-:W-:Y:S01]  /*11800*/  STL [R1+0x34], RZ ;  /* 0x000034ff01007387 */ /* 0x000fe20000100800 */
[----:B------:R-:W-:-:S03]  /*11810*/  UIADD3.64 UR8, UR4, 0x1fe, URZ ;  /* 0x000001fe04087897 */ /* 0x000fc6000fffe03f */
        /* <DEDUP_REMOVED lines=114> */
[----:B------:R0:W-:Y:S02]  /*11f40*/  STL.64 [R1+0x398], R12 ;  /* 0x0003980c01007387 */ /* 0x0001e40000100a00 */
[----:B0-----:R-:W-:-:S02]  /*11f50*/  IMAD.U32 R12, RZ, RZ, UR10 ;  /* 0x0000000aff0c7e24 */ /* 0x001fc4000f8e00ff */
[----:B------:R-:W-:Y:S01]  /*11f60*/  IMAD.U32 R13, RZ, RZ, UR11 ;  /* 0x0000000bff0d7e24 */ /* 0x000fe2000f8e00ff */
[----:B------:R-:W-:-:S04]  /*11f70*/  UIADD3.64 UR10, UR6, 0x2, URZ ;  /* 0x00000002060a7897 */ /* 0x000fc8000fffe03f */
[----:B------:R0:W-:Y:S02]  /*11f80*/  STL.64 [R1+0x388], R12 ;  /* 0x0003880c01007387 */ /* 0x0001e40000100a00 */
[----:B0-----:R-:W-:Y:S02]  /*11f90*/  IMAD.U32 R12, RZ, RZ, UR10 ;  /* 0x0000000aff0c7e24 */ /* 0x001fe4000f8e00ff */
[----:B------:R-:W-:Y:S01]  /*11fa0*/  IMAD.U32 R13, RZ, RZ, UR11 ;  /* 0x0000000bff0d7e24 */ /* 0x000fe2000f8e00ff */
[----:B------:R-:W-:-:S04]  /*11fb0*/  UIADD3.64 UR10, UR6, 0x1fe, URZ ;  /* 0x000001fe060a7897 */ /* 0x000fc8000fffe03f */
[----:B------:R0:W-:Y:S02]  /*11fc0*/  STL.64 [R1+0x390], R12 ;  /* 0x0003900c01007387 */ /* 0x0001e40000100a00 */
[----:B0-----:R-:W-:Y:S02]  /*11fd0*/  IMAD.U32 R12, RZ, RZ, UR14 ;  /* 0x0000000eff0c7e24 */ /* 0x001fe4000f8e00ff */
[----:B------:R-:W-:Y:S01]  /*11fe0*/  IMAD.U32 R13, RZ, RZ, UR15 ;  /* 0x0000000fff0d7e24 */ /* 0x000fe2000f8e00ff */
[----:B------:R-:W-:-:S04]  /*11ff0*/  UIADD3.64 UR14, UR6, 0x200, URZ ;  /* 0x00000200060e7897 */ /* 0x000fc8000fffe03f */
[----:B------:R0:W-:Y:S04]  /*12000*/  STL.64 [R1+0x380], R12 ;  /* 0x0003800c01007387 */ /* 0x0001e80000100a00 */
[----:B------:R-:W2:Y:S01]  /*12010*/  LDL R153, [R1+0x20c] ;  /* 0x00020c0001997983 */ /* 0x000ea20000100800 */
[----:B0-----:R-:W-:Y:S02]  /*12020*/  IMAD.U32 R12, RZ, RZ, UR56 ;  /* 0x00000038ff0c7e24 */ /* 0x001fe4000f8e00ff */
[----:B------:R-:W-:Y:S01]  /*12030*/  IMAD.U32 R13, RZ, RZ, UR57 ;  /* 0x00000039ff0d7e24 */ /* 0x000fe2000f8e00ff */
[----:B------:R-:W-:-:S04]  /*12040*/  UIADD3.64 UR56, UR56, 0x400, URZ ;  /* 0x0000040038387897 */ /* 0x000fc8000fffe03f */
[----:B------:R0:W-:Y:S02]  /*12050*/  STL.64 [R1+0x368], R12 ;  /* 0x0003680c01007387 */ /* 0x0001e40000100a00 */
[----:B------:R-:W-:Y:S02]  /*12060*/  IMAD.U32 R16, RZ, RZ, UR56 ;  /* 0x00000038ff107e24 */ /* 0x000fe4000f8e00ff */
[----:B------:R-:W-:Y:S02]  /*12070*/  IMAD.U32 R17, RZ, RZ, UR57 ;  /* 0x00000039ff117e24 */ /* 0x000fe4000f8e00ff */
[----:B0-----:R-:W-:Y:S02]  /*12080*/  IMAD.U32 R12, RZ, RZ, UR58 ;  /* 0x0000003aff0c7e24 */ /* 0x001fe4000f8e00ff */
[----:B------:R-:W-:Y:S01]  /*12090*/  IMAD.U32 R13, RZ, RZ, UR59 ;  /* 0x0000003bff0d7e24 */ /* 0x000fe2000f8e00ff */
[----:B------:R-:W-:Y:S02]  /*120a0*/  UIADD3.64 UR46, UR6, 0x600, URZ ;  /* 0x00000600062e7897 */ /* 0x000fe4000fffe03f */
[----:B------:R-:W-:-:S02]  /*120b0*/  UIADD3.64 UR50, UR6, 0x602, URZ ;  /* 0x0000060206327897 */ /* 0x000fc4000fffe03f */
[----:B------:R-:W-:Y:S01]  /*120c0*/  UIADD3.64 UR54, UR6, 0x604, URZ ;  /* 0x0000060406367897 */ /* 0x000fe2000fffe03f */
[----:B--2---:R-:W-:-:S05]  /*120d0*/  LOP3.LUT R11, R153, 0x1, RZ, 0x3c, !PT ;  /* 0x00000001990b7812 */ /* 0x004fca00078e3cff */
[----:B------:R0:W-:Y:S04]  /*120e0*/  STL [R1+0x1390], R11 ;  /* 0x0013900b01007387 */ /* 0x0001e80000100800 */
[----:B------:R0:W-:Y:S04]  /*120f0*/  STL.64 [R1+0x378], R12 ;  /* 0x0003780c01007387 */ /* 0x0001e80000100a00 */
[----:B------:R0:W-:Y:S02]  /*12100*/  STL.64 [R1+0x370], R16 ;  /* 0x0003701001007387 */ /* 0x0001e40000100a00 */
.L_x_1:
[----:B0-----:R-:W2:Y:S04]  /*12110*/  LDL R12, [R1+0x3b0] ;  /* 0x0003b000010c7983 */ /* 0x001ea80000100800 */
[----:B------:R-:W3:Y:S04]  /*12120*/  LDL R19, [R1+0x3a8] ;  /* 0x0003a80001137983 */ /* 0x000ee80000100800 */
[----:B------:R-:W4:Y:S04]  /*12130*/  LDL R16, [R1+0x3b8] ;  /* 0x0003b80001107983 */ /* 0x000f280000100800 */
        /* <DEDUP_REMOVED lines=10> */
[----:B-----5:R-:W-:Y:S04]  /*121e0*/  STL [R1+0x18e4], R5 ;  /* 0x0018e40501007387 */ /* 0x020fe80000100800 */
[----:B------:R-:W-:Y:S04]  /*121f0*/  STL [R1+0x18e0], R4 ;  /* 0x0018e00401007387 */ /* 0x000fe80000100800 */
[----:B------:R-:W-:Y:S04]  /*12200*/  STL [R1+0x18dc], R3 ;  /* 0x0018dc0301007387 */ /* 0x000fe80000100800 */
[----:B------:R-:W-:Y:S04]  /*12210*/  STL [R1+0x18d8], R10 ;  /* 0x0018d80a01007387 */ /* 0x000fe80000100800 */
[----:B------:R-:W-:Y:S04]  /*12220*/  STL [R1+0x18d4], R9 ;  /* 0x0018d40901007387 */ /* 0x000fe80000100800 */
[----:B------:R-:W-:Y:S04]  /*12230*/  STL [R1+0x18d0], R8 ;  /* 0x0018d00801007387 */ /* 0x000fe80000100800 */
[----:B------:R-:W-:Y:S04]  /*12240*/  STL [R1+0x18cc], R7 ;  /* 0x0018cc0701007387 */ /* 0x000fe80000100800 */
[----:B------:R-:W-:Y:S04]  /*12250*/  STL [R1+0x18c8], R0 ;  /* 0x0018c80001007387 */ /* 0x000fe80000100800 */
[----:B------:R0:W-:Y:S04]  /*12260*/  STL [R1+0x18c4], R14 ;  /* 0x0018c40e01007387 */ /* 0x0001e80000100800 */
[----:B------:R1:W-:Y:S04]  /*12270*/  STL.64 [R1+0x1818], R150 ;  /* 0x0018189601007387 */ /* 0x0003e80000100a00 */
[----:B------:R1:W-:Y:S04]  /*12280*/  STL.64 [R1+0x1810], R148 ;  /* 0x0018109401007387 */ /* 0x0003e80000100a00 */
[----:B------:R-:W-:Y:S04]  /*12290*/  STL.64 [R1+0x1808], R146 ;  /* 0x0018089201007387 */ /* 0x000fe80000100a00 */
[----:B------:R-:W-:Y:S04]  /*122a0*/  STL.64 [R1+0x1800], R144 ;  /* 0x0018009001007387 */ /* 0x000fe80000100a00 */
[----:B------:R-:W-:Y:S04]  /*122b0*/  STL.64 [R1+0x17f8], R142 ;  /* 0x0017f88e01007387 */ /* 0x000fe80000100a00 */
[----:B------:R-:W-:Y:S04]  /*122c0*/  STL.64 [R1+0x17f0], R140 ;  /* 0x0017f08c01007387 */ /* 0x000fe80000100a00 */
[----:B------:R-:W-:Y:S04]  /*122d0*/  STL.64 [R1+0x17e8], R138 ;  /* 0x0017e88a01007387 */ /* 0x000fe80000100a00 */
[----:B------:R-:W-:Y:S04]  /*122e0*/  STL.64 [R1+0x17e0], R136 ;  /* 0x0017e08801007387 */ /* 0x000fe80000100a00 */
[----:B------:R-:W-:Y:S04]  /*122f0*/  STL.64 [R1+0x17d8], R134 ;  /* 0x0017d88601007387 */ /* 0x000fe80000100a00 */
[----:B------:R1:W-:Y:S01]  /*12300*/  STL.64 [R1+0x17d0], R132 ;  /* 0x0017d08401007387 */ /* 0x0003e20000100a00 */
[----:B------:R-:W-:-:S03]  /*12310*/  SHF.R.S32.HI R6, RZ, 0x1f, R2 ;  /* 0x0000001fff067819 */ /* 0x000fc60000011402 */
        /* <DEDUP_REMOVED lines=35> */
[----:B------:R-:W-:Y:S01]  /*12550*/  STL.64 [R1+0x16b0], R60 ;  /* 0x0016b03c01007387 */ /* 0x000fe20000100a00 */
[----:B--2---:R-:W-:-:S05]  /*12560*/  IADD3 R12, P0, R2, R12, RZ ;  /* 0x0000000c020c7210 */ /* 0x004fca0007f1e0ff */
[----:B---3--:R-:W-:-:S05]  /*12570*/  IMAD.X R13, R6, 0x1, R19, P0 ;  /* 0x00000001060d7824 */ /* 0x008fca00000e0613 */
[----:B0-----:R0:W2:Y:S04]  /*12580*/  LDG.E.U8 R14, desc[UR60][R12.64] ;  /* 0x0000003c0c0e7981 */ /* 0x0010a8000c1e1100 */
        /* <DEDUP_REMOVED lines=13> */
[----:B----4-:R-:W-:-:S03]  /*12660*/  IADD3 R16, P1, R2, R16, RZ ;  /* 0x0000001002107210 */ /* 0x010fc60007f3e0ff */
[----:B------:R-:W-:Y:S04]  /*12670*/  STL.64 [R1+0x1640], R32 ;  /* 0x0016402001007387 */ /* 0x000fe80000100a00 */
[----:B------:R-:W-:Y:S04]  /*12680*/  STL.64 [R1+0x1638], R30 ;  /* 0x0016381e01007387 */ /* 0x000fe80000100a00 */
[----:B------:R-:W-:Y:S04]  /*12690*/  STL.64 [R1+0x1630], R28 ;  /* 0x0016301c01007387 */ /* 0x000fe80000100a00 */
[----:B------:R-:W-:Y:S04]  /*126a0*/  STL.64 [R1+0x1628], R26 ;  /* 0x0016281a01007387 */ /* 0x000fe80000100a00 */
[----:B------:R-:W-:Y:S01]  /*126b0*/  STL.64 [R1+0x1620], R24 ;  /* 0x0016201801007387 */ /* 0x000fe20000100a00 */
[----:B------:R-:W-:-:S03]  /*126c0*/  IMAD.X R17, R6, 0x1, R155, P1 ;  /* 0x0000000106117824 */ /* 0x000fc600008e069b */
[----:B------:R3:W-:Y:S04]  /*126d0*/  STL [R1+0x1398], R15 ;  /* 0x0013980f01007387 */ /* 0x0007e80000100800 */
[----:B------:R-:W4:Y:S04]  /*126e0*/  LDL R10, [R1+0x3dc] ;  /* 0x0003dc00010a7983 */ /* 0x000f280000100800 */
[----:B-1----:R1:W4:Y:S01]  /*126f0*/  LDG.E.U8 R151, desc[UR60][R16.64] ;  /* 0x0000003c10977981 */ /* 0x002322000c1e1100 */
[----:B------:R-:W-:-:S03]  /*12700*/  IADD3 R18, P0, R2, R18, RZ ;  /* 0x0000001202127210 */ /* 0x000fc60007f1e0ff */
[----:B------:R-:W4:Y:S01]  /*12710*/  LDL R0, [R1+0x3e8] ;  /* 0x0003e80001007983 */ /* 0x000f220000100800 */
[----:B0-----:R-:W-:Y:S01]  /*12720*/  IADD3 R12, P1, R2, R20, RZ ;  /* 0x00000014020c7210 */ /* 0x001fe20007f3e0ff */
[----:B------:R-:W-:-:S04]  /*12730*/  IMAD.X R19, R6, 0x1, R154, P0 ;  /* 0x0000000106137824 */ /* 0x000fc800000e069a */
[----:B------:R-:W-:Y:S01]  /*12740*/  IMAD.X R13, R6, 0x1, R153, P1 ;  /* 0x00000001060d7824 */ /* 0x000fe200008e0699 */
[----:B------:R0:W4:Y:S01]  /*12750*/  LDG.E.U8 R150, desc[UR60][R18.64] ;  /* 0x0000003c12967981 */ /* 0x000122000c1e1100 */
[----:B-1----:R-:W-:-:S03]  /*12760*/  IADD3 R16, P0, R2, R11, RZ ;  /* 0x0000000b02107210 */ /* 0x002fc60007f1e0ff */
[----:B------:R1:W4:Y:S02]  /*12770*/  LDG.E.U8 R149, desc[UR60][R12.64] ;  /* 0x0000003c0c957981 */ /* 0x000324000c1e1100 */
[----:B------:R-:W-:-:S05]  /*12780*/  IMAD.X R17, R6, 0x1, R23, P0 ;  /* 0x0000000106117824 */ /* 0x000fca00000e0617 */
[----:B------:R4:W4:Y:S01]  /*12790*/  LDG.E.U8 R132, desc[UR60][R16.64] ;  /* 0x0000003c10847981 */ /* 0x000922000c1e1100 */
[C---:B0-----:R-:W-:Y:S02]  /*127a0*/  IADD3 R18, P1, R2.reuse, R152, RZ ;  /* 0x0000009802127210 */ /* 0x041fe40007f3e0ff */
[----:B-1----:R-:W-:-:S03]  /*127b0*/  IADD3 R12, P0, R2, R22, RZ ;  /* 0x00000016020c7210 */ /* 0x002fc60007f1e0ff */
[----:B------:R-:W-:-:S05]  /*127c0*/  IMAD.X R19, R6, 0x1, R21, P1 ;  /* 0x0000000106137824 */ /* 0x000fca00008e0615 */
[----:B------:R-:W4:Y:S04]  /*127d0*/  LDG.E.U8 R131, desc[UR60][R18.64] ;  /* 0x0000003c12837981 */ /* 0x000f28000c1e1100 */
[----:B--2---:R0:W-:Y:S04]  /*127e0*/  STL [R1+0x18e8], R14 ;  /* 0x0018e80e01007387 */ /* 0x0041e80000100800 */
[----:B---3--:R-:W2:Y:S04]  /*127f0*/  LDL R15, [R1+0x3e4] ;  /* 0x0003e400010f7983 */ /* 0x008ea80000100800 */
[----:B------:R-:W3:Y:S01]  /*12800*/  LDL R20, [R1+0x3f0] ;  /* 0x0003f00001147983 */ /* 0x000ee20000100800 */
[----:B----4-:R-:W-:-:S05]  /*12810*/  IMAD.X R13, R6, 0x1, R10, P0 ;  /* 0x00000001060d7824 */ /* 0x010fca00000e060a */
[----:B------:R-:W4:Y:S04]  /*12820*/  LDG.E.U8 R130, desc[UR60][R12.64] ;  /* 0x0000003c0c827981 */ /* 0x000f28000c1e1100 */
[----:B------:R-:W-:Y:S04]  /*12830*/  STL [R1+0x18ec], R151 ;  /* 0x0018ec9701007387 */ /* 0x000fe80000100800 */
[----:B------:R-:W4:Y:S04]  /*12840*/  LDL R11, [R1+0x3f8] ;  /* 0x0003f800010b7983 */ /* 0x000f280000100800 */
[----:B------:R-:W4:Y:S01]  /*12850*/  LDL R9, [R1+0x3ec] ;  /* 0x0003ec0001097983 */ /* 0x000f220000100800 */
[----:B------:R-:W-:-:S03]  /*12860*/  IADD3 R16, P1, R2, R0, RZ ;  /* 0x0000000002107210 */ /* 0x000fc60007f3e0ff */
[----:B------:R-:W-:Y:S04]  /*12870*/  STL [R1+0x18f0], R150 ;  /* 0x0018f09601007387 */ /* 0x000fe80000100800 */
[----:B------:R-:W4:Y:S04]  /*12880*/  LDL R5, [R1+0x400] ;  /* 0x0004000001057983 */ /* 0x000f280000100800 */
[----:B------:R-:W4:Y:S04]  /*12890*/  LDL R8, [R1+0x3f4] ;  /* 0x0003f40001087983 */ /* 0x000f280000100800 */
[----:B------:R-:W-:Y:S04]  /*128a0*/  STL [R1+0x18f4], R149 ;  /* 0x0018f49501007387 */ /* 0x000fe80000100800 */
[----:B------:R-:W4:Y:S04]  /*128b0*/  LDL R4, [R1+0x408] ;  /* 0x0004080001047983 */ /* 0x000f280000100800 */
[----:B------:R-:W4:Y:S04]  /*128c0*/  LDL R7, [R1+0x3fc] ;  /* 0x0003fc0001077983 */ /* 0x000f280000100800 */
[----:B------:R-:W4:Y:S04]  /*128d0*/  LDL R3, [R1+0x410] ;  /* 0x0004100001037983 */ /* 0x000f280000100800 */
[----:B------:R-:W-:Y:S04]  /*128e0*/  STL [R1+0x18f8], R132 ;  /* 0x0018f88401007387 */ /* 0x000fe80000100800 */
[----:B------:R-:W4:Y:S04]  /*128f0*/  LDL R0, [R1+0x404] ;  /* 0x0004040001007983 */ /* 0x000f280000100800 */
[----:B------:R-:W4:Y:S04]  /*12900*/  LDL R10, [R1+0x418] ;  /* 0x00041800010a7983 */ /* 0x000f280000100800 */
[----:B0-----:R-:W4:Y:S04]  /*12910*/  LDL R14, [R1+0x40c] ;  /* 0x00040c00010e7983 */ /* 0x001f280000100800 */
[----:B------:R-:W-:Y:S04]  /*12920*/  STL [R1+0x18fc], R131 ;  /* 0x0018fc8301007387 */ /* 0x000fe80000100800 */
[----:B------:R-:W4:Y:S01]  /*12930*/  LDL R21, [R1+0x420] ;  /* 0x0004200001157983 */ /* 0x000f220000100800 */
[----:B--2---:R-:W-:-:S05]  /*12940*/  IMAD.X R17, R6, 0x1, R15, P1 ;  /* 0x0000000106117824 */ /* 0x004fca00008e060f */
[----:B------:R0:W2:Y:S01]  /*12950*/  LDG.E.U8 R129, desc[UR60][R16.64] ;  /* 0x0000003c10817981 */ /* 0x0000a2000c1e1100 */
[----:B---3--:R-:W-:-:S03]  /*12960*/  IADD3 R18, P0, R2, R20, RZ ;  /* 0x0000001402127210 */ /* 0x008fc60007f1e0ff */
[----:B------:R-:W3:Y:S04]  /*12970*/  LDL R20, [R1+0x414] ;  /* 0x0004140001147983 */ /* 0x000ee80000100800 */
[----:B----4-:R-:W-:Y:S04]  /*12980*/  STL [R1+0x1900], R130 ;  /* 0x0019008201007387 */ /* 0x010fe80000100800 */
[----:B------:R-:W4:Y:S01]  /*12990*/  LDL R15, [R1+0x428] ;  /* 0x00042800010f7983 */ /* 0x000f220000100800 */
[----:B------:R-:W-:-:S03]  /*129a0*/  IADD3 R12, P1, R2, R11, RZ ;  /* 0x0000000b020c7210 */ /* 0x000fc60007f3e0ff */
[----:B------:R-:W4:Y:S01]  /*129b0*/  LDL R11, [R1+0x41c] ;  /* 0x00041c00010b7983 */ /* 0x000f220000100800 */
[----:B------:R-:W-:-:S03]  /*129c0*/  IMAD.X R19, R6, 0x1, R9, P0 ;  /* 0x0000000106137824 */ /* 0x000fc600000e0609 */
[----:B------:R-:W4:Y:S04]  /*129d0*/  LDL R9, [R1+0x430] ;  /* 0x0004300001097983 */ /* 0x000f280000100800 */
[----:B------:R1:W4:Y:S01]  /*129e0*/  LDG.E.U8 R112, desc[UR60][R18.64] ;  /* 0x0000003c12707981 */ /* 0x000322000c1e1100 */
[----:B0-----:R-:W-:Y:S01]  /*129f0*/  IADD3 R16, P0, R2, R5, RZ ;  /* 0x0000000502107210 */ /* 0x001fe20007f1e0ff */
[----:B------:R-:W-:-:S05]  /*12a00*/  IMAD.X R13, R6, 0x1, R8, P1 ;  /* 0x00000001060d7824 */ /* 0x000fca00008e0608 */
[----:B------:R0:W4:Y:S01]  /*12a10*/  LDG.E.U8 R111, desc[UR60][R12.64] ;  /* 0x0000003c0c6f7981 */ /* 0x000122000c1e1100 */
[----:B-1----:R-:W-:Y:S01]  /*12a20*/  IADD3 R18, P1, R2, R4, RZ ;  /* 0x0000000402127210 */ /* 0x002fe20007f3e0ff */
[----:B------:R-:W-:Y:S01]  /*12a30*/  IMAD.X R17, R6, 0x1, R7, P0 ;  /* 0x0000000106117824 */ /* 0x000fe200000e0607 */
[----:B0-----:R-:W-:-:S04]  /*12a40*/  IADD3 R12, P0, R2, R3, RZ ;  /* 0x00000003020c7210 */ /* 0x001fc80007f1e0ff */
[----:B------:R0:W4:Y:S01]  /*12a50*/  LDG.E.U8 R110, desc[UR60][R16.64] ;  /* 0x0000003c106e7981 */ /* 0x000122000c1e1100 */
[----:B------:R-:W-:Y:S01]  /*12a60*/  IMAD.X R19, R6, 0x1, R0, P1 ;  /* 0x0000000106137824 */ /* 0x000fe200008e0600 */
[----:B0-----:R-:W-:-:S04]  /*12a70*/  IADD3 R16, P1, R2, R10, RZ ;  /* 0x0000000a02107210 */ /* 0x001fc80007f3e0ff */
[----:B------:R0:W4:Y:S01]  /*12a80*/  LDG.E.U8 R109, desc[UR60][R18.64] ;  /* 0x0000003c126d7981 */ /* 0x000122000c1e1100 */
[----:B------:R-:W-:-:S05]  /*12a90*/  IMAD.X R13, R6, 0x1, R14, P0 ;  /* 0x00000001060d7824 */ /* 0x000fca00000e060e */
[----:B------:R4:W4:Y:S01]  /*12aa0*/  LDG.E.U8 R92, desc[UR60][R12.64] ;  /* 0x0000003c0c5c7981 */ /* 0x000922000c1e1100 */
[----:B0-----:R-:W-:-:S03]  /*12ab0*/  IADD3 R18, P0, R2, R21, RZ ;  /* 0x0000001502127210 */ /* 0x001fc60007f1e0ff */
[----:B--2---:R0:W-:Y:S04]  /*12ac0*/  STL [R1+0x1904], R129 ;  /* 0x0019048101007387 */ /* 0x0041e80000100800 */
[----:B------:R-:W2:Y:S04]  /*12ad0*/  LDL R5, [R1+0x424] ;  /* 0x0004240001057983 */ /* 0x000ea80000100800 */
[----:B------:R-:W2:Y:S04]  /*12ae0*/  LDL R8, [R1+0x438] ;  /* 0x0004380001087983 */ /* 0x000ea80000100800 */
[----:B------:R-:W2:Y:S04]  /*12af0*/  LDL R4, [R1+0x42c] ;  /* 0x00042c0001047983 */ /* 0x000ea80000100800 */
[----:B------:R-:W2:Y:S04]  /*12b00*/  LDL R7, [R1+0x440] ;  /* 0x0004400001077983 */ /* 0x000ea80000100800 */
[----:B------:R-:W2:Y:S04]  /*12b10*/  LDL R3, [R1+0x434] ;  /* 0x0004340001037983 */ /* 0x000ea80000100800 */
[----:B------:R-:W2:Y:S04]  /*12b20*/  LDL R0, [R1+0x448] ;  /* 0x0004480001007983 */ /* 0x000ea80000100800 */
[----:B------:R-:W2:Y:S01]  /*12b30*/  LDL R10, [R1+0x43c] ;  /* 0x00043c00010a7983 */ /* 0x000ea20000100800 */
[----:B---3--:R-:W-:-:S03]  /*12b40*/  IMAD.X R17, R6, 0x1, R20, P1 ;  /* 0x0000000106117824 */ /* 0x008fc600008e0614 */
[----:B------:R-:W3:Y:S04]  /*12b50*/  LDL R14, [R1+0x450] ;  /* 0x00045000010e7983 */ /* 0x000ee80000100800 */
[----:B------:R-:W3:Y:S04]  /*12b60*/  LDL R21, [R1+0x444] ;  /* 0x0004440001157983 */ /* 0x000ee80000100800 */
[----:B------:R-:W3:Y:S04]  /*12b70*/  LDL R20, [R1+0x458] ;  /* 0x0004580001147983 */ /* 0x000ee80000100800 */
[----:B------:R1:W3:Y:S04]  /*12b80*/  LDG.E.U8 R91, desc[UR60][R16.64] ;  /* 0x0000003c105b7981 */ /* 0x0002e8000c1e1100 */
[----:B------:R-:W3:Y:S04]  /*12b90*/  LDL R22, [R1+0x5f0] ;  /* 0x0005f00001167983 */ /* 0x000ee80000100800 */
[----:B------:R-:W3:Y:S04]  /*12ba0*/  LDL R26, [R1+0x103c] ;  /* 0x00103c00011a7983 */ /* 0x000ee80000100800 */
[----:B------:R-:W3:Y:S04]  /*12bb0*/  LDL R24, [R1+0x1030] ;  /* 0x0010300001187983 */ /* 0x000ee80000100800 */
[----:B------:R-:W3:Y:S04]  /*12bc0*/  LDL R23, [R1+0x1044] ;  /* 0x0010440001177983 */ /* 0x000ee80000100800 */
[----:B------:R-:W3:Y:S04]  /*12bd0*/  LDL R25, [R1+0x105c] ;  /* 0x00105c0001197983 */ /* 0x000ee80000100800 */
[----:B------:R-:W3:Y:S04]  /*12be0*/  LDL R55, [R1+0x10d4] ;  /* 0x0010d40001377983 */ /* 0x000ee80000100800 */
[----:B------:R-:W3:Y:S04]  /*12bf0*/  LDL R94, [R1+0x10fc] ;  /* 0x0010fc00015e7983 */ /* 0x000ee80000100800 */
[----:B------:R-:W3:Y:S01]  /*12c00*/  LDL R75, [R1+0x10f0] ;  /* 0x0010f000014b7983 */ /* 0x000ee20000100800 */
[----:B----4-:R-:W-:-:S03]  /*12c10*/  IADD3 R12, P1, R2, R15, RZ ;  /* 0x0000000f020c7210 */ /* 0x010fc60007f3e0ff */
[----:B------:R-:W4:Y:S04]  /*12c20*/  LDL R74, [R1+0xd54] ;  /* 0x000d5400014a7983 */ /* 0x000f280000100800 */
[----:B------:R-:W4:Y:S01]  /*12c30*/  LDL R15, [R1+0x44c] ;  /* 0x00044c00010f7983 */ /* 0x000f220000100800 */
[----:B------:R-:W-:-:S03]  /*12c40*/  IMAD.X R19, R6, 0x1, R11, P0 ;  /* 0x0000000106137824 */ /* 0x000fc600000e060b */
[----:B------:R-:W4:Y:S01]  /*12c50*/  LDL R11, [R1+0x460] ;  /* 0x00046000010b7983 */ /* 0x000f220000100800 */
[----:B-1----:R-:W-:-:S03]  /*12c60*/  IADD3 R16, P0, R2, R9, RZ ;  /* 0x0000000902107210 */ /* 0x002fc60007f1e0ff */
[----:B------:R-:W4:Y:S04]  /*12c70*/  LDL R9, [R1+0x454] ;  /* 0x0004540001097983 */ /* 0x000f280000100800 */
[----:B------:R1:W4:Y:S04]  /*12c80*/  LDG.E.U8 R90, desc[UR60][R18.64] ;  /* 0x0000003c125a7981 */ /* 0x000328000c1e1100 */
        /* <DEDUP_REMOVED lines=16> */
[----:B------:R-:W4:Y:S01]  /*12d90*/  LDL R162, [R1+0x134c] ;  /* 0x00134c0001a27983 */ /* 0x000f220000100800 */
[----:B--2---:R-:W-:-:S03]  /*12da0*/  IMAD.X R13, R6, 0x1, R5, P1 ;  /* 0x00000001060d7824 */ /* 0x004fc600008e0605 */
[----:B------:R-:W2:Y:S01]  /*12db0*/  LDL R5, [R1+0x468] ;  /* 0x0004680001057983 */ /* 0x000ea20000100800 */
[----:B-1----:R-:W-:-:S03]  /*12dc0*/  IADD3 R18, P1, R2, R8, RZ ;  /* 0x0000000802127210 */ /* 0x002fc60007f3e0ff */
[----:B------:R-:W2:Y:S01]  /*12dd0*/  LDL R8, [R1+0x45c] ;  /* 0x00045c0001087983 */ /* 0x000ea20000100800 */
[----:B------:R-:W-:-:S03]  /*12de0*/  IMAD.X R17, R6, 0x1, R4, P0 ;  /* 0x0000000106117824 */ /* 0x000fc600000e0604 */
[----:B------:R-:W2:Y:S04]  /*12df0*/  LDL R4, [R1+0x470] ;  /* 0x0004700001047983 */ /* 0x000ea80000100800 */
[----:B------:R1:W2:Y:S01]  /*12e00*/  LDG.E.U8 R89, desc[UR60][R12.64] ;  /* 0x0000003c0c597981 */ /* 0x0002a2000c1e1100 */
[----:B------:R-:W-:-:S03]  /*12e10*/  IMAD.X R19, R6, 0x1, R3, P1 ;  /* 0x0000000106137824 */ /* 0x000fc600008e0603 */
[----:B------:R-:W2:Y:S04]  /*12e20*/  LDL R3, [R1+0x478] ;  /* 0x0004780001037983 */ /* 0x000ea80000100800 */
[----:B------:R0:W2:Y:S01]  /*12e30*/  LDG.E.U8 R72, desc[UR60][R16.64] ;  /* 0x0000003c10487981 */ /* 0x0000a2000c1e1100 */
[----:B-1----:R-:W-:-:S03]  /*12e40*/  IADD3 R12, P0, R2, R7, RZ ;  /* 0x00000007020c7210 */ /* 0x002fc60007f1e0ff */
[----:B------:R-:W2:Y:S02]  /*12e50*/  LDL R7, [R1+0x464] ;  /* 0x0004640001077983 */ /* 0x000ea40000100800 */
[----:B------:R-:W-:Y:S02]  /*12e60*/  IMAD.X R13, R6, 0x1, R10, P0 ;  /* 0x00000001060d7824 */ /* 0x000fe400000e060a */
[----:B------:R3:W2:Y:S01]  /*12e70*/  LDG.E.U8 R71, desc[UR60][R18.64] ;  /* 0x0000003c12477981 */ /* 0x0006a2000c1e1100 */
[----:B0-----:R-:W-:-:S03]  /*12e80*/  IADD3 R16, P1, R2, R0, RZ ;  /* 0x0000000002107210 */ /* 0x001fc60007f3e0ff */
[----:B------:R-:W2:Y:S04]  /*12e90*/  LDL R0, [R1+0x46c] ;  /* 0x00046c0001007983 */ /* 0x000ea80000100800 */
[----:B------:R-:W2:Y:S01]  /*12ea0*/  LDL R10, [R1+0x480] ;  /* 0x00048000010a7983 */ /* 0x000ea20000100800 */
[----:B---3--:R-:W-:-:S03]  /*12eb0*/  IADD3 R18, P0, R2, R14, RZ ;  /* 0x0000000e02127210 */ /* 0x008fc60007f1e0ff */
[----:B------:R-:W3:Y:S01]  /*12ec0*/  LDL R14, [R1+0x474] ;  /* 0x00047400010e7983 */ /* 0x000ee20000100800 */
[----:B------:R-:W-:-:S03]  /*12ed0*/  IMAD.X R17, R6, 0x1, R21, P1 ;  /* 0x0000000106117824 */ /* 0x000fc600008e0615 */
[----:B------:R0:W3:Y:S04]  /*12ee0*/  LDG.E.U8 R70, desc[UR60][R12.64] ;  /* 0x0000003c0c467981 */ /* 0x0000e8000c1e1100 */
[----:B------:R-:W3:Y:S04]  /*12ef0*/  LDL R21, [R1+0x488] ;  /* 0x0004880001157983 */ /* 0x000ee80000100800 */
[----:B------:R1:W3:Y:S01]  /*12f00*/  LDG.E.U8 R69, desc[UR60][R16.64] ;  /* 0x0000003c10457981 */ /* 0x0002e2000c1e1100 */
[----:B0-----:R-:W-:-:S03]  /*12f10*/  IADD3 R12, P1, R2, R20, RZ ;  /* 0x00000014020c7210 */ /* 0x001fc60007f3e0ff */
[----:B------:R-:W3:Y:S01]  /*12f20*/  LDL R20, [R1+0x47c] ;  /* 0x00047c0001147983 */ /* 0x000ee20000100800 */
[----:B----4-:R-:W-:-:S03]  /*12f30*/  IMAD.X R19, R6, 0x1, R15, P0 ;  /* 0x0000000106137824 */ /* 0x010fc600000e060f */
[----:B------:R-:W4:Y:S01]  /*12f40*/  LDL R15, [R1+0x490] ;  /* 0x00049000010f7983 */ /* 0x000f220000100800 */
[----:B-1----:R-:W-:-:S03]  /*12f50*/  IADD3 R16, P0, R2, R11, RZ ;  /* 0x0000000b02107210 */ /* 0x002fc60007f1e0ff */
[----:B------:R-:W4:Y:S01]  /*12f60*/  LDL R11, [R1+0x484] ;  /* 0x00048400010b7983 */ /* 0x000f220000100800 */
[----:B------:R-:W-:-:S03]  /*12f70*/  IMAD.X R13, R6, 0x1, R9, P1 ;  /* 0x00000001060d7824 */ /* 0x000fc600008e0609 */
[----:B------:R-:W4:Y:S04]  /*12f80*/  LDL R9, [R1+0x498] ;  /* 0x0004980001097983 */ /* 0x000f280000100800 */
[----:B------:R2:W4:Y:S04]  /*12f90*/  LDG.E.U8 R54, desc[UR60][R18.64] ;  /* 0x0000003c12367981 */ /* 0x000528000c1e1100 */
[----:B------:R0:W4:Y:S01]  /*12fa0*/  LDG.E.U8 R53, desc[UR60][R12.64] ;  /* 0x0000003c0c357981 */ /* 0x000122000c1e1100 */
[----:B--2---:R-:W-:-:S03]  /*12fb0*/  IADD3 R18, P1, R2, R5, RZ ;  /* 0x0000000502127210 */ /* 0x004fc60007f3e0ff */
[----:B------:R-:W2:Y:S01]  /*12fc0*/  LDL R5, [R1+0x48c] ;  /* 0x00048c0001057983 */ /* 0x000ea20000100800 */
[----:B------:R-:W-:-:S03]  /*12fd0*/  IMAD.X R17, R6, 0x1, R8, P0 ;  /* 0x0000000106117824 */ /* 0x000fc600000e0608 */
[----:B------:R-:W2:Y:S01]  /*12fe0*/  LDL R8, [R1+0x4a0] ;  /* 0x0004a00001087983 */ /* 0x000ea20000100800 */
[----:B0-----:R-:W-:-:S03]  /*12ff0*/  IADD3 R12, P0, R2, R4, RZ ;  /* 0x00000004020c7210 */ /* 0x001fc60007f1e0ff */
[----:B------:R-:W2:Y:S04]  /*13000*/  LDL R4, [R1+0x494] ;  /* 0x0004940001047983 */ /* 0x000ea80000100800 */
[----:B------:R0:W2:Y:S01]  /*13010*/  LDG.E.U8 R52, desc[UR60][R16.64] ;  /* 0x0000003c10347981 */ /* 0x0000a2000c1e1100 */
[----:B------:R-:W-:-:S03]  /*13020*/  IMAD.X R19, R6, 0x1, R7, P1 ;  /* 0x0000000106137824 */ /* 0x000fc600008e0607 */
[----:B------:R-:W2:Y:S01]  /*13030*/  LDL R7, [R1+0x4a8] ;  /* 0x0004a80001077983 */ /* 0x000ea20000100800 */
[----:B0-----:R-:W-:-:S03]  /*13040*/  IADD3 R16, P1, R2, R3, RZ ;  /* 0x0000000302107210 */ /* 0x001fc60007f3e0ff */
[----:B------:R-:W2:Y:S01]  /*13050*/  LDL R3, [R1+0x49c] ;  /* 0x00049c0001037983 */ /* 0x000ea20000100800 */
[----:B------:R-:W-:-:S03]  /*13060*/  IMAD.X R13, R6, 0x1, R0, P0 ;  /* 0x00000001060d7824 */ /* 0x000fc600000e0600 */
[----:B------:R-:W2:Y:S04]  /*13070*/  LDL R0, [R1+0x4b0] ;  /* 0x0004b00001007983 */ /* 0x000ea80000100800 */
[----:B------:R0:W2:Y:S01]  /*13080*/  LDG.E.U8 R51, desc[UR60][R18.64] ;  /* 0x0000003c12337981 */ /* 0x0000a2000c1e1100 */
[----:B---3--:R-:W-:-:S03]  /*13090*/  IMAD.X R17, R6, 0x1, R14, P1 ;  /* 0x0000000106117824 */ /* 0x008fc600008e060e */
[----:B------:R-:W3:Y:S04]  /*130a0*/  LDL R14, [R1+0x4b8] ;  /* 0x0004b800010e7983 */ /* 0x000ee80000100800 */
[----:B------:R1:W3:Y:S01]  /*130b0*/  LDG.E.U8 R38, desc[UR60][R12.64] ;  /* 0x0000003c0c267981 */ /* 0x0002e2000c1e1100 */
[----:B0-----:R-:W-:-:S03]  /*130c0*/  IADD3 R18, P0, R2, R10, RZ ;  /* 0x0000000a02127210 */ /* 0x001fc60007f1e0ff */
[----:B------:R-:W3:Y:S04]  /*130d0*/  LDL R10, [R1+0x4a4] ;  /* 0x0004a400010a7983 */ /* 0x000ee80000100800 */
[----:B------:R4:W3:Y:S01]  /*130e0*/  LDG.E.U8 R37, desc[UR60][R16.64] ;  /* 0x0000003c10257981 */ /* 0x0008e2000c1e1100 */
[----:B-1----:R-:W-:Y:S01]  /*130f0*/  IADD3 R12, P1, R2, R21, RZ ;  /* 0x00000015020c7210 */ /* 0x002fe20007f3e0ff */
[----:B------:R-:W-:Y:S02]  /*13100*/  IMAD.X R19, R6, 0x1, R20, P0 ;  /* 0x0000000106137824 */ /* 0x000fe400000e0614 */
[----:B------:R-:W3:Y:S04]  /*13110*/  LDL R21, [R1+0x4ac] ;  /* 0x0004ac0001157983 */ /* 0x000ee80000100800 */
[----:B------:R-:W3:Y:S04]  /*13120*/  LDL R20, [R1+0x4c0] ;  /* 0x0004c00001147983 */ /* 0x000ee80000100800 */
[----:B------:R0:W3:Y:S01]  /*13130*/  LDG.E.U8 R36, desc[UR60][R18.64] ;  /* 0x0000003c12247981 */ /* 0x0000e2000c1e1100 */
[----:B----4-:R-:W-:-:S03]  /*13140*/  IADD3 R16, P0, R2, R15, RZ ;  /* 0x0000000f02107210 */ /* 0x010fc60007f1e0ff */
[----:B------:R-:W4:Y:S01]  /*13150*/  LDL R15, [R1+0x4b4] ;  /* 0x0004b400010f7983 */ /* 0x000f220000100800 */
[----:B------:R-:W-:-:S03]  /*13160*/  IMAD.X R13, R6, 0x1, R11, P1 ;  /* 0x00000001060d7824 */ /* 0x000fc600008e060b */
[----:B------:R-:W4:Y:S01]  /*13170*/  LDL R11, [R1+0x4c8] ;  /* 0x0004c800010b7983 */ /* 0x000f220000100800 */
[----:B0-----:R-:W-:-:S03]  /*13180*/  IADD3 R18, P1, R2, R9, RZ ;  /* 0x0000000902127210 */ /* 0x001fc60007f3e0ff */
[----:B------:R-:W4:Y:S04]  /*13190*/  LDL R9, [R1+0x4bc] ;  /* 0x0004bc0001097983 */ /* 0x000f280000100800 */
[----:B------:R0:W4:Y:S01]  /*131a0*/  LDG.E.U8 R35, desc[UR60][R12.64] ;  /* 0x0000003c0c237981 */ /* 0x000122000c1e1100 */
[----:B--2---:R-:W-:-:S03]  /*131b0*/  IMAD.X R17, R6, 0x1, R5, P0 ;  /* 0x0000000106117824 */ /* 0x004fc600000e0605 */
[----:B------:R-:W2:Y:S01]  /*131c0*/  LDL R5, [R1+0x4d0] ;  /* 0x0004d00001057983 */ /* 0x000ea20000100800 */
[----:B0-----:R-:W-:-:S03]  /*131d0*/  IADD3 R12, P0, R2, R8, RZ ;  /* 0x00000008020c7210 */ /* 0x001fc60007f1e0ff */
[----:B------:R-:W2:Y:S01]  /*131e0*/  LDL R8, [R1+0x4c4] ;  /* 0x0004c40001087983 */ /* 0x000ea20000100800 */
[----:B------:R-:W-:-:S03]  /*131f0*/  IMAD.X R19, R6, 0x1, R4, P1 ;  /* 0x0000000106137824 */ /* 0x000fc600008e0604 */
[----:B------:R-:W2:Y:S04]  /*13200*/  LDL R4, [R1+0x4d8] ;  /* 0x0004d80001047983 */ /* 0x000ea80000100800 */
[----:B------:R0:W2:Y:S04]  /*13210*/  LDG.E.U8 R129, desc[UR60][R16.64] ;  /* 0x0000003c10817981 */ /* 0x0000a8000c1e1100 */
[----:B------:R1:W2:Y:S01]  /*13220*/  LDG.E.U8 R130, desc[UR60][R18.64] ;  /* 0x0000003c12827981 */ /* 0x0002a2000c1e1100 */
[----:B0-----:R-:W-:-:S03]  /*13230*/  IADD3 R16, P1, R2, R7, RZ ;  /* 0x0000000702107210 */ /* 0x001fc60007f3e0ff */
[----:B------:R-:W2:Y:S01]  /*13240*/  LDL R7, [R1+0x4cc] ;  /* 0x0004cc0001077983 */ /* 0x000ea20000100800 */
[----:B------:R-:W-:-:S03]  /*13250*/  IMAD.X R13, R6, 0x1, R3, P0 ;  /* 0x00000001060d7824 */ /* 0x000fc600000e0603 */
[----:B------:R-:W2:Y:S01]  /*13260*/  LDL R3, [R1+0x4e0] ;  /* 0x0004e00001037983 */ /* 0x000ea20000100800 */
[----:B-1----:R-:W-:-:S03]  /*13270*/  IADD3 R18, P0, R2, R0, RZ ;  /* 0x0000000002127210 */ /* 0x002fc60007f1e0ff */
[----:B------:R-:W2:Y:S04]  /*13280*/  LDL R0, [R1+0x4d4] ;  /* 0x0004d40001007983 */ /* 0x000ea80000100800 */
[----:B------:R0:W2:Y:S01]  /*13290*/  LDG.E.U8 R131, desc[UR60][R12.64] ;  /* 0x0000003c0c837981 */ /* 0x0000a2000c1e1100 */
[----:B---3--:R-:W-:-:S03]  /*132a0*/  IMAD.X R17, R6, 0x1, R10, P1 ;  /* 0x0000000106117824 */ /* 0x008fc600008e060a */
[----:B------:R-:W3:Y:S01]  /*132b0*/  LDL R10, [R1+0x4e8] ;  /* 0x0004e800010a7983 */ /* 0x000ee20000100800 */
[----:B0-----:R-:W-:-:S03]  /*132c0*/  IADD3 R12, P1, R2, R14, RZ ;  /* 0x0000000e020c7210 */ /* 0x001fc60007f3e0ff */
        /* <DEDUP_REMOVED lines=28> */
[----:B------:R3:W2:Y:S04]  /*13490*/  LDG.E.U8 R128, desc[UR60][R12.64] ;  /* 0x0000003c0c807981 */ /* 0x0006a8000c1e1100 */
[----:B------:R0:W2:Y:S01]  /*134a0*/  LDG.E.U8 R127, desc[UR60][R16.64] ;  /* 0x0000003c107f7981 */ /* 0x0000a2000c1e1100 */
[----:B---3--:R-:W-:-:S03]  /*134b0*/  IADD3 R12, P1, R2, R10, RZ ;  /* 0x0000000a020c7210 */ /* 0x008fc60007f3e0ff */
[----:B------:R-:W3:Y:S01]  /*134c0*/  LDL R10, [R1+0x50c] ;  /* 0x00050c00010a7983 */ /* 0x000ee20000100800 */
[----:B------:R-:W-:-:S03]  /*134d0*/  IMAD.X R19, R6, 0x1, R14, P0 ;  /* 0x0000000106137824 */ /* 0x000fc600000e060e */
[----:B------:R-:W3:Y:S04]  /*134e0*/  LDL R14, [R1+0x520] ;  /* 0x00052000010e7983 */ /* 0x000ee80000100800 */
[----:B------:R4:W3:Y:S01]  /*134f0*/  LDG.E.U8 R126, desc[UR60][R18.64] ;  /* 0x0000003c127e7981 */ /* 0x0008e2000c1e1100 */
[----:B0-----:R-:W-:-:S03]  /*13500*/  IADD3 R16, P0, R2, R21, RZ ;  /* 0x0000001502107210 */ /* 0x001fc60007f1e0ff */
[----:B------:R-:W3:Y:S01]  /*13510*/  LDL R21, [R1+0x514] ;  /* 0x0005140001157983 */ /* 0x000ee20000100800 */
[----:B------:R-:W-:-:S03]  /*13520*/  IMAD.X R13, R6, 0x1, R20, P1 ;  /* 0x00000001060d7824 */ /* 0x000fc600008e0614 */
        /* <DEDUP_REMOVED lines=27> */
[----:B------:R-:W3:Y:S04]  /*136e0*/  LDL R14, [R1+0x544] ;  /* 0x00054400010e7983 */ /* 0x000ee80000100800 */
[----:B------:R0:W3:Y:S01]  /*136f0*/  LDG.E.U8 R88, desc[UR60][R18.64] ;  /* 0x0000003c12587981 */ /* 0x0000e2000c1e1100 */
[----:B------:R-:W-:-:S03]  /*13700*/  IMAD.X R13, R6, 0x1, R21, P1 ;  /* 0x00000001060d7824 */ /* 0x000fc600008e0615 */
        /* <DEDUP_REMOVED lines=90> */
[----:B------:R3:W2:Y:S02]  /*13cb0*/  LDG.E.U8 R151, desc[UR60][R18.64] ;  /* 0x0000003c12977981 */ /* 0x0006a4000c1e1100 */
[----:B---3--:R-:W-:Y:S02]  /*13cc0*/  IADD3 R18, P1, R2, R10, RZ ;  /* 0x0000000a02127210 */ /* 0x008fe40007f3e0ff */
[----:B------:R-:W3:Y:S01]  /*13cd0*/  LDL R10, [R1+0x5dc] ;  /* 0x0005dc00010a7983 */ /* 0x000ee20000100800 */
[----:B------:R-:W-:-:S03]  /*13ce0*/  IMAD.X R17, R6, 0x1, R14, P0 ;  /* 0x0000000106117824 */ /* 0x000fc600000e060e */
[----:B------:R0:W3:Y:S04]  /*13cf0*/  LDG.E.U8 R14, desc[UR60][R12.64] ;  /* 0x0000003c0c0e7981 */ /* 0x0000e8000c1e1100 */
        /* <DEDUP_REMOVED lines=34> */
[----:B------:R-:W3:Y:S01]  /*13f20*/  LDL R21, [R1+0x600] ;  /* 0x0006000001157983 */ /* 0x000ee20000100800 */
[----:B0-----:R-:W-:-:S03]  /*13f30*/  IADD3 R16, P1, R2, R20, RZ ;  /* 0x0000001402107210 */ /* 0x001fc60007f3e0ff */
[----:B------:R-:W3:Y:S04]  /*13f40*/  LDL R20, [R1+0xfc0] ;  /* 0x000fc00001147983 */ /* 0x000ee80000100800 */
[----:B------:R0:W3:Y:S01]  /*13f50*/  LDG.E.U8 R121, desc[UR60][R18.64] ;  /* 0x0000003c12797981 */ /* 0x0000e2000c1e1100 */
[----:B----4-:R-:W-:-:S03]  /*13f60*/  IMAD.X R13, R6, 0x1, R15, P0 ;  /* 0x00000001060d7824 */ /* 0x010fc600000e060f */
[----:B------:R-:W4:Y:S01]  /*13f70*/  LDL R15, [R1+0xfcc] ;  /* 0x000fcc00010f7983 */ /* 0x000f220000100800 */
[----:B0-----:R-:W-:-:S03]  /*13f80*/  IADD3 R18, P0, R2, R11, RZ ;  /* 0x0000000b02127210 */ /* 0x001fc60007f1e0ff */
        /* <DEDUP_REMOVED lines=100> */
[----:B------:R-:W4:Y:S01]  /*145d0*/  LDL R9, [R1+0x624] ;  /* 0x0006240001097983 */ /* 0x000f220000100800 */
[----:B--2---:R-:W-:-:S03]  /*145e0*/  IMAD.X R13, R6, 0x1, R5, P1 ;  /* 0x00000001060d7824 */ /* 0x004fc600008e0605 */
[----:B------:R0:W2:Y:S01]  /*145f0*/  LDG.E.U8 R5, desc[UR60][R18.64] ;  /* 0x0000003c12057981 */ /* 0x0000a2000c1e1100 */
[----:B------:R-:W-:-:S03]  /*14600*/  IMAD.X R17, R6, 0x1, R4, P0 ;  /* 0x0000000106117824 */ /* 0x000fc600000e0604 */
[----:B------:R1:W2:Y:S01]  /*14610*/  LDG.E.U8 R4, desc[UR60][R12.64] ;  /* 0x0000003c0c047981 */ /* 0x0002a2000c1e1100 */
[----:B0-----:R-:W-:-:S03]  /*14620*/  IADD3 R18, P1, R2, R8, RZ ;  /* 0x0000000802127210 */ /* 0x001fc60007f3e0ff */
[----:B------:R-:W2:Y:S01]  /*14630*/  LDL R8, [R1+0x1040] ;  /* 0x0010400001087983 */ /* 0x000ea20000100800 */
[----:B-1----:R-:W-:-:S03]  /*14640*/  IADD3 R12, P0, R2, R7, RZ ;  /* 0x00000007020c7210 */ /* 0x002fc60007f1e0ff */
[----:B------:R-:W2:Y:S01]  /*14650*/  LDL R7, [R1+0x1048] ;  /* 0x0010480001077983 */ /* 0x000ea20000100800 */
[----:B------:R-:W-:-:S03]  /*14660*/  IMAD.X R19, R6, 0x1, R3, P1 ;  /* 0x0000000106137824 */ /* 0x000fc600008e0603 */
[----:B------:R0:W2:Y:S02]  /*14670*/  LDG.E.U8 R3, desc[UR60][R16.64] ;  /* 0x0000003c10037981 */ /* 0x0000a4000c1e1100 */
[----:B0-----:R-:W-:Y:S02]  /*14680*/  IADD3 R16, P1, R2, R0, RZ ;  /* 0x0000000002107210 */ /* 0x001fe40007f3e0ff */
[----:B------:R-:W2:Y:S01]  /*14690*/  LDL R0, [R1+0x1050] ;  /* 0x0010500001007983 */ /* 0x000ea20000100800 */
[----:B---3--:R-:W-:-:S03]  /*146a0*/  IMAD.X R13, R6, 0x1, R10, P0 ;  /* 0x00000001060d7824 */ /* 0x008fc600000e060a */
[----:B------:R0:W3:Y:S01]  /*146b0*/  LDG.E.U8 R10, desc[UR60][R18.64] ;  /* 0x0000003c120a7981 */ /* 0x0000e2000c1e1100 */
[----:B------:R-:W-:-:S03]  /*146c0*/  IMAD.X R17, R6, 0x1, R24, P1 ;  /* 0x0000000106117824 */ /* 0x000fc600008e0618 */
[----:B------:R-:W3:Y:S04]  /*146d0*/  LDL R24, [R1+0x1064] ;  /* 0x0010640001187983 */ /* 0x000ee80000100800 */
[----:B------:R1:W3:Y:S01]  /*146e0*/  LDG.E.U8 R140, desc[UR60][R12.64] ;  /* 0x0000003c0c8c7981 */ /* 0x0002e2000c1e1100 */
[----:B0-----:R-:W-:-:S03]  /*146f0*/  IADD3 R18, P0, R2, R26, RZ ;  /* 0x0000001a02127210 */ /* 0x001fc60007f1e0ff */
[----:B------:R-:W3:Y:S04]  /*14700*/  LDL R26, [R1+0x62c] ;  /* 0x00062c00011a7983 */ /* 0x000ee80000100800 */
[----:B------:R0:W3:Y:S01]  /*14710*/  LDG.E.U8 R139, desc[UR60][R16.64] ;  /* 0x0000003c108b7981 */ /* 0x0000e2000c1e1100 */
[----:B-1----:R-:W-:-:S03]  /*14720*/  IADD3 R12, P1, R2, R22, RZ ;  /* 0x00000016020c7210 */ /* 0x002fc60007f3e0ff */
[----:B------:R-:W3:Y:S01]  /*14730*/  LDL R22, [R1+0x1058] ;  /* 0x0010580001167983 */ /* 0x000ee20000100800 */
        /* <DEDUP_REMOVED lines=8> */
[----:B0-----:R-:W-:-:S03]  /*147c0*/  IADD3 R18, P1, R2, R11, RZ ;  /* 0x0000000b02127210 */ /* 0x001fc60007f3e0ff */
[----:B------:R-:W4:Y:S01]  /*147d0*/  LDL R11, [R1+0x1068] ;  /* 0x00106800010b7983 */ /* 0x000f220000100800 */
[----:B--2---:R-:W-:-:S03]  /*147e0*/  IMAD.X R17, R6, 0x1, R8, P0 ;  /* 0x0000000106117824 */ /* 0x004fc600000e0608 */
[----:B------:R-:W2:Y:S01]  /*147f0*/  LDL R8, [R1+0x1074] ;  /* 0x0010740001087983 */ /* 0x000ea20000100800 */
[----:B-1----:R-:W-:-:S03]  /*14800*/  IADD3 R12, P0, R2, R21, RZ ;  /* 0x00000015020c7210 */ /* 0x002fc60007f1e0ff */
[----:B------:R-:W2:Y:S04]  /*14810*/  LDL R21, [R1+0x634] ;  /* 0x0006340001157983 */ /* 0x000ea80000100800 */
[----:B------:R0:W2:Y:S01]  /*14820*/  LDG.E.U8 R120, desc[UR60][R16.64] ;  /* 0x0000003c10787981 */ /* 0x0000a2000c1e1100 */
[----:B------:R-:W-:-:S03]  /*14830*/  IMAD.X R19, R6, 0x1, R7, P1 ;  /* 0x0000000106137824 */ /* 0x000fc600008e0607 */
[----:B------:R-:W2:Y:S04]  /*14840*/  LDL R7, [R1+0x107c] ;  /* 0x00107c0001077983 */ /* 0x000ea80000100800 */
[----:B------:R1:W2:Y:S01]  /*14850*/  LDG.E.U8 R119, desc[UR60][R18.64] ;  /* 0x0000003c12777981 */ /* 0x0002a2000c1e1100 */
[----:B0-----:R-:W-:-:S03]  /*14860*/  IADD3 R16, P1, R2, R20, RZ ;  /* 0x0000001402107210 */ /* 0x001fc60007f3e0ff */
[----:B------:R-:W2:Y:S01]  /*14870*/  LDL R20, [R1+0x1070] ;  /* 0x0010700001147983 */ /* 0x000ea20000100800 */
[----:B------:R-:W-:Y:S01]  /*14880*/  IMAD.X R13, R6, 0x1, R0, P0 ;  /* 0x00000001060d7824 */ /* 0x000fe200000e0600 */
[----:B-1----:R-:W-:Y:S02]  /*14890*/  IADD3 R18, P0, R2, R25, RZ ;  /* 0x0000001902127210 */ /* 0x002fe40007f1e0ff */
[----:B------:R-:W2:Y:S04]  /*148a0*/  LDL R0, [R1+0x1084] ;  /* 0x0010840001007983 */ /* 0x000ea80000100800 */
[----:B------:R-:W2:Y:S04]  /*148b0*/  LDL R25, [R1+0x1078] ;  /* 0x0010780001197983 */ /* 0x000ea80000100800 */
[----:B------:R0:W2:Y:S01]  /*148c0*/  LDG.E.U8 R118, desc[UR60][R12.64] ;  /* 0x0000003c0c767981 */ /* 0x0000a2000c1e1100 */
[----:B---3--:R-:W-:Y:S01]  /*148d0*/  IMAD.X R17, R6, 0x1, R26, P1 ;  /* 0x0000000106117824 */ /* 0x008fe200008e061a */
[----:B0-----:R-:W-:-:S02]  /*148e0*/  IADD3 R12, P1, R2, R24, RZ ;  /* 0x00000018020c7210 */ /* 0x001fc40007f3e0ff */
[----:B------:R-:W3:Y:S04]  /*148f0*/  LDL R26, [R1+0x640] ;  /* 0x00064000011a7983 */ /* 0x000ee80000100800 */
[----:B------:R-:W3:Y:S01]  /*14900*/  LDL R24, [R1+0x1080] ;  /* 0x0010800001187983 */ /* 0x000ee20000100800 */
[----:B------:R-:W-:-:S03]  /*14910*/  IMAD.X R19, R6, 0x1, R22, P0 ;  /* 0x0000000106137824 */ /* 0x000fc600000e0616 */
[----:B------:R-:W3:Y:S04]  /*14920*/  LDL R22, [R1+0x108c] ;  /* 0x00108c0001167983 */ /* 0x000ee80000100800 */
[----:B------:R4:W3:Y:S04]  /*14930*/  LDG.E.U8 R117, desc[UR60][R16.64] ;  /* 0x0000003c10757981 */ /* 0x0008e8000c1e1100 */
[----:B------:R0:W3:Y:S01]  /*14940*/  LDG.E.U8 R100, desc[UR60][R18.64] ;  /* 0x0000003c12647981 */ /* 0x0000e2000c1e1100 */
[----:B----4-:R-:W-:-:S03]  /*14950*/  IADD3 R16, P0, R2, R15, RZ ;  /* 0x0000000f02107210 */ /* 0x010fc60007f1e0ff */
[----:B------:R-:W4:Y:S01]  /*14960*/  LDL R15, [R1+0x63c] ;  /* 0x00063c00010f7983 */ /* 0x000f220000100800 */
[----:B------:R-:W-:Y:S01]  /*14970*/  IMAD.X R13, R6, 0x1, R23, P1 ;  /* 0x00000001060d7824 */ /* 0x000fe200008e0617 */
[----:B0-----:R-:W-:Y:S02]  /*14980*/  IADD3 R18, P1, R2, R9, RZ ;  /* 0x0000000902127210 */ /* 0x001fe40007f3e0ff */
[----:B------:R-:W4:Y:S04]  /*14990*/  LDL R23, [R1+0x1094] ;  /* 0x0010940001177983 */ /* 0x000f280000100800 */
[----:B------:R-:W4:Y:S04]  /*149a0*/  LDL R9, [R1+0x1088] ;  /* 0x0010880001097983 */ /* 0x000f280000100800 */
[----:B------:R2:W4:Y:S01]  /*149b0*/  LDG.E.U8 R99, desc[UR60][R12.64] ;  /* 0x0000003c0c637981 */ /* 0x000522000c1e1100 */
[----:B------:R-:W-:-:S03]  /*149c0*/  IMAD.X R17, R6, 0x1, R11, P0 ;  /* 0x0000000106117824 */ /* 0x000fc600000e060b */
[----:B------:R-:W4:Y:S04]  /*149d0*/  LDL R11, [R1+0x109c] ;  /* 0x00109c00010b7983 */ /* 0x000f280000100800 */
[----:B------:R0:W4:Y:S01]  /*149e0*/  LDG.E.U8 R98, desc[UR60][R16.64] ;  /* 0x0000003c10627981 */ /* 0x000122000c1e1100 */
[----:B--2---:R-:W-:-:S03]  /*149f0*/  IADD3 R12, P0, R2, R8, RZ ;  /* 0x00000008020c7210 */ /* 0x004fc60007f1e0ff */
[----:B------:R-:W2:Y:S01]  /*14a00*/  LDL R8, [R1+0x1090] ;  /* 0x0010900001087983 */ /* 0x000ea20000100800 */
[----:B------:R-:W-:-:S03]  /*14a10*/  IMAD.X R19, R6, 0x1, R21, P1 ;  /* 0x0000000106137824 */ /* 0x000fc600008e0615 */
[----:B------:R-:W2:Y:S04]  /*14a20*/  LDL R21, [R1+0x648] ;  /* 0x0006480001157983 */ /* 0x000ea80000100800 */
[----:B------:R1:W2:Y:S01]  /*14a30*/  LDG.E.U8 R97, desc[UR60][R18.64] ;  /* 0x0000003c12617981 */ /* 0x0002a2000c1e1100 */
[----:B0-----:R-:W-:-:S03]  /*14a40*/  IADD3 R16, P1, R2, R7, RZ ;  /* 0x0000000702107210 */ /* 0x001fc60007f3e0ff */
[----:B------:R-:W2:Y:S01]  /*14a50*/  LDL R7, [R1+0x1098] ;  /* 0x0010980001077983 */ /* 0x000ea20000100800 */
[----:B------:R-:W-:-:S03]  /*14a60*/  IMAD.X R13, R6, 0x1, R20, P0 ;  /* 0x00000001060d7824 */ /* 0x000fc600000e0614 */
[----:B------:R-:W2:Y:S04]  /*14a70*/  LDL R20, [R1+0x10a4] ;  /* 0x0010a40001147983 */ /* 0x000ea80000100800 */
[----:B------:R3:W2:Y:S01]  /*14a80*/  LDG.E.U8 R80, desc[UR60][R12.64] ;  /* 0x0000003c0c507981 */ /* 0x0006a2000c1e1100 */
[----:B-1----:R-:W-:-:S03]  /*14a90*/  IADD3 R18, P0, R2, R0, RZ ;  /* 0x0000000002127210 */ /* 0x002fc60007f1e0ff */
[----:B------:R-:W2:Y:S01]  /*14aa0*/  LDL R0, [R1+0x644] ;  /* 0x0006440001007983 */ /* 0x000ea20000100800 */
[----:B------:R-:W-:-:S03]  /*14ab0*/  IMAD.X R17, R6, 0x1, R25, P1 ;  /* 0x0000000106117824 */ /* 0x000fc600008e0619 */
[----:B------:R-:W2:Y:S04]  /*14ac0*/  LDL R25, [R1+0x10ac] ;  /* 0x0010ac0001197983 */ /* 0x000ea80000100800 */
[----:B------:R0:W2:Y:S01]  /*14ad0*/  LDG.E.U8 R79, desc[UR60][R16.64] ;  /* 0x0000003c104f7981 */ /* 0x0000a2000c1e1100 */
[----:B---3--:R-:W-:-:S03]  /*14ae0*/  IADD3 R12, P1, R2, R26, RZ ;  /* 0x0000001a020c7210 */ /* 0x008fc60007f3e0ff */
[----:B------:R-:W3:Y:S01]  /*14af0*/  LDL R26, [R1+0x10a0] ;  /* 0x0010a000011a7983 */ /* 0x000ee20000100800 */
        /* <DEDUP_REMOVED lines=30> */
[----:B---3--:R-:W-:Y:S01]  /*14ce0*/  IMAD.X R19, R6, 0x1, R26, P0 ;  /* 0x0000000106137824 */ /* 0x008fe200000e061a */
[----:B0-----:R-:W-:-:S04]  /*14cf0*/  IADD3 R16, P0, R2, R24, RZ ;  /* 0x0000001802107210 */ /* 0x001fc80007f1e0ff */
[----:B------:R4:W3:Y:S01]  /*14d00*/  LDG.E.U8 R42, desc[UR60][R18.64] ;  /* 0x0000003c122a7981 */ /* 0x0008e2000c1e1100 */
[----:B------:R-:W-:-:S03]  /*14d10*/  IMAD.X R13, R6, 0x1, R22, P1 ;  /* 0x00000001060d7824 */ /* 0x000fc600008e0616 */
        /* <DEDUP_REMOVED lines=23> */
[----:B------:R-:W2:Y:S01]  /*14e90*/  LDL R0, [R1+0x10e8] ;  /* 0x0010e80001007983 */ /* 0x000ea20000100800 */
[----:B------:R-:W-:-:S03]  /*14ea0*/  IMAD.X R19, R6, 0x1, R25, P0 ;  /* 0x0000000106137824 */ /* 0x000fc600000e0619 */
[----:B------:R-:W2:Y:S01]  /*14eb0*/  LDG.E.U8 R25, desc[UR60][R16.64] ;  /* 0x0000003c10197981 */ /* 0x000ea2000c1e1100 */
[----:B---3--:R-:W-:-:S03]  /*14ec0*/  IMAD.X R13, R6, 0x1, R24, P1 ;  /* 0x00000001060d7824 */ /* 0x008fc600008e0618 */
[----:B------:R0:W3:Y:S02]  /*14ed0*/  LDG.E.U8 R24, desc[UR60][R18.64] ;  /* 0x0000003c12187981 */ /* 0x0000e4000c1e1100 */
[C---:B0-----:R-:W-:Y:S02]  /*14ee0*/  IADD3 R18, P1, R2.reuse, R22, RZ ;  /* 0x0000001602127210 */ /* 0x041fe40007f3e0ff */
[----:B------:R-:W3:Y:S01]  /*14ef0*/  LDL R22, [R1+0x10f8] ;  /* 0x0010f80001167983 */ /* 0x000ee20000100800 */
[----:B------:R-:W-:-:S03]  /*14f00*/  IADD3 R16, P0, R2, R55, RZ ;  /* 0x0000003702107210 */ /* 0x000fc60007f1e0ff */
[----:B------:R-:W3:Y:S02]  /*14f10*/  LDL R55, [R1+0x1100] ;  /* 0x0011000001377983 */ /* 0x000ee40000100800 */
[C---:B----4-:R-:W-:Y:S02]  /*14f20*/  IMAD.X R17, R6.reuse, 0x1, R15, P0 ;  /* 0x0000000106117824 */ /* 0x050fe400000e060f */
[----:B------:R-:W4:Y:S01]  /*14f30*/  LDG.E.U8 R15, desc[UR60][R12.64] ;  /* 0x0000003c0c0f7981 */ /* 0x000f22000c1e1100 */
[----:B------:R-:W-:-:S03]  /*14f40*/  IMAD.X R19, R6, 0x1, R9, P1 ;  /* 0x0000000106137824 */ /* 0x000fc600008e0609 */
[----:B------:R0:W4:Y:S02]  /*14f50*/  LDG.E.U8 R9, desc[UR60][R16.64] ;  /* 0x0000003c10097981 */ /* 0x000124000c1e1100 */
[C---:B0-----:R-:W-:Y:S02]  /*14f60*/  IADD3 R16, P1, R2.reuse, R11, RZ ;  /* 0x0000000b02107210 */ /* 0x041fe40007f3e0ff */
[----:B------:R-:W4:Y:S01]  /*14f70*/  LDL R11, [R1+0x1114] ;  /* 0x00111400010b7983 */ /* 0x000f220000100800 */
[----:B------:R-:W-:-:S03]  /*14f80*/  IADD3 R12, P0, R2, R23, RZ ;  /* 0x00000017020c7210 */ /* 0x000fc60007f1e0ff */
[----:B------:R-:W4:Y:S02]  /*14f90*/  LDL R23, [R1+0x1108] ;  /* 0x0011080001177983 */ /* 0x000f240000100800 */
[----:B--2---:R-:W-:Y:S02]  /*14fa0*/  IMAD.X R13, R6, 0x1, R8, P0 ;  /* 0x00000001060d7824 */ /* 0x004fe400000e0608 */
[----:B------:R0:W2:Y:S02]  /*14fb0*/  LDG.E.U8 R8, desc[UR60][R18.64] ;  /* 0x0000003c12087981 */ /* 0x0000a4000c1e1100 */
[----:B0-----:R-:W-:Y:S01]  /*14fc0*/  IADD3 R18, P0, R2, R21, RZ ;  /* 0x0000001502127210 */ /* 0x001fe20007f1e0ff */
[----:B------:R-:W-:Y:S01]  /*14fd0*/  IMAD.X R17, R6, 0x1, R7, P1 ;  /* 0x0000000106117824 */ /* 0x000fe200008e0607 */
[----:B------:R-:W2:Y:S04]  /*14fe0*/  LDL R21, [R1+0xd5c] ;  /* 0x000d5c0001157983 */ /* 0x000ea80000100800 */
[----:B------:R0:W2:Y:S02]  /*14ff0*/  LDG.E.U8 R7, desc[UR60][R12.64] ;  /* 0x0000003c0c077981 */ /* 0x0000a4000c1e1100 */
[----:B0-----:R-:W-:-:S02]  /*15000*/  IADD3 R12, P1, R2, R20, RZ ;  /* 0x00000014020c7210 */ /* 0x001fc40007f3e0ff */
[----:B------:R-:W2:Y:S01]  /*15010*/  LDL R20, [R1+0x111c] ;  /* 0x00111c0001147983 */ /* 0x000ea20000100800 */
[----:B------:R-:W-:-:S03]  /*15020*/  IMAD.X R19, R6, 0x1, R0, P0 ;  /* 0x0000000106137824 */ /* 0x000fc600000e0600 */
[----:B------:R0:W2:Y:S01]  /*15030*/  LDG.E.U8 R0, desc[UR60][R16.64] ;  /* 0x0000003c10007981 */ /* 0x0000a2000c1e1100 */
[----:B------:R-:W-:-:S03]  /*15040*/  IMAD.X R13, R6, 0x1, R75, P1 ;  /* 0x00000001060d7824 */ /* 0x000fc600008e064b */
[----:B------:R1:W2:Y:S04]  /*15050*/  LDG.E.U8 R136, desc[UR60][R18.64] ;  /* 0x0000003c12887981 */ /* 0x0002a8000c1e1100 */
[----:B------:R-:W2:Y:S01]  /*15060*/  LDL R75, [R1+0x1124] ;  /* 0x00112400014b7983 */ /* 0x000ea20000100800 */
[----:B0-----:R-:W-:-:S03]  /*15070*/  IADD3 R16, P0, R2, R94, RZ ;  /* 0x0000005e02107210 */ /* 0x001fc60007f1e0ff */
[----:B------:R-:W2:Y:S01]  /*15080*/  LDL R94, [R1+0xd58] ;  /* 0x000d5800015e7983 */ /* 0x000ea20000100800 */
[----:B-1----:R-:W-:-:S03]  /*15090*/  IADD3 R18, P1, R2, R74, RZ ;  /* 0x0000004a02127210 */ /* 0x002fc60007f3e0ff */
[----:B------:R-:W2:Y:S04]  /*150a0*/  LDL R74, [R1+0x1118] ;  /* 0x00111800014a7983 */ /* 0x000ea80000100800 */
[----:B------:R0:W2:Y:S01]  /*150b0*/  LDG.E.U8 R135, desc[UR60][R12.64] ;  /* 0x0000003c0c877981 */ /* 0x0000a2000c1e1100 */
[----:B---3--:R-:W-:-:S03]  /*150c0*/  IMAD.X R17, R6, 0x1, R22, P0 ;  /* 0x0000000106117824 */ /* 0x008fc600000e0616 */
[----:B------:R-:W3:Y:S01]  /*150d0*/  LDL R22, [R1+0x112c] ;  /* 0x00112c0001167983 */ /* 0x000ee20000100800 */
[----:B0-----:R-:W-:Y:S01]  /*150e0*/  IADD3 R12, P0, R2, R93, RZ ;  /* 0x0000005d020c7210 */ /* 0x001fe20007f1e0ff */
[C---:B------:R-:W-:Y:S02]  /*150f0*/  IMAD.X R19, R6.reuse, 0x1, R73, P1 ;  /* 0x0000000106137824 */ /* 0x040fe400008e0649 */
[----:B------:R-:W3:Y:S04]  /*15100*/  LDL R93, [R1+0x1120] ;  /* 0x00112000015d7983 */ /* 0x000ee80000100800 */
[----:B------:R-:W3:Y:S01]  /*15110*/  LDL R73, [R1+0xd64] ;  /* 0x000d640001497983 */ /* 0x000ee20000100800 */
[----:B------:R-:W-:-:S03]  /*15120*/  IMAD.X R13, R6, 0x1, R55, P0 ;  /* 0x00000001060d7824 */ /* 0x000fc600000e0637 */
[----:B------:R0:W3:Y:S04]  /*15130*/  LDG.E.U8 R134, desc[UR60][R16.64] ;  /* 0x0000003c10867981 */ /* 0x0000e8000c1e1100 */
[----:B------:R4:W3:Y:S04]  /*15140*/  LDG.E.U8 R133, desc[UR60][R18.64] ;  /* 0x0000003c12857981 */ /* 0x0008e8000c1e1100 */
[----:B------:R-:W3:Y:S01]  /*15150*/  LDL R55, [R1+0x1134] ;  /* 0x0011340001377983 */ /* 0x000ee20000100800 */
[----:B0-----:R-:W-:-:S03]  /*15160*/  IADD3 R16, P1, R2, R56, RZ ;  /* 0x0000003802107210 */ /* 0x001fc60007f3e0ff */
[----:B------:R-:W3:Y:S01]  /*15170*/  LDL R56, [R1+0x1128] ;  /* 0x0011280001387983 */ /* 0x000ee20000100800 */
[----:B----4-:R-:W-:-:S03]  /*15180*/  IADD3 R18, P0, R2, R11, RZ ;  /* 0x0000000b02127210 */ /* 0x010fc60007f1e0ff */
[----:B------:R2:W4:Y:S04]  /*15190*/  LDG.E.U8 R116, desc[UR60][R12.64] ;  /* 0x0000003c0c747981 */ /* 0x000528000c1e1100 */
[----:B------:R-:W4:Y:S01]  /*151a0*/  LDL R11, [R1+0xd60] ;  /* 0x000d6000010b7983 */ /* 0x000f220000100800 */
[----:B------:R-:W-:-:S03]  /*151b0*/  IMAD.X R17, R6, 0x1, R23, P1 ;  /* 0x0000000106117824 */ /* 0x000fc600008e0617 */
[----:B------:R-:W4:Y:S01]  /*151c0*/  LDL R23, [R1+0x113c] ;  /* 0x00113c0001177983 */ /* 0x000f220000100800 */
[----:B------:R-:W-:-:S03]  /*151d0*/  IMAD.X R19, R6, 0x1, R76, P0 ;  /* 0x0000000106137824 */ /* 0x000fc600000e064c */
[----:B------:R0:W4:Y:S04]  /*151e0*/  LDG.E.U8 R115, desc[UR60][R16.64] ;  /* 0x0000003c10737981 */ /* 0x000128000c1e1100 */
[----:B------:R-:W4:Y:S04]  /*151f0*/  LDL R76, [R1+0x1144] ;  /* 0x00114400014c7983 */ /* 0x000f280000100800 */
[----:B------:R1:W4:Y:S01]  /*15200*/  LDG.E.U8 R114, desc[UR60][R18.64] ;  /* 0x0000003c12727981 */ /* 0x000322000c1e1100 */
[----:B--2---:R-:W-:-:S03]  /*15210*/  IADD3 R12, P1, R2, R21, RZ ;  /* 0x00000015020c7210 */ /* 0x004fc60007f3e0ff */
[----:B------:R-:W2:Y:S01]  /*15220*/  LDL R21, [R1+0x1130] ;  /* 0x0011300001157983 */ /* 0x000ea20000100800 */
[----:B0-----:R-:W-:-:S03]  /*15230*/  IADD3 R16, P0, R2, R20, RZ ;  /* 0x0000001402107210 */ /* 0x001fc60007f1e0ff */
[----:B------:R-:W2:Y:S01]  /*15240*/  LDL R20, [R1+0x1138] ;  /* 0x0011380001147983 */ /* 0x000ea20000100800 */
[C---:B------:R-:W-:Y:S02]  /*15250*/  IMAD.X R13, R6.reuse, 0x1, R94, P1 ;  /* 0x00000001060d7824 */ /* 0x040fe400008e065e */
[----:B------:R-:W-:-:S03]  /*15260*/  IMAD.X R17, R6, 0x1, R74, P0 ;  /* 0x0000000106117824 */ /* 0x000fc600000e064a */
[----:B------:R3:W2:Y:S01]  /*15270*/  LDG.E.U8 R113, desc[UR60][R12.64] ;  /* 0x0000003c0c717981 */ /* 0x0006a2000c1e1100 */
[----:B-1----:R-:W-:-:S03]  /*15280*/  IADD3 R18, P1, R2, R75, RZ ;  /* 0x0000004b02127210 */ /* 0x002fc60007f3e0ff */
[----:B------:R-:W2:Y:S04]  /*15290*/  LDL R75, [R1+0x1140] ;  /* 0x00114000014b7983 */ /* 0x000ea80000100800 */
[----:B------:R-:W2:Y:S04]  /*152a0*/  LDL R74, [R1+0x114c] ;  /* 0x00114c00014a7983 */ /* 0x000ea80000100800 */
[----:B------:R0:W2:Y:S01]  /*152b0*/  LDG.E.U8 R96, desc[UR60][R16.64] ;  /* 0x0000003c10607981 */ /* 0x0000a2000c1e1100 */
[----:B---3--:R-:W-:-:S03]  /*152c0*/  IADD3 R12, P0, R2, R22, RZ ;  /* 0x00000016020c7210 */ /* 0x008fc60007f1e0ff */
[----:B------:R-:W3:Y:S01]  /*152d0*/  LDL R22, [R1+0xd68] ;  /* 0x000d680001167983 */ /* 0x000ee20000100800 */
[----:B------:R-:W-:Y:S01]  /*152e0*/  IMAD.X R19, R6, 0x1, R93, P1 ;  /* 0x0000000106137824 */ /* 0x000fe200008e065d */
[----:B0-----:R-:W-:-:S04]  /*152f0*/  IADD3 R16, P1, R2, R73, RZ ;  /* 0x0000004902107210 */ /* 0x001fc80007f3e0ff */
[----:B------:R0:W3:Y:S04]  /*15300*/  LDG.E.U8 R95, desc[UR60][R18.64] ;  /* 0x0000003c125f7981 */ /* 0x0000e8000c1e1100 */
[----:B------:R-:W3:Y:S01]  /*15310*/  LDL R73, [R1+0x1148] ;  /* 0x0011480001497983 */ /* 0x000ee20000100800 */
[----:B------:R-:W-:Y:S01]  /*15320*/  IMAD.X R13, R6, 0x1, R56, P0 ;  /* 0x00000001060d7824 */ /* 0x000fe200000e0638 */
[----:B0-----:R-:W-:Y:S02]  /*15330*/  IADD3 R18, P0, R2, R55, RZ ;  /* 0x0000003702127210 */ /* 0x001fe40007f1e0ff */
[----:B------:R-:W3:Y:S04]  /*15340*/  LDL R56, [R1+0x115c] ;  /* 0x00115c0001387983 */ /* 0x000ee80000100800 */
[----:B------:R-:W3:Y:S01]  /*15350*/  LDL R55, [R1+0x1150] ;  /* 0x0011500001377983 */ /* 0x000ee20000100800 */
[----:B----4-:R-:W-:-:S03]  /*15360*/  IMAD.X R17, R6, 0x1, R11, P1 ;  /* 0x0000000106117824 */ /* 0x010fc600008e060b */
        /* <DEDUP_REMOVED lines=8> */
[----:B------:R0:W2:Y:S01]  /*153f0*/  LDG.E.U8 R76, desc[UR60][R18.64] ;  /* 0x0000003c124c7981 */ /* 0x0000a2000c1e1100 */
[----:B------:R-:W-:-:S03]  /*15400*/  IMAD.X R13, R6, 0x1, R20, P1 ;  /* 0x00000001060d7824 */ /* 0x000fc600008e0614 */
[----:B------:R-:W2:Y:S01]  /*15410*/  LDL R20, [R1+0x116c] ;  /* 0x00116c0001147983 */ /* 0x000ea20000100800 */
[----:B0-----:R-:W-:-:S03]  /*15420*/  IADD3 R18, P1, R2, R153, RZ ;  /* 0x0000009902127210 */ /* 0x001fc60007f3e0ff */
[----:B------:R-:W2:Y:S01]  /*15430*/  LDL R153, [R1+0x1174] ;  /* 0x0011740001997983 */ /* 0x000ea20000100800 */
[----:B------:R-:W-:-:S03]  /*15440*/  IMAD.X R17, R6, 0x1, R75, P0 ;  /* 0x0000000106117824 */ /* 0x000fc600000e064b */
[----:B------:R0:W2:Y:S01]  /*15450*/  LDG.E.U8 R75, desc[UR60][R12.64] ;  /* 0x0000003c0c4b7981 */ /* 0x0000a2000c1e1100 */
[----:B---3--:R-:W-:-:S03]  /*15460*/  IMAD.X R19, R6, 0x1, R22, P1 ;  /* 0x0000000106137824 */ /* 0x008fc600008e0616 */
[----:B------:R-:W3:Y:S01]  /*15470*/  LDL R22, [R1+0xd7c] ;  /* 0x000d7c0001167983 */ /* 0x000ee20000100800 */
[----:B0-----:R-:W-:-:S03]  /*15480*/  IADD3 R12, P0, R2, R74, RZ ;  /* 0x0000004a020c7210 */ /* 0x001fc60007f1e0ff */
[----:B------:R0:W3:Y:S02]  /*15490*/  LDG.E.U8 R74, desc[UR60][R16.64] ;  /* 0x0000003c104a7981 */ /* 0x0000e4000c1e1100 */
[----:B0-----:R-:W-:Y:S02]  /*154a0*/  IADD3 R16, P1, R2, R152, RZ ;  /* 0x0000009802107210 */ /* 0x001fe40007f3e0ff */
[----:B------:R-:W3:Y:S01]  /*154b0*/  LDL R152, [R1+0x117c] ;  /* 0x00117c0001987983 */ /* 0x000ee20000100800 */
[----:B------:R-:W-:-:S03]  /*154c0*/  IMAD.X R13, R6, 0x1, R73, P0 ;  /* 0x00000001060d7824 */ /* 0x000fc600000e0649 */
[----:B------:R0:W3:Y:S01]  /*154d0*/  LDG.E.U8 R73, desc[UR60][R18.64] ;  /* 0x0000003c12497981 */ /* 0x0000e2000c1e1100 */
[----:B------:R-:W-:Y:S01]  /*154e0*/  IMAD.X R17, R6, 0x1, R55, P1 ;  /* 0x0000000106117824 */ /* 0x000fe200008e0637 */
[----:B0-----:R-:W-:-:S04]  /*154f0*/  IADD3 R18, P0, R2, R56, RZ ;  /* 0x0000003802127210 */ /* 0x001fc80007f1e0ff */
[----:B------:R-:W3:Y:S04]  /*15500*/  LDG.E.U8 R55, desc[UR60][R16.64] ;  /* 0x0000003c10377981 */ /* 0x000ee8000c1e1100 */
[----:B------:R4:W3:Y:S02]  /*15510*/  LDG.E.U8 R56, desc[UR60][R12.64] ;  /* 0x0000003c0c387981 */ /* 0x0008e4000c1e1100 */
[----:B----4-:R-:W-:Y:S02]  /*15520*/  IADD3 R12, P1, R2, R11, RZ ;  /* 0x0000000b020c7210 */ /* 0x010fe40007f3e0ff */
        /* <DEDUP_REMOVED lines=8> */
[----:B------:R-:W2:Y:S02]  /*155b0*/  LDL R21, [R1+0x1180] ;  /* 0x0011800001157983 */ /* 0x000ea40000100800 */
[----:B------:R-:W-:Y:S02]  /*155c0*/  IMAD.X R17, R6, 0x1, R157, P0 ;  /* 0x0000000106117824 */ /* 0x000fe400000e069d */
[----:B------:R-:W2:Y:S04]  /*155d0*/  LDL R157, [R1+0x1194] ;  /* 0x00119400019d7983 */ /* 0x000ea80000100800 */
[----:B------:R3:W2:Y:S01]  /*155e0*/  LDG.E.U8 R250, desc[UR60][R16.64] ;  /* 0x0000003c10fa7981 */ /* 0x0006a2000c1e1100 */
[----:B0-----:R-:W-:-:S03]  /*155f0*/  IADD3 R18, P1, R2, R20, RZ ;  /* 0x0000001402127210 */ /* 0x001fc60007f3e0ff */
[----:B------:R-:W2:Y:S01]  /*15600*/  LDL R20, [R1+0x1188] ;  /* 0x0011880001147983 */ /* 0x000ea20000100800 */
[----:B-1----:R-:W-:-:S03]  /*15610*/  IADD3 R12, P0, R2, R153, RZ ;  /* 0x00000099020c7210 */ /* 0x002fc60007f1e0ff */
[----:B------:R-:W2:Y:S01]  /*15620*/  LDL R153, [R1+0xd80] ;  /* 0x000d800001997983 */ /* 0x000ea20000100800 */
[----:B------:R-:W-:-:S03]  /*15630*/  IMAD.X R19, R6, 0x1, R159, P1 ;  /* 0x0000000106137824 */ /* 0x000fc600008e069f */
[----:B------:R-:W2:Y:S01]  /*15640*/  LDL R159, [R1+0x119c] ;  /* 0x00119c00019f7983 */ /* 0x000ea20000100800 */
[----:B------:R-:W-:-:S03]  /*15650*/  IMAD.X R13, R6, 0x1, R156, P0 ;  /* 0x00000001060d7824 */ /* 0x000fc600000e069c */
[----:B------:R0:W2:Y:S04]  /*15660*/  LDG.E.U8 R249, desc[UR60][R18.64] ;  /* 0x0000003c12f97981 */ /* 0x0000a8000c1e1100 */
[----:B------:R-:W2:Y:S04]  /*15670*/  LDL R156, [R1+0x11a4] ;  /* 0x0011a400019c7983 */ /* 0x000ea80000100800 */
[----:B------:R1:W2:Y:S01]  /*15680*/  LDG.E.U8 R248, desc[UR60][R12.64] ;  /* 0x0000003c0cf87981 */ /* 0x0002a2000c1e1100 */
[----:B---3--:R-:W-:-:S03]  /*15690*/  IADD3 R16, P1, R2, R22, RZ ;  /* 0x0000001602107210 */ /* 0x008fc60007f3e0ff */
[----:B------:R-:W3:Y:S01]  /*156a0*/  LDL R22, [R1+0x1190] ;  /* 0x0011900001167983 */ /* 0x000ee20000100800 */
[----:B0-----:R-:W-:-:S03]  /*156b0*/  IADD3 R18, P0, R2, R152, RZ ;  /* 0x0000009802127210 */ /* 0x001fc60007f1e0ff */
[----:B------:R-:W3:Y:S01]  /*156c0*/  LDL R152, [R1+0x1198] ;  /* 0x0011980001987983 */ /* 0x000ee20000100800 */
[----:B------:R-:W-:Y:S01]  /*156d0*/  IMAD.X R17, R6, 0x1, R155, P1 ;  /* 0x0000000106117824 */ /* 0x000fe200008e069b */
[----:B-1----:R-:W-:Y:S02]  /*156e0*/  IADD3 R12, P1, R2, R154, RZ ;  /* 0x0000009a020c7210 */ /* 0x002fe40007f3e0ff */
[----:B------:R-:W3:Y:S04]  /*156f0*/  LDL R155, [R1+0xd8c] ;  /* 0x000d8c00019b7983 */ /* 0x000ee80000100800 */
[----:B------:R-:W3:Y:S04]  /*15700*/  LDL R154, [R1+0x11a0] ;  /* 0x0011a000019a7983 */ /* 0x000ee80000100800 */
[----:B------:R0:W3:Y:S01]  /*15710*/  LDG.E.U8 R247, desc[UR60][R16.64] ;  /* 0x0000003c10f77981 */ /* 0x0000e2000c1e1100 */
[----:B----4-:R-:W-:-:S03]  /*15720*/  IMAD.X R19, R6, 0x1, R11, P0 ;  /* 0x0000000106137824 */ /* 0x010fc600000e060b */
[----:B------:R-:W4:Y:S01]  /*15730*/  LDL R11, [R1+0x11ac] ;  /* 0x0011ac00010b7983 */ /* 0x000f220000100800 */
[----:B0-----:R-:W-:-:S03]  /*15740*/  IADD3 R16, P0, R2, R23, RZ ;  /* 0x0000001702107210 */ /* 0x001fc60007f1e0ff */
[----:B------:R-:W4:Y:S04]  /*15750*/  LDL R23, [R1+0xd88] ;  /* 0x000d880001177983 */ /* 0x000f280000100800 */
[----:B------:R0:W4:Y:S01]  /*15760*/  LDG.E.U8 R246, desc[UR60][R18.64] ;  /* 0x0000003c12f67981 */ /* 0x000122000c1e1100 */
[----:B--2---:R-:W-:Y:S01]  /*15770*/  IMAD.X R13, R6, 0x1, R21, P1 ;  /* 0x00000001060d7824 */ /* 0x004fe200008e0615 */
[----:B0-----:R-:W-:Y:S02]  /*15780*/  IADD3 R18, P1, R2, R158, RZ ;  /* 0x0000009e02127210 */ /* 0x001fe40007f3e0ff */
[----:B------:R-:W2:Y:S04]  /*15790*/  LDL R21, [R1+0x11b4] ;  /* 0x0011b40001157983 */ /* 0x000ea80000100800 */
[----:B------:R-:W2:Y:S04]  /*157a0*/  LDL R158, [R1+0x11a8] ;  /* 0x0011a800019e7983 */ /* 0x000ea80000100800 */
[----:B------:R0:W2:Y:S01]  /*157b0*/  LDG.E.U8 R245, desc[UR60][R12.64] ;  /* 0x0000003c0cf57981 */ /* 0x0000a2000c1e1100 */
[----:B------:R-:W-:-:S03]  /*157c0*/  IMAD.X R17, R6, 0x1, R20, P0 ;  /* 0x0000000106117824 */ /* 0x000fc600000e0614 */
[----:B------:R-:W2:Y:S01]  /*157d0*/  LDL R20, [R1+0x11bc] ;  /* 0x0011bc0001147983 */ /* 0x000ea20000100800 */
[----:B0-----:R-:W-:Y:S01]  /*157e0*/  IADD3 R12, P0, R2, R157, RZ ;  /* 0x0000009d020c7210 */ /* 0x001fe20007f1e0ff */
[----:B------:R-:W-:Y:S02]  /*157f0*/  IMAD.X R19, R6, 0x1, R153, P1 ;  /* 0x0000000106137824 */ /* 0x000fe400008e0699 */
[----:B------:R-:W2:Y:S04]  /*15800*/  LDL R157, [R1+0x11b0] ;  /* 0x0011b000019d7983 */ /* 0x000ea80000100800 */
[----:B------:R-:W2:Y:S04]  /*15810*/  LDL R153, [R1+0xd94] ;  /* 0x000d940001997983 */ /* 0x000ea80000100800 */
[----:B------:R0:W2:Y:S04]  /*15820*/  LDG.E.U8 R244, desc[UR60][R16.64] ;  /* 0x0000003c10f47981 */ /* 0x0000a8000c1e1100 */
[----:B------:R1:W2:Y:S01]  /*15830*/  LDG.E.U8 R243, desc[UR60][R18.64] ;  /* 0x0000003c12f37981 */ /* 0x0002a2000c1e1100 */
[----:B0-----:R-:W-:-:S03]  /*15840*/  IADD3 R16, P1, R2, R159, RZ ;  /* 0x0000009f02107210 */ /* 0x001fc60007f3e0ff */
[----:B------:R-:W2:Y:S01]  /*15850*/  LDL R159, [R1+0x11b8] ;  /* 0x0011b800019f7983 */ /* 0x000ea20000100800 */
[----:B---3--:R-:W-:-:S03]  /*15860*/  IMAD.X R13, R6, 0x1, R22, P0 ;  /* 0x00000001060d7824 */ /* 0x008fc600000e0616 */
[----:B------:R-:W3:Y:S01]  /*15870*/  LDL R22, [R1+0x11c4] ;  /* 0x0011c40001167983 */ /* 0x000ee20000100800 */
[----:B-1----:R-:W-:-:S03]  /*15880*/  IADD3 R18, P0, R2, R156, RZ ;  /* 0x0000009c02127210 */ /* 0x002fc60007f1e0ff */
[----:B------:R-:W3:Y:S04]  /*15890*/  LDL R156, [R1+0xd90] ;  /* 0x000d9000019c7983 */ /* 0x000ee80000100800 */
[----:B------:R0:W3:Y:S01]  /*158a0*/  LDG.E.U8 R242, desc[UR60][R12.64] ;  /* 0x0000003c0cf27981 */ /* 0x0000e2000c1e1100 */
[----:B------:R-:W-:-:S03]  /*158b0*/  IMAD.X R17, R6, 0x1, R152, P1 ;  /* 0x0000000106117824 */ /* 0x000fc600008e0698 */
[----:B------:R-:W3:Y:S01]  /*158c0*/  LDL R152, [R1+0x11cc] ;  /* 0x0011cc0001987983 */ /* 0x000ee20000100800 */
[----:B0-----:R-:W-:-:S03]  /*158d0*/  IADD3 R12, P1, R2, R155, RZ ;  /* 0x0000009b020c7210 */ /* 0x001fc60007f3e0ff */
[----:B------:R-:W3:Y:S01]  /*158e0*/  LDL R155, [R1+0x11c0] ;  /* 0x0011c000019b7983 */ /* 0x000ee20000100800 */
[----:B------:R-:W-:-:S03]  /*158f0*/  IMAD.X R19, R6, 0x1, R154, P0 ;  /* 0x0000000106137824 */ /* 0x000fc600000e069a */
[----:B------:R4:W3:Y:S04]  /*15900*/  LDG.E.U8 R241, desc[UR60][R16.64] ;  /* 0x0000003c10f17981 */ /* 0x0008e8000c1e1100 */
[----:B------:R-:W3:Y:S04]  /*15910*/  LDL R154, [R1+0x11d4] ;  /* 0x0011d400019a7983 */ /* 0x000ee80000100800 */
[----:B------:R2:W3:Y:S01]  /*15920*/  LDG.E.U8 R240, desc[UR60][R18.64] ;  /* 0x0000003c12f07981 */ /* 0x0004e2000c1e1100 */
[----:B----4-:R-:W-:-:S03]  /*15930*/  IADD3 R16, P0, R2, R11, RZ ;  /* 0x0000000b02107210 */ /* 0x010fc60007f1e0ff */
[----:B------:R-:W4:Y:S01]  /*15940*/  LDL R11, [R1+0x11c8] ;  /* 0x0011c800010b7983 */ /* 0x000f220000100800 */
        /* <DEDUP_REMOVED lines=15> */
[----:B------:R-:W-:-:S03]  /*15a40*/  IMAD.X R13, R6, 0x1, R159, P0 ;  /* 0x00000001060d7824 */ /* 0x000fc600000e069f */
[----:B------:R-:W2:Y:S04]  /*15a50*/  LDL R159, [R1+0x11f8] ;  /* 0x0011f800019f7983 */ /* 0x000ea80000100800 */
        /* <DEDUP_REMOVED lines=11> */
[----:B-1----:R-:W-:-:S03]  /*15b10*/  IADD3 R16, P0, R2, R154, RZ ;  /* 0x0000009a02107210 */ /* 0x002fc60007f1e0ff */
[----:B------:R-:W3:Y:S01]  /*15b20*/  LDL R154, [R1+0xda0] ;  /* 0x000da000019a7983 */ /* 0x000ee20000100800 */
[----:B----4-:R-:W-:-:S03]  /*15b30*/  IMAD.X R13, R6, 0x1, R11, P1 ;  /* 0x00000001060d7824 */ /* 0x010fc600008e060b */
[----:B------:R-:W4:Y:S01]  /*15b40*/  LDL R11, [R1+0x11fc] ;  /* 0x0011fc00010b7983 */ /* 0x000f220000100800 */
[----:B0-----:R-:W-:-:S03]  /*15b50*/  IADD3 R18, P1, R2, R23, RZ ;  /* 0x0000001702127210 */ /* 0x001fc60007f3e0ff */
[----:B------:R-:W4:Y:S04]  /*15b60*/  LDL R23, [R1+0x11f0] ;  /* 0x0011f00001177983 */ /* 0x000f280000100800 */
[----:B------:R0:W4:Y:S01]  /*15b70*/  LDG.E.U8 R233, desc[UR60][R12.64] ;  /* 0x0000003c0ce97981 */ /* 0x000122000c1e1100 */
[----:B--2---:R-:W-:-:S03]  /*15b80*/  IMAD.X R17, R6, 0x1, R21, P0 ;  /* 0x0000000106117824 */ /* 0x004fc600000e0615 */
[----:B------:R-:W2:Y:S01]  /*15b90*/  LDL R21, [R1+0x1204] ;  /* 0x0012040001157983 */ /* 0x000ea20000100800 */
[----:B0-----:R-:W-:-:S03]  /*15ba0*/  IADD3 R12, P0, R2, R158, RZ ;  /* 0x0000009e020c7210 */ /* 0x001fc60007f1e0ff */
[----:B------:R0:W2:Y:S04]  /*15bb0*/  LDG.E.U8 R232, desc[UR60][R16.64] ;  /* 0x0000003c10e87981 */ /* 0x0000a8000c1e1100 */
[----:B------:R-:W2:Y:S01]  /*15bc0*/  LDL R158, [R1+0x1200] ;  /* 0x00120000019e7983 */ /* 0x000ea20000100800 */
[----:B------:R-:W-:-:S03]  /*15bd0*/  IMAD.X R19, R6, 0x1, R20, P1 ;  /* 0x0000000106137824 */ /* 0x000fc600008e0614 */
[----:B------:R-:W2:Y:S01]  /*15be0*/  LDL R20, [R1+0xdac] ;  /* 0x000dac0001147983 */ /* 0x000ea20000100800 */
[----:B0-----:R-:W-:-:S03]  /*15bf0*/  IADD3 R16, P1, R2, R157, RZ ;  /* 0x0000009d02107210 */ /* 0x001fc60007f3e0ff */
[----:B------:R0:W2:Y:S01]  /*15c00*/  LDG.E.U8 R231, desc[UR60][R18.64] ;  /* 0x0000003c12e77981 */ /* 0x0000a2000c1e1100 */
[----:B------:R-:W-:-:S03]  /*15c10*/  IMAD.X R13, R6, 0x1, R153, P0 ;  /* 0x00000001060d7824 */ /* 0x000fc600000e0699 */
[----:B------:R-:W2:Y:S04]  /*15c20*/  LDL R153, [R1+0xda8] ;  /* 0x000da80001997983 */ /* 0x000ea80000100800 */
[----:B------:R-:W2:Y:S01]  /*15c30*/  LDL R157, [R1+0x120c] ;  /* 0x00120c00019d7983 */ /* 0x000ea20000100800 */
[----:B0-----:R-:W-:-:S03]  /*15c40*/  IADD3 R18, P0, R2, R160, RZ ;  /* 0x000000a002127210 */ /* 0x001fc60007f1e0ff */
[----:B------:R0:W2:Y:S04]  /*15c50*/  LDG.E.U8 R230, desc[UR60][R12.64] ;  /* 0x0000003c0ce67981 */ /* 0x0000a8000c1e1100 */
[----:B------:R-:W2:Y:S01]  /*15c60*/  LDL R160, [R1+0x123c] ;  /* 0x00123c0001a07983 */ /* 0x000ea20000100800 */
        /* <DEDUP_REMOVED lines=8> */
[----:B------:R4:W3:Y:S04]  /*15cf0*/  LDG.E.U8 R228, desc[UR60][R18.64] ;  /* 0x0000003c12e47981 */ /* 0x0008e8000c1e1100 */
        /* <DEDUP_REMOVED lines=18> */
[----:B------:R-:W2:Y:S02]  /*15e20*/  LDL R20, [R1+0x122c] ;  /* 0x00122c0001147983 */ /* 0x000ea40000100800 */
[----:B------:R-:W-:Y:S02]  /*15e30*/  IMAD.X R17, R6, 0x1, R153, P1 ;  /* 0x0000000106117824 */ /* 0x000fe400008e0699 */
[----:B------:R-:W2:Y:S01]  /*15e40*/  LDL R153, [R1+0x1228] ;  /* 0x0012280001997983 */ /* 0x000ea20000100800 */
[----:B-1----:R-:W-:-:S03]  /*15e50*/  IADD3 R18, P0, R2, R157, RZ ;  /* 0x0000009d02127210 */ /* 0x002fc60007f1e0ff */
        /* <DEDUP_REMOVED lines=10> */
[----:B------:R-:W3:Y:S01]  /*15f00*/  LDL R155, [R1+0x1238] ;  /* 0x00123800019b7983 */ /* 0x000ee20000100800 */
[----:B-1----:R-:W-:-:S03]  /*15f10*/  IADD3 R18, P1, R2, R154, RZ ;  /* 0x0000009a02127210 */ /* 0x002fc60007f3e0ff */
[----:B------:R-:W3:Y:S04]  /*15f20*/  LDL R154, [R1+0x1240] ;  /* 0x00124000019a7983 */ /* 0x000ee80000100800 */
[----:B------:R0:W3:Y:S01]  /*15f30*/  LDG.E.U8 R221, desc[UR60][R12.64] ;  /* 0x0000003c0cdd7981 */ /* 0x0000e2000c1e1100 */
[----:B----4-:R-:W-:-:S03]  /*15f40*/  IMAD.X R17, R6, 0x1, R11, P0 ;  /* 0x0000000106117824 */ /* 0x010fc600000e060b */
[----:B------:R-:W4:Y:S01]  /*15f50*/  LDL R11, [R1+0x124c] ;  /* 0x00124c00010b7983 */ /* 0x000f220000100800 */
[----:B0-----:R-:W-:-:S03]  /*15f60*/  IADD3 R12, P0, R2, R23, RZ ;  /* 0x00000017020c7210 */ /* 0x001fc60007f1e0ff */
[----:B------:R-:W4:Y:S04]  /*15f70*/  LDL R23, [R1+0xdc4] ;  /* 0x000dc40001177983 */ /* 0x000f280000100800 */
[----:B------:R0:W4:Y:S01]  /*15f80*/  LDG.E.U8 R220, desc[UR60][R16.64] ;  /* 0x0000003c10dc7981 */ /* 0x000122000c1e1100 */
[----:B------:R-:W-:-:S03]  /*15f90*/  IMAD.X R13, R6, 0x1, R159, P0 ;  /* 0x00000001060d7824 */ /* 0x000fc600000e069f */
[----:B------:R-:W4:Y:S04]  /*15fa0*/  LDL R159, [R1+0xdc0] ;  /* 0x000dc000019f7983 */ /* 0x000f280000100800 */
[----:B------:R-:W4:Y:S01]  /*15fb0*/  LDG.E.U8 R218, desc[UR60][R12.64] ;  /* 0x0000003c0cda7981 */ /* 0x000f22000c1e1100 */
[----:B--2---:R-:W-:-:S03]  /*15fc0*/  IMAD.X R19, R6, 0x1, R21, P1 ;  /* 0x0000000106137824 */ /* 0x004fc600008e0615 */
        /* <DEDUP_REMOVED lines=8> */
[----:B------:R-:W-:-:S03]  /*16050*/  IADD3 R12, P1, R2, R157, RZ ;  /* 0x0000009d020c7210 */ /* 0x000fc60007f3e0ff */
[----:B------:R-:W2:Y:S04]  /*16060*/  LDL R157, [R1+0x1258] ;  /* 0x00125800019d7983 */ /* 0x000ea80000100800 */
[----:B------:R0:W2:Y:S01]  /*16070*/  LDG.E.U8 R217, desc[UR60][R16.64] ;  /* 0x0000003c10d97981 */ /* 0x0000a2000c1e1100 */
[----:B---3--:R-:W-:-:S03]  /*16080*/  IMAD.X R19, R6, 0x1, R22, P0 ;  /* 0x0000000106137824 */ /* 0x008fc600000e0616 */
[----:B------:R-:W3:Y:S01]  /*16090*/  LDL R22, [R1+0x1264] ;  /* 0x0012640001167983 */ /* 0x000ee20000100800 */
[----:B0-----:R-:W-:-:S03]  /*160a0*/  IADD3 R16, P0, R2, R160, RZ ;  /* 0x000000a002107210 */ /* 0x001fc60007f1e0ff */
[----:B------:R0:W3:Y:S04]  /*160b0*/  LDG.E.U8 R216, desc[UR60][R18.64] ;  /* 0x0000003c12d87981 */ /* 0x0000e8000c1e1100 */
[----:B------:R-:W3:Y:S01]  /*160c0*/  LDL R160, [R1+0x127c] ;  /* 0x00127c0001a07983 */ /* 0x000ee20000100800 */
[----:B------:R-:W-:-:S03]  /*160d0*/  IMAD.X R13, R6, 0x1, R152, P1 ;  /* 0x00000001060d7824 */ /* 0x000fc600008e0698 */
[----:B------:R-:W3:Y:S01]  /*160e0*/  LDL R152, [R1+0x1260] ;  /* 0x0012600001987983 */ /* 0x000ee20000100800 */
[----:B0-----:R-:W-:-:S03]  /*160f0*/  IADD3 R18, P1, R2, R156, RZ ;  /* 0x0000009c02127210 */ /* 0x001fc60007f3e0ff */
[----:B------:R-:W3:Y:S01]  /*16100*/  LDL R156, [R1+0xdcc] ;  /* 0x000dcc00019c7983 */ /* 0x000ee20000100800 */
[----:B------:R-:W-:-:S03]  /*16110*/  IMAD.X R17, R6, 0x1, R155, P0 ;  /* 0x0000000106117824 */ /* 0x000fc600000e069b */
[----:B------:R4:W3:Y:S01]  /*16120*/  LDG.E.U8 R215, desc[UR60][R12.64] ;  /* 0x0000003c0cd77981 */ /* 0x0008e2000c1e1100 */
[----:B------:R-:W-:-:S03]  /*16130*/  IMAD.X R19, R6, 0x1, R154, P1 ;  /* 0x0000000106137824 */ /* 0x000fc600008e069a */
[----:B------:R-:W3:Y:S04]  /*16140*/  LDL R155, [R1+0xdc8] ;  /* 0x000dc800019b7983 */ /* 0x000ee80000100800 */
[----:B------:R-:W3:Y:S04]  /*16150*/  LDL R154, [R1+0x1268] ;  /* 0x00126800019a7983 */ /* 0x000ee80000100800 */
[----:B------:R0:W3:Y:S04]  /*16160*/  LDG.E.U8 R214, desc[UR60][R16.64] ;  /* 0x0000003c10d67981 */ /* 0x0000e8000c1e1100 */
[----:B------:R-:W3:Y:S01]  /*16170*/  LDG.E.U8 R213, desc[UR60][R18.64] ;  /* 0x0000003c12d57981 */ /* 0x000ee2000c1e1100 */
[----:B----4-:R-:W-:-:S03]  /*16180*/  IADD3 R12, P0, R2, R11, RZ ;  /* 0x0000000b020c7210 */ /* 0x010fc60007f1e0ff */
[----:B------:R-:W4:Y:S01]  /*16190*/  LDL R11, [R1+0x126c] ;  /* 0x00126c00010b7983 */ /* 0x000f220000100800 */
[----:B0-----:R-:W-:-:S03]  /*161a0*/  IADD3 R16, P1, R2, R23, RZ ;  /* 0x0000001702107210 */ /* 0x001fc60007f3e0ff */
[----:B------:R-:W4:Y:S02]  /*161b0*/  LDL R23, [R1+0x1270] ;  /* 0x0012700001177983 */ /* 0x000f240000100800 */
[C---:B------:R-:W-:Y:S02]  /*161c0*/  IMAD.X R17, R6.reuse, 0x1, R159, P1 ;  /* 0x0000000106117824 */ /* 0x040fe400008e069f */
[----:B------:R-:W4:Y:S04]  /*161d0*/  LDL R159, [R1+0x1278] ;  /* 0x00127800019f7983 */ /* 0x000f280000100800 */
[----:B------:R-:W4:Y:S01]  /*161e0*/  LDG.E.U8 R211, desc[UR60][R16.64] ;  /* 0x0000003c10d37981 */ /* 0x000f22000c1e1100 */
[----:B--2---:R-:W-:-:S05]  /*161f0*/  IMAD.X R13, R6, 0x1, R21, P0 ;  /* 0x00000001060d7824 */ /* 0x004fca00000e0615 */
[----:B------:R0:W2:Y:S01]  /*16200*/  LDG.E.U8 R212, desc[UR60][R12.64] ;  /* 0x0000003c0cd47981 */ /* 0x0000a2000c1e1100 */
[----:B------:R-:W-:-:S05]  /*16210*/  IADD3 R20, P0, R2, R20, RZ ;  /* 0x0000001402147210 */ /* 0x000fca0007f1e0ff */
[----:B------:R-:W-:Y:S02]  /*16220*/  IMAD.X R21, R6, 0x1, R153, P0 ;  /* 0x0000000106157824 */ /* 0x000fe400000e0699 */
[----:B------:R-:W2:Y:S01]  /*16230*/  LDL R153, [R1+0xdd4] ;  /* 0x000dd40001997983 */ /* 0x000ea20000100800 */
[----:B0-----:R-:W-:-:S03]  /*16240*/  IADD3 R12, P1, R2, R158, RZ ;  /* 0x0000009e020c7210 */ /* 0x001fc60007f3e0ff */
[----:B------:R-:W2:Y:S02]  /*16250*/  LDL R158, [R1+0x1284] ;  /* 0x00128400019e7983 */ /* 0x000ea40000100800 */
[----:B------:R-:W-:Y:S02]  /*16260*/  IMAD.X R13, R6, 0x1, R157, P1 ;  /* 0x00000001060d7824 */ /* 0x000fe400008e069d */
[----:B------:R-:W2:Y:S04]  /*16270*/  LDL R157, [R1+0x128c] ;  /* 0x00128c00019d7983 */ /* 0x000ea80000100800 */
[----:B------:R4:W2:Y:S04]  /*16280*/  LDG.E.U8 R209, desc[UR60][R12.64] ;  /* 0x0000003c0cd17981 */ /* 0x0008a8000c1e1100 */
[----:B------:R-:W2:Y:S04]  /*16290*/  LDG.E.U8 R210, desc[UR60][R20.64] ;  /* 0x0000003c14d27981 */ /* 0x000ea8000c1e1100 */
[----:B------:R-:W2:Y:S01]  /*162a0*/  LDL R21, [R1+0x12a4] ;  /* 0x0012a40001157983 */ /* 0x000ea20000100800 */
[----:B---3--:R-:W-:-:S03]  /*162b0*/  IADD3 R18, P0, R2, R22, RZ ;  /* 0x0000001602127210 */ /* 0x008fc60007f1e0ff */
[----:B------:R-:W3:Y:S04]  /*162c0*/  LDL R20, [R1+0x12a8] ;  /* 0x0012a80001147983 */ /* 0x000ee80000100800 */
[----:B------:R-:W3:Y:S01]  /*162d0*/  LDL R22, [R1+0xdd0] ;  /* 0x000dd00001167983 */ /* 0x000ee20000100800 */
[----:B------:R-:W-:-:S03]  /*162e0*/  IMAD.X R19, R6, 0x1, R152, P0 ;  /* 0x0000000106137824 */ /* 0x000fc600000e0698 */
[----:B------:R-:W3:Y:S01]  /*162f0*/  LDL R152, [R1+0x1280] ;  /* 0x0012800001987983 */ /* 0x000ee20000100800 */
[----:B------:R-:W-:-:S03]  /*16300*/  IADD3 R16, P0, R2, R156, RZ ;  /* 0x0000009c02107210 */ /* 0x000fc60007f1e0ff */
[----:B------:R-:W3:Y:S04]  /*16310*/  LDL R156, [R1+0x1288] ;  /* 0x00128800019c7983 */ /* 0x000ee80000100800 */
[----:B------:R-:W3:Y:S01]  /*16320*/  LDG.E.U8 R208, desc[UR60][R18.64] ;  /* 0x0000003c12d07981 */ /* 0x000ee2000c1e1100 */
[----:B------:R-:W-:-:S03]  /*16330*/  IMAD.X R17, R6, 0x1, R155, P0 ;  /* 0x0000000106117824 */ /* 0x000fc600000e069b */
[----:B------:R-:W3:Y:S04]  /*16340*/  LDL R155, [R1+0xddc] ;  /* 0x000ddc00019b7983 */ /* 0x000ee80000100800 */
[----:B------:R-:W3:Y:S04]  /*16350*/  LDG.E.U8 R207, desc[UR60][R16.64] ;  /* 0x0000003c10cf7981 */ /* 0x000ee8000c1e1100 */
[----:B------:R-:W3:Y:S04]  /*16360*/  LDL R18, [R1+0x1290] ;  /* 0x0012900001127983 */ /* 0x000ee80000100800 */
[----:B------:R-:W3:Y:S04]  /*16370*/  LDL R19, [R1+0xde0] ;  /* 0x000de00001137983 */ /* 0x000ee80000100800 */
[----:B------:R-:W3:Y:S01]  /*16380*/  LDL R16, [R1+0x1298] ;  /* 0x0012980001107983 */ /* 0x000ee20000100800 */
[----:B----4-:R-:W-:-:S03]  /*16390*/  IADD3 R12, P1, R2, R11, RZ ;  /* 0x0000000b020c7210 */ /* 0x010fc60007f3e0ff */
[----:B------:R-:W4:Y:S02]  /*163a0*/  LDL R11, [R1+0x1294] ;  /* 0x00129400010b7983 */ /* 0x000f240000100800 */
[----:B------:R-:W-:Y:S02]  /*163b0*/  IMAD.X R13, R6, 0x1, R154, P1 ;  /* 0x00000001060d7824 */ /* 0x000fe400008e069a */
[----:B------:R-:W4:Y:S04]  /*163c0*/  LDL R154, [R1+0xdd8] ;  /* 0x000dd800019a7983 */ /* 0x000f280000100800 */
[----:B------:R0:W4:Y:S04]  /*163d0*/  LDG.E.U8 R206, desc[UR60][R12.64] ;  /* 0x0000003c0cce7981 */ /* 0x000128000c1e1100 */
[----:B------:R-:W4:Y:S01]  /*163e0*/  LDL R17, [R1+0x12b8] ;  /* 0x0012b80001117983 */ /* 0x000f220000100800 */
[----:B0-----:R-:W-:-:S03]  /*163f0*/  IADD3 R12, P0, R2, R161, RZ ;  /* 0x000000a1020c7210 */ /* 0x001fc60007f1e0ff */
[----:B------:R-:W4:Y:S02]  /*16400*/  LDL R161, [R1+0x1348] ;  /* 0x0013480001a17983 */ /* 0x000f240000100800 */
[----:B------:R-:W-:Y:S02]  /*16410*/  IMAD.X R13, R6, 0x1, R23, P0 ;  /* 0x00000001060d7824 */ /* 0x000fe400000e0617 */
[----:B------:R-:W4:Y:S04]  /*16420*/  LDL R23, [R1+0x129c] ;  /* 0x00129c0001177983 */ /* 0x000f280000100800 */
[----:B------:R0:W4:Y:S02]  /*16430*/  LDG.E.U8 R205, desc[UR60][R12.64] ;  /* 0x0000003c0ccd7981 */ /* 0x000124000c1e1100 */
[----:B0-----:R-:W-:-:S02]  /*16440*/  IADD3 R12, P0, R2, R160, RZ ;  /* 0x000000a0020c7210 */ /* 0x001fc40007f1e0ff */
[----:B------:R-:W4:Y:S03]  /*16450*/  LDL R160, [R1+0x1304] ;  /* 0x0013040001a07983 */ /* 0x000f260000100800 */
[----:B------:R-:W-:Y:S02]  /*16460*/  IMAD.X R13, R6, 0x1, R159, P0 ;  /* 0x00000001060d7824 */ /* 0x000fe400000e069f */
[----:B------:R-:W4:Y:S04]  /*16470*/  LDL R159, [R1+0x1308] ;  /* 0x00130800019f7983 */ /* 0x000f280000100800 */
[----:B------:R2:W4:Y:S02]  /*16480*/  LDG.E.U8 R204, desc[UR60][R12.64] ;  /* 0x0000003c0ccc7981 */ /* 0x000524000c1e1100 */
[----:B--2---:R-:W-:-:S02]  /*16490*/  IADD3 R12, P0, R2, R153, RZ ;  /* 0x00000099020c7210 */ /* 0x004fc40007f1e0ff */
[----:B------:R-:W2:Y:S03]  /*164a0*/  LDL R153, [R1+0x12a0] ;  /* 0x0012a00001997983 */ /* 0x000ea60000100800 */
[----:B---3--:R-:W-:Y:S02]  /*164b0*/  IMAD.X R13, R6, 0x1, R22, P0 ;  /* 0x00000001060d7824 */ /* 0x008fe400000e0616 */
[----:B------:R-:W3:Y:S04]  /*164c0*/  LDL R22, [R1+0x12ac] ;  /* 0x0012ac0001167983 */ /* 0x000ee80000100800 */
[----:B------:R0:W3:Y:S02]  /*164d0*/  LDG.E.U8 R203, desc[UR60][R12.64] ;  /* 0x0000003c0ccb7981 */ /* 0x0000e4000c1e1100 */
[----:B0-----:R-:W-:-:S02]  /*164e0*/  IADD3 R12, P0, R2, R158, RZ ;  /* 0x0000009e020c7210 */ /* 0x001fc40007f1e0ff */
[----:B------:R-:W3:Y:S03]  /*164f0*/  LDL R158, [R1+0x12bc] ;  /* 0x0012bc00019e7983 */ /* 0x000ee60000100800 */
[----:B------:R-:W-:Y:S02]  /*16500*/  IMAD.X R13, R6, 0x1, R152, P0 ;  /* 0x00000001060d7824 */ /* 0x000fe400000e0698 */
[----:B------:R-:W3:Y:S04]  /*16510*/  LDL R152, [R1+0xde4] ;  /* 0x000de40001987983 */ /* 0x000ee80000100800 */
[----:B------:R0:W3:Y:S02]  /*16520*/  LDG.E.U8 R202, desc[UR60][R12.64] ;  /* 0x0000003c0cca7981 */ /* 0x0000e4000c1e1100 */
[----:B0-----:R-:W-:-:S02]  /*16530*/  IADD3 R12, P0, R2, R157, RZ ;  /* 0x0000009d020c7210 */ /* 0x001fc40007f1e0ff */
[----:B------:R-:W3:Y:S03]  /*16540*/  LDL R157, [R1+0x12c0] ;  /* 0x0012c000019d7983 */ /* 0x000ee60000100800 */
[----:B------:R-:W-:Y:S02]  /*16550*/  IMAD.X R13, R6, 0x1, R156, P0 ;  /* 0x00000001060d7824 */ /* 0x000fe400000e069c */
[----:B------:R-:W3:Y:S04]  /*16560*/  LDL R156, [R1+0x12cc] ;  /* 0x0012cc00019c7983 */ /* 0x000ee80000100800 */
[----:B------:R4:W3:Y:S02]  /*16570*/  LDG.E.U8 R201, desc[UR60][R12.64] ;  /* 0x0000003c0cc97981 */ /* 0x0008e4000c1e1100 */
[----:B----4-:R-:W-:-:S02]  /*16580*/  IADD3 R12, P0, R2, R11, RZ ;  /* 0x0000000b020c7210 */ /* 0x010fc40007f1e0ff */
[----:B------:R-:W4:Y:S03]  /*16590*/  LDL R11, [R1+0x12b4] ;  /* 0x0012b400010b7983 */ /* 0x000f260000100800 */
        /* <DEDUP_REMOVED lines=15> */
[----:B--2---:R-:W-:Y:S02]  /*16690*/  IMAD.X R13, R6, 0x1, R153, P0 ;  /* 0x00000001060d7824 */ /* 0x004fe400000e0699 */
[----:B------:R-:W2:Y:S04]  /*166a0*/  LDL R153, [R1+0xdf4] ;  /* 0x000df40001997983 */ /* 0x000ea80000100800 */
[----:B------:R3:W2:Y:S02]  /*166b0*/  LDG.E.U8 R197, desc[UR60][R12.64] ;  /* 0x0000003c0cc57981 */ /* 0x0006a4000c1e1100 */
[----:B---3--:R-:W-:-:S02]  /*166c0*/  IADD3 R12, P0, R2, R22, RZ ;  /* 0x00000016020c7210 */ /* 0x008fc40007f1e0ff */
[----:B------:R-:W3:Y:S03]  /*166d0*/  LDL R22, [R1+0x12c8] ;  /* 0x0012c80001167983 */ /* 0x000ee60000100800 */
[----:B------:R-:W-:Y:S02]  /*166e0*/  IMAD.X R13, R6, 0x1, R20, P0 ;  /* 0x00000001060d7824 */ /* 0x000fe400000e0614 */
[----:B------:R-:W2:Y:S04]  /*166f0*/  LDL R20, [R1+0x12d4] ;  /* 0x0012d40001147983 */ /* 0x000ea80000100800 */
[----:B------:R0:W2:Y:S02]  /*16700*/  LDG.E.U8 R196, desc[UR60][R12.64] ;  /* 0x0000003c0cc47981 */ /* 0x0000a4000c1e1100 */
[----:B0-----:R-:W-:-:S02]  /*16710*/  IADD3 R12, P0, R2, R152, RZ ;  /* 0x00000098020c7210 */ /* 0x001fc40007f1e0ff */
[----:B------:R-:W2:Y:S03]  /*16720*/  LDL R152, [R1+0x12e4] ;  /* 0x0012e40001987983 */ /* 0x000ea60000100800 */
[----:B------:R-:W-:Y:S02]  /*16730*/  IMAD.X R13, R6, 0x1, R19, P0 ;  /* 0x00000001060d7824 */ /* 0x000fe400000e0613 */
[----:B------:R-:W2:Y:S04]  /*16740*/  LDL R19, [R1+0x12d8] ;  /* 0x0012d80001137983 */ /* 0x000ea80000100800 */
[----:B------:R4:W2:Y:S02]  /*16750*/  LDG.E.U8 R195, desc[UR60][R12.64] ;  /* 0x0000003c0cc37981 */ /* 0x0008a4000c1e1100 */
        /* <DEDUP_REMOVED lines=22> */
[----:B---3--:R-:W-:Y:S02]  /*168c0*/  IMAD.X R13, R6, 0x1, R22, P0 ;  /* 0x00000001060d7824 */ /* 0x008fe400000e0616 */
[----:B------:R-:W3:Y:S04]  /*168d0*/  LDL R22, [R1+0xdfc] ;  /* 0x000dfc0001167983 */ /* 0x000ee80000100800 */
[----:B------:R2:W3:Y:S02]  /*168e0*/  LDG.E.U8 R190, desc[UR60][R12.64] ;  /* 0x0000003c0cbe7981 */ /* 0x0004e4000c1e1100 */
[----:B--2---:R-:W-:-:S02]  /*168f0*/  IADD3 R12, P0, R2, R20, RZ ;  /* 0x00000014020c7210 */ /* 0x004fc40007f1e0ff */
[----:B------:R-:W2:Y:S03]  /*16900*/  LDL R20, [R1+0xdf8] ;  /* 0x000df80001147983 */ /* 0x000ea60000100800 */
        /* <DEDUP_REMOVED lines=8> */
[----:B0-----:R-:W-:-:S02]  /*16990*/  IADD3 R12, P0, R2, R153, RZ ;  /* 0x00000099020c7210 */ /* 0x001fc40007f1e0ff */
[----:B------:R-:W2:Y:S03]  /*169a0*/  LDL R153, [R1+0x1320] ;  /* 0x0013200001997983 */ /* 0x000ea60000100800 */
[----:B----4-:R-:W-:Y:S02]  /*169b0*/  IMAD.X R13, R6, 0x1, R11, P0 ;  /* 0x00000001060d7824 */ /* 0x010fe400000e060b */
        /* <DEDUP_REMOVED lines=17> */
[----:B---3--:R-:W-:-:S02]  /*16ad0*/  IADD3 R12, P0, R2, R22, RZ ;  /* 0x00000016020c7210 */ /* 0x008fc40007f1e0ff */
[----:B------:R-:W3:Y:S03]  /*16ae0*/  LDL R22, [R1+0x132c] ;  /* 0x00132c0001167983 */ /* 0x000ee60000100800 */
[----:B--2---:R-:W-:Y:S02]  /*16af0*/  IMAD.X R13, R6, 0x1, R20, P0 ;  /* 0x00000001060d7824 */ /* 0x004fe400000e0614 */
        /* <DEDUP_REMOVED lines=24> */
[----:B------:R-:W-:-:S05]  /*16c80*/  IMAD.X R13, R6, 0x1, R157, P0 ;  /* 0x00000001060d7824 */ /* 0x000fca00000e069d */
[----:B------:R0:W4:Y:S02]  /*16c90*/  LDG.E.U8 R178, desc[UR60][R12.64] ;  /* 0x0000003c0cb27981 */ /* 0x000124000c1e1100 */
[----:B0-----:R-:W-:Y:S01]  /*16ca0*/  IADD3 R12, P0, R2, R156, RZ ;  /* 0x0000009c020c7210 */ /* 0x001fe20007f1e0ff */
[----:B------:R-:W0:Y:S01]  /*16cb0*/  S2R R157, SR_CTAID.Y ;  /* 0x00000000009d7919 */ /* 0x000e220000002600 */
[----:B------:R-:W1:Y:S03]  /*16cc0*/  LDC R156, c[0x0][0x218] ;  /* 0x00008600ff9c7b82 */ /* 0x000e660000000800 */
[----:B------:R-:W-:-:S05]  /*16cd0*/  IMAD.X R13, R6, 0x1, R155, P0 ;  /* 0x00000001060d7824 */ /* 0x000fca00000e069b */
[----:B------:R0:W4:Y:S01]  /*16ce0*/  LDG.E.U8 R177, desc[UR60][R12.64] ;  /* 0x0000003c0cb17981 */ /* 0x000122000c1e1100 */
[----:B------:R-:W1:Y:S01]  /*16cf0*/  LDC R155, c[0x0][0x250] ;  /* 0x00009400ff9b7b82 */ /* 0x000e620000000800 */
[----:B0-----:R-:W-:-:S07]  /*16d00*/  IADD3 R12, P0, R2, R154, RZ ;  /* 0x0000009a020c7210 */ /* 0x001fce0007f1e0ff */
[----:B------:R-:W0:Y:S01]  /*16d10*/  LDC R154, c[0x0][0x250] ;  /* 0x00009400ff9a7b82 */ /* 0x000e220000000800 */
[----:B------:R-:W-:-:S05]  /*16d20*/  IMAD.X R13, R6, 0x1, R153, P0 ;  /* 0x00000001060d7824 */ /* 0x000fca00000e0699 */
[----:B------:R1:W4:Y:S02]  /*16d30*/  LDG.E.U8 R176, desc[UR60][R12.64] ;  /* 0x0000003c0cb07981 */ /* 0x000324000c1e1100 */
[----:B------:R-:W0:Y:S01]  /*16d40*/  LDC R153, c[0x0][0x218] ;  /* 0x00008600ff997b82 */ /* 0x000e220000000800 */
[----:B-1----:R-:W-:-:S07]  /*16d50*/  IADD3 R12, P0, R2, R152, RZ ;  /* 0x00000098020c7210 */ /* 0x002fce0007f1e0ff */
[----:B------:R-:W1:Y:S01]  /*16d60*/  LDC R152, c[0x0][0x250] ;  /* 0x00009400ff987b82 */ /* 0x000e620000000800 */
[----:B------:R-:W-:-:S05]  /*16d70*/  IMAD.X R13, R6, 0x1, R23, P0 ;  /* 0x00000001060d7824 */ /* 0x000fca00000e0617 */
[----:B------:R3:W4:Y:S01]  /*16d80*/  LDG.E.U8 R175, desc[UR60][R12.64] ;  /* 0x0000003c0caf7981 */ /* 0x000722000c1e1100 */
[----:B------:R-:W0:Y:S02]  /*16d90*/  S2R R23, SR_TID.X ;  /* 0x0000000000177919 */ /* 0x000e240000002100 */
[----:B0-----:R-:W-:Y:S02]  /*16da0*/  LOP3.LUT R23, R23, 0x7f, RZ, 0xc0, !PT ;  /* 0x0000007f17177812 */ /* 0x001fe400078ec0ff */
[----:B---3--:R-:W-:Y:S02]  /*16db0*/  IADD3 R12, P0, R2, R22, RZ ;  /* 0x00000016020c7210 */ /* 0x008fe40007f1e0ff */
[----:B------:R-:W0:Y:S03]  /*16dc0*/  LDC R22, c[0x0][0x258] ;  /* 0x00009600ff167b82 */ /* 0x000e260000000800 */
[----:B--2---:R-:W-:-:S05]  /*16dd0*/  IMAD.X R13, R6, 0x1, R20, P0 ;  /* 0x00000001060d7824 */ /* 0x004fca00000e0614 */
[----:B------:R-:W2:Y:S01]  /*16de0*/  LDC R20, c[0x0][0x250] ;  /* 0x00009400ff147b82 */ /* 0x000ea20000000800 */
[----:B------:R3:W2:Y:S02]  /*16df0*/  LDG.E.U8 R174, desc[UR60][R12.64] ;  /* 0x0000003c0cae7981 */ /* 0x0006a4000c1e1100 */
[----:B---3--:R-:W-:-:S05]  /*16e00*/  IADD3 R12, P0, R2, R19, RZ ;  /* 0x00000013020c7210 */ /* 0x008fca0007f1e0ff */
[----:B----4-:R-:W-:Y:S02]  /*16e10*/  IMAD.X R13, R6, 0x1, R11, P0 ;  /* 0x00000001060d7824 */ /* 0x010fe400000e060b */
[----:B------:R-:W3:Y:S03]  /*16e20*/  LDC R11, c[0x0][0x250] ;  /* 0x00009400ff0b7b82 */ /* 0x000ee60000000800 */
[----:B------:R4:W2:Y:S02]  /*16e30*/  LDG.E.U8 R173, desc[UR60][R12.64] ;  /* 0x0000003c0cad7981 */ /* 0x0008a4000c1e1100 */
[----:B----4-:R-:W-:-:S03]  /*16e40*/  IADD3 R12, P0, R2, R18, RZ ;  /* 0x00000012020c7210 */ /* 0x010fc60007f1e0ff */
[----:B------:R-:W4:Y:S01]  /*16e50*/  LDC.64 R18, c[0x0][0x218] ;  /* 0x00008600ff127b82 */ /* 0x000f220000000a00 */
[----:B---3--:R-:W-:Y:S02]  /*16e60*/  IMAD R11, R157, R11, RZ ;  /* 0x0000000b9d0b7224 */ /* 0x008fe400078e02ff */
[----:B------:R-:W-:-:S05]  /*16e70*/  IMAD.X R13, R6, 0x1, R17, P0 ;  /* 0x00000001060d7824 */ /* 0x000fca00000e0611 */
[----:B------:R3:W2:Y:S02]  /*16e80*/  LDG.E.U8 R172, desc[UR60][R12.64] ;  /* 0x0000003c0cac7981 */ /* 0x0006a4000c1e1100 */
[----:B---3--:R-:W3:Y:S01]  /*16e90*/  LDC.64 R12, c[0x0][0x218] ;  /* 0x00008600ff0c7b82 */ /* 0x008ee20000000a00 */
[----:B------:R-:W-:Y:S01]  /*16ea0*/  IADD3 R16, P0, R2, R16, RZ ;  /* 0x0000001002107210 */ /* 0x000fe20007f1e0ff */
[----:B0-----:R-:W-:-:S04]  /*16eb0*/  IMAD R22, R23, R22, RZ ;  /* 0x0000001617167224 */ /* 0x001fc800078e02ff */
[----:B------:R-:W-:Y:S01]  /*16ec0*/  IMAD.X R17, R6, 0x1, R21, P0 ;  /* 0x0000000106117824 */ /* 0x000fe200000e0615 */
[C---:B----4-:R-:W-:Y:S01]  /*16ed0*/  IADD3 R18, P0, R11.reuse, R18, RZ ;  /* 0x000000120b127210 */ /* 0x050fe20007f1e0ff */
[----:B------:R-:W0:Y:S03]  /*16ee0*/  LDC R21, c[0x0][0x258] ;  /* 0x00009600ff157b82 */ /* 0x000e260000000800 */
[----:B------:R-:W-:Y:S01]  /*16ef0*/  LEA.HI.X.SX32 R19, R11, R19, 0x1, P0 ;  /* 0x000000130b137211 */ /* 0x000fe200000f0eff */
[----:B--2---:R-:W-:Y:S01]  /*16f00*/  IMAD R11, R157, R20, RZ ;  /* 0x000000149d0b7224 */ /* 0x004fe200078e02ff */
[----:B------:R2:W4:Y:S03]  /*16f10*/  LDG.E.U8 R171, desc[UR60][R16.64] ;  /* 0x0000003c10ab7981 */ /* 0x000526000c1e1100 */
[----:B------:R-:W1:Y:S01]  /*16f20*/  LDC R20, c[0x0][0x258] ;  /* 0x00009600ff147b82 */ /* 0x000e620000000800 */
[----:B------:R-:W-:-:S07]  /*16f30*/  IADD3 RZ, P0, R22, R18, RZ ;  /* 0x0000001216ff7210 */ /* 0x000fce0007f1e0ff */
[----:B--2---:R-:W2:Y:S01]  /*16f40*/  LDC R17, c[0x0][0x258] ;  /* 0x00009600ff117b82 */ /* 0x004ea20000000800 */
[C---:B---3--:R-:W-:Y:S02]  /*16f50*/  IADD3 R16, P1, R11.reuse, R12, RZ ;  /* 0x0000000c0b107210 */ /* 0x048fe40007f3e0ff */
[----:B------:R-:W-:Y:S02]  /*16f60*/  LEA.HI.X.SX32 R22, R22, R19, 0x1, P0 ;  /* 0x0000001316167211 */ /* 0x000fe400000f0eff */
[----:B------:R-:W-:-:S03]  /*16f70*/  LEA.HI.X.SX32 R19, R11, R13, 0x1, P1 ;  /* 0x0000000d0b137211 */ /* 0x000fc600008f0eff */
[----:B------:R-:W3:Y:S01]  /*16f80*/  LDC.64 R12, c[0x0][0x218] ;  /* 0x00008600ff0c7b82 */ /* 0x000ee20000000a00 */
[----:B-1----:R-:W-:-:S04]  /*16f90*/  IMAD R18, R23, R20, RZ ;  /* 0x0000001417127224 */ /* 0x002fc800078e02ff */
[C---:B------:R-:W-:Y:S02]  /*16fa0*/  IMAD R18, R20.reuse, 0x80, R18 ;  /* 0x0000008014127824 */ /* 0x040fe400078e0212 */
[----:B--2---:R-:W-:Y:S02]  /*16fb0*/  IMAD R11, R23, R17, RZ ;  /* 0x00000011170b7224 */ /* 0x004fe400078e02ff */
[----:B------:R-:W-:Y:S02]  /*16fc0*/  IMAD R18, R20, 0x80, R18 ;  /* 0x0000008014127824 */ /* 0x000fe400078e0212 */
[----:B------:R-:W-:Y:S02]  /*16fd0*/  IMAD R11, R17, 0x80, R11 ;  /* 0x00000080110b7824 */ /* 0x000fe400078e020b */
[C---:B------:R-:W-:Y:S02]  /*16fe0*/  IMAD R20, R157.reuse, R154, RZ ;  /* 0x0000009a9d147224 */ /* 0x040fe400078e02ff */
[----:B------:R-:W-:Y:S01]  /*16ff0*/  IMAD R17, R157, R152, RZ ;  /* 0x000000989d117224 */ /* 0x000fe200078e02ff */
[----:B------:R-:W1:Y:S02]  /*17000*/  LDC R154, c[0x0][0x218] ;  /* 0x00008600ff9a7b82 */ /* 0x000e640000000800 */
[----:B---3--:R-:W-:-:S06]  /*17010*/  IADD3 R12, P1, R20, R12, RZ ;  /* 0x0000000c140c7210 */ /* 0x008fcc0007f3e0ff */
[----:B------:R-:W2:Y:S01]  /*17020*/  LDC R152, c[0x0][0x258] ;  /* 0x00009600ff987b82 */ /* 0x000ea20000000800 */
[----:B------:R-:W-:Y:S02]  /*17030*/  LEA.HI.X.SX32 R20, R20, R13, 0x1, P1 ;  /* 0x0000000d14147211 */ /* 0x000fe400008f0eff */
[----:B------:R-:W-:-:S05]  /*17040*/  IADD3 RZ, P1, R18, R12, RZ ;  /* 0x0000000c12ff7210 */ /* 0x000fca0007f3e0ff */
[----:B------:R-:W3:Y:S01]  /*17050*/  LDC R12, c[0x0][0x250] ;  /* 0x00009400ff0c7b82 */ /* 0x000ee20000000800 */
[----:B------:R-:W-:Y:S01]  /*17060*/  IADD3 RZ, P0, R11, R16, RZ ;  /* 0x000000100bff7210 */ /* 0x000fe20007f1e0ff */
[----:B------:R-:W-:Y:S02]  /*17070*/  IMAD.IADD R17, R17, 0x1, R153 ;  /* 0x0000000111117824 */ /* 0x000fe400078e0299 */
[----:B0-----:R-:W-:-:S04]  /*17080*/  IMAD R16, R23, R21, RZ ;  /* 0x0000001517107224 */ /* 0x001fc800078e02ff */
[----:B------:R-:W0:Y:S01]  /*17090*/  LDC R153, c[0x0][0x258] ;  /* 0x00009600ff997b82 */ /* 0x000e220000000800 */
[----:B------:R-:W-:Y:S01]  /*170a0*/  IMAD R16, R21, 0x80, R16 ;  /* 0x0000008015107824 */ /* 0x000fe200078e0210 */
[----:B------:R-:W-:-:S03]  /*170b0*/  LEA.HI.X.SX32 R21, R11, R19, 0x1, P0 ;  /* 0x000000130b157211 */ /* 0x000fc600000f0eff */
[----:B------:R-:W-:Y:S02]  /*170c0*/  IMAD.IADD R16, R16, 0x1, R17 ;  /* 0x0000000110107824 */ /* 0x000fe400078e0211 */
[----:B--2---:R-:W-:-:S03]  /*170d0*/  IMAD R11, R23, R152, RZ ;  /* 0x00000098170b7224 */ /* 0x004fc600078e02ff */
[----:B------:R-:W-:Y:S01]  /*170e0*/  IADD3 R16, P0, R2, R16, RZ ;  /* 0x0000001002107210 */ /* 0x000fe20007f1e0ff */
[----:B------:R-:W-:-:S04]  /*170f0*/  IMAD R11, R152, 0x80, R11 ;  /* 0x00000080980b7824 */ /* 0x000fc800078e020b */
[----:B------:R-:W-:Y:S02]  /*17100*/  IMAD R19, R152, 0x80, R11 ;  /* 0x0000008098137824 */ /* 0x000fe400078e020b */
[----:B---3--:R-:W-:Y:S01]  /*17110*/  IMAD R11, R157, R12, RZ ;  /* 0x0000000c9d0b7224 */ /* 0x008fe200078e02ff */
[----:B------:R-:W2:Y:S01]  /*17120*/  LDC R152, c[0x0][0x258] ;  /* 0x00009600ff987b82 */ /* 0x000ea20000000800 */
[----:B------:R-:W-:Y:S02]  /*17130*/  IMAD.X R17, R6, 0x1, R21, P0 ;  /* 0x0000000106117824 */ /* 0x000fe400000e0615 */
[----:B-1----:R-:W-:-:S03]  /*17140*/  IMAD.IADD R11, R11, 0x1, R154 ;  /* 0x000000010b0b7824 */ /* 0x002fc600078e029a */
[----:B------:R1:W3:Y:S02]  /*17150*/  LDG.E.U8 R170, desc[UR60][R16.64] ;  /* 0x0000003c10aa7981 */ /* 0x0002e4000c1e1100 */
[----:B------:R-:W2:Y:S01]  /*17160*/  LDC.64 R12, c[0x0][0x218] ;  /* 0x00008600ff0c7b82 */ /* 0x000ea20000000a00 */
[----:B------:R-:W-:Y:S01]  /*17170*/  LEA.HI.X.SX32 R21, R18, R20, 0x1, P1 ;  /* 0x0000001412157211 */ /* 0x000fe200008f0eff */
[----:B-1----:R-:W-:-:S06]  /*17180*/  IMAD.IADD R16, R19, 0x1, R11 ;  /* 0x0000000113107824 */ /* 0x002fcc00078e020b */
[----:B------:R-:W1:Y:S01]  /*17190*/  LDC R17, c[0x0][0x250] ;  /* 0x00009400ff117b82 */ /* 0x000e620000000800 */
[----:B0-----:R-:W-:Y:S02]  /*171a0*/  IMAD R11, R23, R153, RZ ;  /* 0x00000099170b7224 */ /* 0x001fe400078e02ff */
[----:B------:R-:W-:Y:S02]  /*171b0*/  IMAD R18, R157, R155, RZ ;  /* 0x0000009b9d127224 */ /* 0x000fe400078e02ff */
[----:B------:R-:W-:-:S03]  /*171c0*/  IMAD R11, R153, 0x80, R11 ;  /* 0x00000080990b7824 */ /* 0x000fc600078e020b */
[----:B------:R-:W0:Y:S01]  /*171d0*/  LDC R154, c[0x0][0x258] ;  /* 0x00009600ff9a7b82 */ /* 0x000e220000000800 */
[----:B------:R-:W-:-:S07]  /*171e0*/  IMAD R11, R153, 0x80, R11 ;  /* 0x00000080990b7824 */ /* 0x000fce00078e020b */
[----:B------:R-:W0:Y:S01]  /*171f0*/  LDC R155, c[0x0][0x218] ;  /* 0x00008600ff9b7b82 */ /* 0x000e220000000800 */
[----:B------:R-:W-:-:S07]  /*17200*/  IMAD R19, R153, 0x80, R11 ;  /* 0x0000008099137824 */ /* 0x000fce00078e020b */
[----:B------:R-:W0:Y:S01]  /*17210*/  LDC R153, c[0x0][0x250] ;  /* 0x00009400ff997b82 */ /* 0x000e220000000800 */
[----:B--2---:R-:W-:-:S04]  /*17220*/  IADD3 R20, P0, R18, R12, RZ ;  /* 0x0000000c12147210 */ /* 0x004fc80007f1e0ff */
[----:B------:R-:W-:Y:S01]  /*17230*/  LEA.HI.X.SX32 R18, R18, R13, 0x1, P0 ;  /* 0x0000000d12127211 */ /* 0x000fe200000f0eff */
[----:B-1----:R-:W-:Y:S02]  /*17240*/  IMAD R13, R157, R17, RZ ;  /* 0x000000119d0d7224 */ /* 0x002fe400078e02ff */
[C---:B0-----:R-:W-:Y:S02]  /*17250*/  IMAD R12, R23.reuse, R154, RZ ;  /* 0x0000009a170c7224 */ /* 0x041fe400078e02ff */
[----:B------:R-:W-:Y:S01]  /*17260*/  IMAD R11, R23, R152, RZ ;  /* 0x00000098170b7224 */ /* 0x000fe200078e02ff */
[----:B------:R-:W2:Y:S01]  /*17270*/  LDL R154, [R1+0x1358] ;  /* 0x00135800019a7983 */ /* 0x000ea20000100800 */
[----:B------:R-:W-:-:S03]  /*17280*/  IMAD.IADD R13, R13, 0x1, R155 ;  /* 0x000000010d0d7824 */ /* 0x000fc600078e029b */
[----:B------:R-:W4:Y:S01]  /*17290*/  LDL R23, [R1+0x1360] ;  /* 0x0013600001177983 */ /* 0x000f220000100800 */
[----:B------:R-:W-:Y:S01]  /*172a0*/  IMAD.IADD R17, R12, 0x1, R13 ;  /* 0x000000010c117824 */ /* 0x000fe200078e020d */
[----:B------:R-:W-:Y:S02]  /*172b0*/  IADD3 R12, P0, R2, R16, RZ ;  /* 0x00000010020c7210 */ /* 0x000fe40007f1e0ff */
[----:B------:R-:W3:Y:S01]  /*172c0*/  LDL R155, [R1+0x135c] ;  /* 0x00135c00019b7983 */ /* 0x000ee20000100800 */
[----:B------:R-:W-:-:S03]  /*172d0*/  IMAD R16, R157, R153, RZ ;  /* 0x000000999d107224 */ /* 0x000fc600078e02ff */
[----:B------:R-:W2:Y:S01]  /*172e0*/  LDL R157, [R1+0xe18] ;  /* 0x000e1800019d7983 */ /* 0x000ea20000100800 */
[----:B------:R-:W-:-:S04]  /*172f0*/  IMAD R11, R152, 0x80, R11 ;  /* 0x00000080980b7824 */ /* 0x000fc800078e020b */
[----:B------:R-:W-:-:S04]  /*17300*/  IMAD R11, R152, 0x80, R11 ;  /* 0x00000080980b7824 */ /* 0x000fc800078e020b */
[----:B------:R-:W-:Y:S02]  /*17310*/  IMAD R11, R152, 0x80, R11 ;  /* 0x00000080980b7824 */ /* 0x000fe400078e020b */
[----:B------:R-:W4:Y:S01]  /*17320*/  LDL R152, [R1+0x1364] ;  /* 0x0013640001987983 */ /* 0x000f220000100800 */
[----:B------:R-:W-:Y:S02]  /*17330*/  IMAD.X R13, R6, 0x1, R21, P0 ;  /* 0x00000001060d7824 */ /* 0x000fe400000e0615 */
[C---:B------:R-:W-:Y:S01]  /*17340*/  IADD3 RZ, P0, R11.reuse, R20, RZ ;  /* 0x000000140bff7210 */ /* 0x040fe20007f1e0ff */
[----:B------:R-:W-:Y:S01]  /*17350*/  IMAD.IADD R16, R16, 0x1, R156 ;  /* 0x0000000110107824 */ /* 0x000fe200078e029c */
[----:B------:R-:W4:Y:S02]  /*17360*/  LDL R20, [R1+0x136c] ;  /* 0x00136c0001147983 */ /* 0x000f240000100800 */
[----:B------:R-:W-:Y:S02]  /*17370*/  LEA.HI.X.SX32 R11, R11, R18, 0x1, P0 ;  /* 0x000000120b0b7211 */ /* 0x000fe400000f0eff */
[----:B------:R0:W4:Y:S04]  /*17380*/  LDG.E.U8 R169, desc[UR60][R12.64] ;  /* 0x0000003c0ca97981 */ /* 0x000128000c1e1100 */
[----:B------:R-:W4:Y:S04]  /*17390*/  LDL R18, [R1+0xe20] ;  /* 0x000e200001127983 */ /* 0x000f280000100800 */
[----:B------:R-:W4:Y:S01]  /*173a0*/  LDL R21, [R1+0x1378] ;  /* 0x0013780001157983 */ /* 0x000f220000100800 */
[----:B0-----:R-:W-:Y:S01]  /*173b0*/  IMAD.IADD R12, R19, 0x1, R16 ;  /* 0x00000001130c7824 */ /* 0x001fe200078e0210 */
[----:B------:R-:W-:-:S02]  /*173c0*/  IADD3 R16, P0, R2, R17, RZ ;  /* 0x0000001102107210 */ /* 0x000fc40007f1e0ff */
[----:B------:R-:W4:Y:S03]  /*173d0*/  LDL R19, [R1+0x1368] ;  /* 0x0013680001137983 */ /* 0x000f260000100800 */
[----:B------:R-:W-:Y:S02]  /*173e0*/  IMAD.X R17, R6, 0x1, R22, P0 ;  /* 0x0000000106117824 */ /* 0x000fe400000e0616 */
[----:B------:R-:W4:Y:S01]  /*173f0*/  LDL R22, [R1+0xe24] ;  /* 0x000e240001167983 */ /* 0x000f220000100800 */
[----:B------:R-:W-:-:S03]  /*17400*/  IADD3 R12, P1, R2, R12, RZ ;  /* 0x0000000c020c7210 */ /* 0x000fc60007f3e0ff */
[----:B------:R-:W4:Y:S02]  /*17410*/  LDG.E.U8 R168, desc[UR60][R16.64] ;  /* 0x0000003c10a87981 */ /* 0x000f24000c1e1100 */
[----:B------:R-:W-:Y:S02]  /*17420*/  IMAD.X R13, R6, 0x1, R11, P1 ;  /* 0x00000001060d7824 */ /* 0x000fe400008e060b */
[----:B------:R-:W4:Y:S04]  /*17430*/  LDL R11, [R1+0x1370] ;  /* 0x00137000010b7983 */ /* 0x000f280000100800 */
[----:B------:R0:W4:Y:S04]  /*17440*/  LDG.E.U8 R167, desc[UR60][R12.64] ;  /* 0x0000003c0ca77981 */ /* 0x000128000c1e1100 */
[----:B------:R-:W4:Y:S04]  /*17450*/  LDL R17, [R1+0x1374] ;  /* 0x0013740001117983 */ /* 0x000f280000100800 */
[----:B------:R-:W4:Y:S01]  /*17460*/  LDL R16, [R1+0x137c] ;  /* 0x00137c0001107983 */ /* 0x000f220000100800 */
[----:B0-----:R-:W-:-:S05]  /*17470*/  IADD3 R12, P0, R2, R164, RZ ;  /* 0x000000a4020c7210 */ /* 0x001fca0007f1e0ff */
[----:B------:R-:W-:-:S05]  /*17480*/  IMAD.X R13, R6, 0x1, R163, P0 ;  /* 0x00000001060d7824 */ /* 0x000fca00000e06a3 */
[----:B------:R0:W4:Y:S02]  /*17490*/  LDG.E.U8 R166, desc[UR60][R12.64] ;  /* 0x0000003c0ca67981 */ /* 0x000124000c1e1100 */
[----:B0-----:R-:W-:-:S05]  /*174a0*/  IADD3 R12, P0, R2, R162, RZ ;  /* 0x000000a2020c7210 */ /* 0x001fca0007f1e0ff */
[----:B------:R-:W-:-:S05]  /*174b0*/  IMAD.X R13, R6, 0x1, R161, P0 ;  /* 0x00000001060d7824 */ /* 0x000fca00000e06a1 */
[----:B------:R0:W4:Y:S02]  /*174c0*/  LDG.E.U8 R165, desc[UR60][R12.64] ;  /* 0x0000003c0ca57981 */ /* 0x000124000c1e1100 */
[----:B0-----:R-:W-:-:S05]  /*174d0*/  IADD3 R12, P0, R2, R160, RZ ;  /* 0x000000a0020c7210 */ /* 0x001fca0007f1e0ff */
[----:B------:R-:W-:-:S05]  /*174e0*/  IMAD.X R13, R6, 0x1, R159, P0 ;  /* 0x00000001060d7824 */ /* 0x000fca00000e069f */
[----:B------:R0:W4:Y:S02]  /*174f0*/  LDG.E.U8 R164, desc[UR60][R12.64] ;  /* 0x0000003c0ca47981 */ /* 0x000124000c1e1100 */
[----:B0-----:R-:W-:-:S05]  /*17500*/  IADD3 R12, P0, R2, R158, RZ ;  /* 0x0000009e020c7210 */ /* 0x001fca0007f1e0ff */
[----:B--2---:R-:W-:-:S05]  /*17510*/  IMAD.X R13, R6, 0x1, R157, P0 ;  /* 0x00000001060d7824 */ /* 0x004fca00000e069d */
[----:B------:R3:W2:Y:S02]  /*17520*/  LDG.E.U8 R163, desc[UR60][R12.64] ;  /* 0x0000003c0ca37981 */ /* 0x0006a4000c1e1100 */
[----:B---3--:R-:W-:-:S05]  /*17530*/  IADD3 R12, P0, R2, R155, RZ ;  /* 0x0000009b020c7210 */ /* 0x008fca0007f1e0ff */
[----:B------:R-:W-:-:S05]  /*17540*/  IMAD.X R13, R6, 0x1, R154, P0 ;  /* 0x00000001060d7824 */ /* 0x000fca00000e069a */
[----:B------:R4:W3:Y:S02]  /*17550*/  LDG.E.U8 R162, desc[UR60][R12.64] ;  /* 0x0000003c0ca27981 */ /* 0x0008e4000c1e1100 */
[----:B----4-:R-:W-:-:S05]  /*17560*/  IADD3 R12, P0, R2, R152, RZ ;  /* 0x00000098020c7210 */ /* 0x010fca0007f1e0ff */
[----:B------:R-:W-:-:S05]  /*17570*/  IMAD.X R13, R6, 0x1, R23, P0 ;  /* 0x00000001060d7824 */ /* 0x000fca00000e0617 */
[----:B------:R0:W4:Y:S02]  /*17580*/  LDG.E.U8 R161, desc[UR60][R12.64] ;  /* 0x0000003c0ca17981 */ /* 0x000124000c1e1100 */
[----:B0-----:R-:W-:Y:S02]  /*17590*/  IADD3 R12, P0, R2, R20, RZ ;  /* 0x00000014020c7210 */ /* 0x001fe40007f1e0ff */
[----:B------:R-:W2:Y:S03]  /*175a0*/  LDL R20, [R1+0x1384] ;  /* 0x0013840001147983 */ /* 0x000ea60000100800 */
[----:B------:R-:W-:Y:S02]  /*175b0*/  IMAD.X R13, R6, 0x1, R19, P0 ;  /* 0x00000001060d7824 */ /* 0x000fe400000e0613 */
[----:B------:R-:W3:Y:S04]  /*175c0*/  LDL R19, [R1+0x1380] ;  /* 0x0013800001137983 */ /* 0x000ee80000100800 */
        /* <DEDUP_REMOVED lines=31> */
[----:B0-----:R-:W-:-:S05]  /*177c0*/  IADD3 R12, P0, R2, R22, RZ ;  /* 0x00000016020c7210 */ /* 0x001fca0007f1e0ff */
[----:B------:R-:W-:Y:S02]  /*177d0*/  IMAD.X R13, R6, 0x1, R21, P0 ;  /* 0x00000001060d7824 */ /* 0x000fe400000e0615 */
[----:B------:R-:W4:Y:S04]  /*177e0*/  LDL R21, [R1+0xf80] ;  /* 0x000f800001157983 */ /* 0x000f280000100800 */
[----:B------:R2:W4:Y:S02]  /*177f0*/  LDG.E.U8 R153, desc[UR60][R12.64] ;  /* 0x0000003c0c997981 */ /* 0x000524000c1e1100 */
[----:B--2---:R-:W-:Y:S02]  /*17800*/  IADD3 R12, P0, R2, R20, RZ ;  /* 0x00000014020c7210 */ /* 0x004fe40007f1e0ff */
[----:B------:R-:W2:Y:S03]  /*17810*/  LDL R20, [R1+0xf88] ;  /* 0x000f880001147983 */ /* 0x000ea60000100800 */
[----:B---3--:R-:W-:-:S02]  /*17820*/  IMAD.X R13, R6, 0x1, R19, P0 ;  /* 0x00000001060d7824 */ /* 0x008fc400000e0613 */
[----:B------:R-:W3:Y:S04]  /*17830*/  LDL R19, [R1+0xe50] ;  /* 0x000e500001137983 */ /* 0x000ee80000100800 */
[----:B------:R4:W3:Y:S02]  /*17840*/  LDG.E.U8 R152, desc[UR60][R12.64] ;  /* 0x0000003c0c987981 */ /* 0x0008e4000c1e1100 */
[----:B----4-:R-:W-:Y:S02]  /*17850*/  IADD3 R12, P0, R2, R18, RZ ;  /* 0x00000012020c7210 */ /* 0x010fe40007f1e0ff */
[----:B------:R-:W4:Y:S03]  /*17860*/  LDL R18, [R1+0xf90] ;  /* 0x000f900001127983 */ /* 0x000f260000100800 */
[----:B------:R-:W-:-:S02]  /*17870*/  IMAD.X R13, R6, 0x1, R17, P0 ;  /* 0x00000001060d7824 */ /* 0x000fc400000e0611 */
[----:B------:R-:W4:Y:S04]  /*17880*/  LDL R17, [R1+0xf9c] ;  /* 0x000f9c0001117983 */ /* 0x000f280000100800 */
[----:B------:R0:W4:Y:S02]  /*17890*/  LDG.E.U8 R23, desc[UR60][R12.64] ;  /* 0x0000003c0c177981 */ /* 0x000124000c1e1100 */
[----:B0-----:R-:W-:Y:S02]  /*178a0*/  IADD3 R12, P0, R2, R11, RZ ;  /* 0x0000000b020c7210 */ /* 0x001fe40007f1e0ff */
[----:B------:R-:W4:Y:S03]  /*178b0*/  LDL R11, [R1+0xf98] ;  /* 0x000f9800010b7983 */ /* 0x000f260000100800 */
[----:B------:R-:W-:-:S02]  /*178c0*/  IMAD.X R13, R6, 0x1, R16, P0 ;  /* 0x00000001060d7824 */ /* 0x000fc400000e0610 */
[----:B------:R-:W4:Y:S04]  /*178d0*/  LDL R16, [R1+0xf7c] ;  /* 0x000f7c0001107983 */ /* 0x000f280000100800 */
[----:B------:R0:W4:Y:S04]  /*178e0*/  LDG.E.U8 R22, desc[UR60][R12.64] ;  /* 0x0000003c0c167981 */ /* 0x000128000c1e1100 */
[----:B------:R-:W0:Y:S02]  /*178f0*/  LDL R13, [R1+0xf84] ;  /* 0x000f8400010d7983 */ /* 0x000e240000100800 */
[----:B0-----:R-:W-:-:S05]  /*17900*/  IADD3 R12, P0, R2, R13, RZ ;  /* 0x0000000d020c7210 */ /* 0x001fca0007f1e0ff */
[----:B------:R-:W-:-:S05]  /*17910*/  IMAD.X R13, R6, 0x1, R21, P0 ;  /* 0x00000001060d7824 */ /* 0x000fca00000e0615 */
[----:B------:R0:W4:Y:S04]  /*17920*/  LDG.E.U8 R21, desc[UR60][R12.64] ;  /* 0x0000003c0c157981 */ /* 0x000128000c1e1100 */
[----:B------:R-:W0:Y:S02]  /*17930*/  LDL R13, [R1+0xf8c] ;  /* 0x000f8c00010d7983 */ /* 0x000e240000100800 */
[----:B0-----:R-:W-:-:S05]  /*17940*/  IADD3 R12, P0, R2, R13, RZ ;  /* 0x0000000d020c7210 */ /* 0x001fca0007f1e0ff */
[----:B--2---:R-:W-:-:S05]  /*17950*/  IMAD.X R13, R6, 0x1, R20, P0 ;  /* 0x00000001060d7824 */ /* 0x004fca00000e0614 */
[----:B------:R0:W2:Y:S04]  /*17960*/  LDG.E.U8 R20, desc[UR60][R12.64] ;  /* 0x0000003c0c147981 */ /* 0x0000a8000c1e1100 */
[----:B------:R-:W0:Y:S02]  /*17970*/  LDL R13, [R1+0xe54] ;  /* 0x000e5400010d7983 */ /* 0x000e240000100800 */
[----:B0-----:R-:W-:-:S05]  /*17980*/  IADD3 R12, P0, R2, R13, RZ ;  /* 0x0000000d020c7210 */ /* 0x001fca0007f1e0ff */
[----:B---3--:R-:W-:-:S05]  /*17990*/  IMAD.X R13, R6, 0x1, R19, P0 ;  /* 0x00000001060d7824 */ /* 0x008fca00000e0613 */
[----:B------:R0:W3:Y:S04]  /*179a0*/  LDG.E.U8 R19, desc[UR60][R12.64] ;  /* 0x0000003c0c137981 */ /* 0x0000e8000c1e1100 */
[----:B------:R-:W0:Y:S02]  /*179b0*/  LDL R13, [R1+0xf94] ;  /* 0x000f9400010d7983 */ /* 0x000e240000100800 */
[----:B0-----:R-:W-:-:S05]  /*179c0*/  IADD3 R12, P0, R2, R13, RZ ;  /* 0x0000000d020c7210 */ /* 0x001fca0007f1e0ff */
[----:B----4-:R-:W-:-:S05]  /*179d0*/  IMAD.X R13, R6, 0x1, R18, P0 ;  /* 0x00000001060d7824 */ /* 0x010fca00000e0612 */
[----:B------:R0:W4:Y:S02]  /*179e0*/  LDG.E.U8 R18, desc[UR60][R12.64] ;  /* 0x0000003c0c127981 */ /* 0x000124000c1e1100 */
[----:B0-----:R-:W-:Y:S02]  /*179f0*/  IADD3 R12, P0, R2, R17, RZ ;  /* 0x00000011020c7210 */ /* 0x001fe40007f1e0ff */
[----:B------:R-:W2:Y:S03]  /*17a00*/  LDL R17, [R1+0xe58] ;  /* 0x000e580001117983 */ /* 0x000ea60000100800 */
[----:B------:R-:W-:-:S05]  /*17a10*/  IMAD.X R13, R6, 0x1, R11, P0 ;  /* 0x00000001060d7824 */ /* 0x000fca00000e060b */
[----:B------:R0:W4:Y:S04]  /*17a20*/  LDG.E.U8 R11, desc[UR60][R12.64] ;  /* 0x0000003c0c0b7981 */ /* 0x000128000c1e1100 */
[----:B------:R-:W0:Y:S01]  /*17a30*/  LDL R13, [R1+0xf74] ;  /* 0x000f7400010d7983 */ /* 0x000e220000100800 */
[C---:B------:R-:W-:Y:S02]  /*17a40*/  IADD3 R16, P0, R2.reuse, R16, RZ ;  /* 0x0000001002107210 */ /* 0x040fe40007f1e0ff */
[----:B0-----:R-:W-:Y:S02]  /*17a50*/  IADD3 R12, P1, R2, R13, RZ ;  /* 0x0000000d020c7210 */ /* 0x001fe40007f3e0ff */
[----:B------:R-:W3:Y:S04]  /*17a60*/  LDL R13, [R1+0xe5c] ;  /* 0x000e5c00010d7983 */ /* 0x000ee80000100800 */
[----:B------:R0:W-:Y:S04]  /*17a70*/  STL [R1+0x13a0], R2 ;  /* 0x0013a00201007387 */ /* 0x0001e80000100800 */
[----:B0-----:R-:W4:Y:S01]  /*17a80*/  LDL R2, [R1+0x208] ;  /* 0x0002080001027983 */ /* 0x001f220000100800 */
[----:B--2---:R-:W-:-:S05]  /*17a90*/  IMAD.X R17, R6, 0x1, R17, P0 ;  /* 0x0000000106117824 */ /* 0x004fca00000e0611 */
[----:B------:R-:W2:Y:S01]  /*17aa0*/  LDG.E.U8 R16, desc[UR60][R16.64] ;  /* 0x0000003c10107981 */ /* 0x000ea2000c1e1100 */
[----:B---3--:R-:W-:-:S05]  /*17ab0*/  IMAD.X R13, R6, 0x1, R13, P1 ;  /* 0x00000001060d7824 */ /* 0x008fca00008e060d */
[----:B------:R-:W3:Y:S01]  /*17ac0*/  LDG.E.U8 R12, desc[UR60][R12.64] ;  /* 0x0000003c0c0c7981 */ /* 0x000ee2000c1e1100 */
[----:B------:R-:W-:Y:S06]  /*17ad0*/  BAR.SYNC.DEFER_BLOCKING 0x0 ;  /* 0x0000000000007b1d */ /* 0x000fec0000010000 */
[----:B----4-:R-:W-:Y:S04]  /*17ae0*/  STS.U8 [R2+0x8000], R168 ;  /* 0x008000a802007388 */ /* 0x010fe80000000000 */
[----:B------:R-:W-:Y:S04]  /*17af0*/  STS.U8 [R2+0xa000], R170 ;  /* 0x00a000aa02007388 */ /* 0x000fe80000000000 */
[----:B------:R-:W-:Y:S04]  /*17b00*/  STS.U8 [R2+0xc000], R169 ;  /* 0x00c000a902007388 */ /* 0x000fe80000000000 */
[----:B------:R-:W-:Y:S04]  /*17b10*/  STS.U8 [R2+0xe000], R167 ;  /* 0x00e000a702007388 */ /* 0x000fe80000000000 */
[----:B------:R0:W-:Y:S04]  /*17b20*/  STS.U8 [R2+0x8400], R129 ;  /* 0x0084008102007388 */ /* 0x0001e80000000000 */
[----:B------:R1:W-:Y:S04]  /*17b30*/  STS.U8 [R2+0xa400], R130 ;  /* 0x00a4008202007388 */ /* 0x0003e80000000000 */
[----:B------:R4:W-:Y:S04]  /*17b40*/  STS.U8 [R2+0xc400], R131 ;  /* 0x00c4008302007388 */ /* 0x0009e80000000000 */
[----:B0-----:R-:W2:Y:S04]  /*17b50*/  LDL.LU R129, [R1+0x1904] ;  /* 0x0019040001817983 */ /* 0x001ea80000300800 */
[----:B-1----:R-:W3:Y:S04]  /*17b60*/  LDL.LU R130, [R1+0x1900] ;  /* 0x0019000001827983 */ /* 0x002ee80000300800 */
[----:B----4-:R-:W4:Y:S04]  /*17b70*/  LDL.LU R131, [R1+0x18fc] ;  /* 0x0018fc0001837983 */ /* 0x010f280000300800 */
[----:B------:R0:W-:Y:S04]  /*17b80*/  STS.U8 [R2+0xe400], R132 ;  /* 0x00e4008402007388 */ /* 0x0001e80000000000 */
[----:B------:R1:W-:Y:S04]  /*17b90*/  STS.U8 [R2+0x8800], R149 ;  /* 0x0088009502007388 */ /* 0x0003e80000000000 */
[----:B------:R1:W-:Y:S04]  /*17ba0*/  STS.U8 [R2+0xa800], R150 ;  /* 0x00a8009602007388 */ /* 0x0003e80000000000 */
[----:B0-----:R-:W2:Y:S04]  /*17bb0*/  LDL.LU R132, [R1+0x18f8] ;  /* 0x0018f80001847983 */ /* 0x001ea80000300800 */
[----:B-1----:R-:W3:Y:S04]  /*17bc0*/  LDL.LU R149, [R1+0x18f4] ;  /* 0x0018f40001957983 */ /* 0x002ee80000300800 */
[----:B------:R-:W4:Y:S04]  /*17bd0*/  LDL.LU R150, [R1+0x18f0] ;  /* 0x0018f00001967983 */ /* 0x000f280000300800 */
[----:B------:R0:W-:Y:S04]  /*17be0*/  STS.U8 [R2+0xc800], R151 ;  /* 0x00c8009702007388 */ /* 0x0001e80000000000 */
[----:B------:R1:W-:Y:S04]  /*17bf0*/  STS.U8 [R2+0xe800], R14 ;  /* 0x00e8000e02007388 */ /* 0x0003e80000000000 */
[----:B------:R1:W-:Y:S04]  /*17c00*/  STS.U8 [R2+0x8c00], R5 ;  /* 0x008c000502007388 */ /* 0x0003e80000000000 */
[----:B0-----:R-:W2:Y:S04]  /*17c10*/  LDL.LU R151, [R1+0x18ec] ;  /* 0x0018ec0001977983 */ /* 0x001ea80000300800 */
[----:B-1----:R-:W3:Y:S04]  /*17c20*/  LDL.LU R14, [R1+0x18e8] ;  /* 0x0018e800010e7983 */ /* 0x002ee80000300800 */
[----:B------:R-:W3:Y:S04]  /*17c30*/  LDL.LU R5, [R1+0x18e4] ;  /* 0x0018e40001057983 */ /* 0x000ee80000300800 */
[----:B------:R0:W-:Y:S04]  /*17c40*/  STS.U8 [R2+0xac00], R4 ;  /* 0x00ac000402007388 */ /* 0x0001e80000000000 */
[----:B------:R1:W-:Y:S04]  /*17c50*/  STS.U8 [R2+0xcc00], R3 ;  /* 0x00cc000302007388 */ /* 0x0003e80000000000 */
[----:B------:R1:W-:Y:S04]  /*17c60*/  STS.U8 [R2+0xec00], R10 ;  /* 0x00ec000a02007388 */ /* 0x0003e80000000000 */
[----:B0-----:R-:W4:Y:S04]  /*17c70*/  LDL.LU R4, [R1+0x18e0] ;  /* 0x0018e00001047983 */ /* 0x001f280000300800 */
[----:B-1----:R-:W2:Y:S04]  /*17c80*/  LDL.LU R3, [R1+0x18dc] ;  /* 0x0018dc0001037983 */ /* 0x002ea80000300800 */
[----:B------:R-:W2:Y:S04]  /*17c90*/  LDL.LU R10, [R1+0x18d8] ;  /* 0x0018d800010a7983 */ /* 0x000ea80000300800 */
[----:B------:R0:W-:Y:S04]  /*17ca0*/  STS.U8 [R2+0x9000], R9 ;  /* 0x0090000902007388 */ /* 0x0001e80000000000 */
[----:B------:R1:W-:Y:S04]  /*17cb0*/  STS.U8 [R2+0xb000], R8 ;  /* 0x00b0000802007388 */ /* 0x0003e80000000000 */
[----:B0-----:R-:W2:Y:S04]  /*17cc0*/  LDL.LU R9, [R1+0x18d4] ;  /* 0x0018d40001097983 */ /* 0x001ea80000300800 */
[----:B-1----:R-:W2:Y:S04]  /*17cd0*/  LDL.LU R8, [R1+0x18d0] ;  /* 0x0018d00001087983 */ /* 0x002ea80000300800 */
[----:B------:R0:W-:Y:S04]  /*17ce0*/  STS.U8 [R2+0xd000], R7 ;  /* 0x00d0000702007388 */ /* 0x0001e80000000000 */
        /* <DEDUP_REMOVED lines=12> */
[----:B0-----:R-:W2:Y:S04]  /*17db0*/  LDL.LU R7, [R1+0x18cc] ;  /* 0x0018cc0001077983 */ /* 0x001ea80000300800 */
[----:B------:R-:W-:Y:S04]  /*17dc0*/  STS.U8 [R2+0xfc00], R175 ;  /* 0x00fc00af02007388 */ /* 0x000fe80000000000 */
[----:B-1----:R-:W2:Y:S04]  /*17dd0*/  LDL.LU R0, [R1+0x18c8] ;  /* 0x0018c80001007983 */ /* 0x002ea80000300800 */
[----:B---3--:R0:W-:Y:S04]  /*17de0*/  STS.U8 [R5+0x8080], R14 ;  /* 0x0080800e05007388 */ /* 0x0081e80000000000 */
[----:B0-----:R-:W3:Y:S04]  /*17df0*/  LDL.LU R14, [R1+0x18c4] ;  /* 0x0018c400010e7983 */ /* 0x001ee80000300800 */
[----:B------:R-:W-:Y:S04]  /*17e00*/  STL [R1+0x1854], R5 ;  /* 0x0018540501007387 */ /* 0x000fe80000100800 */
[----:B----4-:R-:W-:Y:S04]  /*17e10*/  STL [R1+0x1820], R4 ;  /* 0x0018200401007387 */ /* 0x010fe80000100800 */
[----:B--2---:R-:W-:Y:S04]  /*17e20*/  STL [R1+0x1824], R3 ;  /* 0x0018240301007387 */ /* 0x004fe80000100800 */
[----:B------:R-:W-:Y:S04]  /*17e30*/  STL [R1+0x139c], R10 ;  /* 0x00139c0a01007387 */ /* 0x000fe80000100800 */
[----:B------:R-:W-:Y:S04]  /*17e40*/  STL [R1+0x13a4], R9 ;  /* 0x0013a40901007387 */ /* 0x000fe80000100800 */
[----:B------:R-:W-:Y:S04]  /*17e50*/  STL [R1+0x13a8], R8 ;  /* 0x0013a80801007387 */ /* 0x000fe80000100800 */
[----:B------:R-:W2:Y:S01]  /*17e60*/  LDL R2, [R1+0x364] ;  /* 0x0003640001027983 */ /* 0x000ea20000100800 */
[----:B------:R-:W0:Y:S03]  /*17e70*/  S2R R6, SR_CgaCtaId ;  /* 0x0000000000067919 */ /* 0x000e260000008800 */
[----:B------:R-:W4:Y:S04]  /*17e80*/  LDL R13, [R1+0xf70] ;  /* 0x000f7000010d7983 */ /* 0x000f280000100800 */
        /* <DEDUP_REMOVED lines=95> */
[----:B-1----:R-:W3:Y:S04]  /*18480*/  LDL R4, [R1+0xe64] ;  /* 0x000e640001047983 */ /* 0x002ee80000100800 */
[----:B------:R-:W4:Y:S04]  /*18490*/  LDL R5, [R1+0xe68] ;  /* 0x000e680001057983 */ /* 0x000f280000100800 */
[----:B------:R-:W3:Y:S04]  /*184a0*/  LDL R17, [R1+0xe6c] ;  /* 0x000e6c0001117983 */ /* 0x000ee80000100800 */
        /* <DEDUP_REMOVED lines=32> */
[----:B------:R-:W-:Y:S01]  /*186b0*/  STL [R1+0x13ac], R7 ;  /* 0x0013ac0701007387 */ /* 0x000fe20000100800 */
[----:B--2---:R-:W-:-:S03]  /*186c0*/  R2UR UR58, R2 ;  /* 0x00000000023a72ca */ /* 0x004fc600000e0000 */
[----:B------:R-:W2:Y:S04]  /*186d0*/  LDL R2, [R1+0xd48] ;  /* 0x000d480001027983 */ /* 0x000ea80000100800 */
[----:B-1----:R-:W2:Y:S01]  /*186e0*/  LDL R10, [R1+0xf6c] ;  /* 0x000f6c00010a7983 */ /* 0x002ea20000100800 */
[----:B------:R-:W-:-:S04]  /*186f0*/  MOV R3, 0x400 ;  /* 0x0000040000037802 */ /* 0x000fc80000000f00 */
[----:B0-----:R-:W-:-:S04]  /*18700*/  LEA R3, R6, R3, 0x18 ;  /* 0x0000000306037211 */ /* 0x001fc800078ec0ff */
[----:B------:R-:W-:-:S04]  /*18710*/  SHF.R.U32.HI R3, RZ, 0x4, R3 ;  /* 0x00000004ff037819 */ /* 0x000fc80000011603 */
[----:B------:R-:W-:-:S04]  /*18720*/  SGXT.U32 R3, R3, 0xe ;  /* 0x0000000e0303781a */ /* 0x000fc80000000000 */
[----:B------:R-:W-:Y:S02]  /*18730*/  R2UR UR56, R3 ;  /* 0x00000000033872ca */ /* 0x000fe400000e0000 */
[----:B------:R-:W2:Y:S04]  /*18740*/  LDL R3, [R1+0x664] ;  /* 0x0006640001037983 */ /* 0x000ea80000100800 */
        /* <DEDUP_REMOVED lines=73> */
[----:B------:R1:W-:Y:S01]  /*18be0*/  STS.U8 [R7+0x8f80], R26 ;  /* 0x008f801a07007388 */ /* 0x0003e20000000000 */
[----:B------:R-:W-:-:S03]  /*18bf0*/  SHF.R.S32.HI R6, RZ, 0x1f, R0 ;  /* 0x0000001fff067819 */ /* 0x000fc60000011400 */
[----:B------:R4:W-:Y:S04]  /*18c00*/  STS.U8 [R7+0xef80], R15 ;  /* 0x00ef800f07007388 */ /* 0x0009e80000000000 */
[----:B0-----:R-:W2:Y:S04]  /*18c10*/  LDL R27, [R1+0xe70] ;  /* 0x000e7000011b7983 */ /* 0x001ea80000100800 */
[----:B-1----:R-:W2:Y:S04]  /*18c20*/  LDL R26, [R1+0xe60] ;  /* 0x000e6000011a7983 */ /* 0x002ea80000100800 */
[----:B------:R0:W-:Y:S04]  /*18c30*/  STS.U8 [R7+0xcf80], R24 ;  /* 0x00cf801807007388 */ /* 0x0001e80000000000 */
[----:B----4-:R-:W4:Y:S04]  /*18c40*/  LDL R15, [R1+0xd44] ;  /* 0x000d4400010f7983 */ /* 0x010f280000100800 */
[----:B------:R-:W4:Y:S04]  /*18c50*/  LDL R9, [R1+0xd4c] ;  /* 0x000d4c0001097983 */ /* 0x000f280000100800 */
[----:B------:R-:W4:Y:S04]  /*18c60*/  LDL R8, [R1+0xd38] ;  /* 0x000d380001087983 */ /* 0x000f280000100800 */
[----:B------:R1:W-:Y:S04]  /*18c70*/  STS.U8 [R7+0xff80], R12 ;  /* 0x00ff800c07007388 */ /* 0x0003e80000000000 */
[----:B0-----:R-:W4:Y:S01]  /*18c80*/  LDL R24, [R1+0xd2c] ;  /* 0x000d2c0001187983 */ /* 0x001f220000100800 */
[----:B------:R-:W-:-:S03]  /*18c90*/  IADD3 R224, P4, R0, R5, RZ ;  /* 0x0000000500e07210 */ /* 0x000fc60007f9e0ff */
[----:B------:R-:W4:Y:S01]  /*18ca0*/  LDL R23, [R1+0xd3c] ;  /* 0x000d3c0001177983 */ /* 0x000f220000100800 */
[----:B-1----:R-:W-:-:S03]  /*18cb0*/  IADD3 R12, P2, R0, R13, RZ ;  /* 0x0000000d000c7210 */ /* 0x002fc60007f5e0ff */
[----:B------:R-:W4:Y:S01]  /*18cc0*/  LDL R22, [R1+0xd30] ;  /* 0x000d300001167983 */ /* 0x000f220000100800 */
[----:B---3--:R-:W-:-:S03]  /*18cd0*/  IADD3 R226, P3, R0, R4, RZ ;  /* 0x0000000400e27210 */ /* 0x008fc60007f7e0ff */
[----:B------:R-:W-:Y:S01]  /*18ce0*/  STS.U8 [R7+0x8b80], R30 ;  /* 0x008b801e07007388 */ /* 0x000fe20000000000 */
[----:B--2---:R-:W-:-:S03]  /*18cf0*/  IMAD.X R13, R6, 0x1, R10, P2 ;  /* 0x00000001060d7824 */ /* 0x004fc600010e060a */
        /* <DEDUP_REMOVED lines=18> */
[----:B------:R-:W2:Y:S04]  /*18e20*/  LDL R21, [R1+0x668] ;  /* 0x0006680001157983 */ /* 0x000ea80000100800 */
[----:B------:R-:W3:Y:S04]  /*18e30*/  LDL R5, [R1+0xd20] ;  /* 0x000d200001057983 */ /* 0x000ee80000100800 */
[----:B0-----:R-:W3:Y:S04]  /*18e40*/  LDL R7, [R1+0xd40] ;  /* 0x000d400001077983 */ /* 0x001ee80000100800 */
[----:B------:R-:W3:Y:S04]  /*18e50*/  LDL R16, [R1+0x670] ;  /* 0x0006700001107983 */ /* 0x000ee80000100800 */
[----:B------:R-:W3:Y:S04]  /*18e60*/  LDL R4, [R1+0xd34] ;  /* 0x000d340001047983 */ /* 0x000ee80000100800 */
[----:B------:R-:W3:Y:S01]  /*18e70*/  LDL R11, [R1+0xd14] ;  /* 0x000d1400010b7983 */ /* 0x000ee20000100800 */
[----:B------:R-:W-:-:S03]  /*18e80*/  IADD3 R216, P2, R0, R2, RZ ;  /* 0x0000000200d87210 */ /* 0x000fc60007f5e0ff */
[----:B------:R-:W3:Y:S04]  /*18e90*/  LDL R10, [R1+0x674] ;  /* 0x00067400010a7983 */ /* 0x000ee80000100800 */
[----:B------:R-:W3:Y:S01]  /*18ea0*/  LDL R2, [R1+0x678] ;  /* 0x0006780001027983 */ /* 0x000ee20000100800 */
[----:B------:R-:W-:-:S03]  /*18eb0*/  IMAD.X R225, R6, 0x1, R3, P4 ;  /* 0x0000000106e17824 */ /* 0x000fc600020e0603 */
[----:B------:R-:W3:Y:S04]  /*18ec0*/  LDL R20, [R1+0x66c] ;  /* 0x00066c0001147983 */ /* 0x000ee80000100800 */
[----:B------:R-:W3:Y:S04]  /*18ed0*/  LDL R19, [R1+0xd24] ;  /* 0x000d240001137983 */ /* 0x000ee80000100800 */
[----:B------:R-:W3:Y:S01]  /*18ee0*/  LDL R3, [R1+0x67c] ;  /* 0x00067c0001037983 */ /* 0x000ee20000100800 */
[----:B------:R-:W-:-:S03]  /*18ef0*/  IADD3 R222, P5, R0, R17, RZ ;  /* 0x0000001100de7210 */ /* 0x000fc60007fbe0ff */
[----:B------:R-:W3:Y:S04]  /*18f00*/  LDL R25, [R1+0xe78] ;  /* 0x000e780001197983 */ /* 0x000ee80000100800 */
        /* <DEDUP_REMOVED lines=18> */
[----:B------:R0:W-:Y:S06]  /*19030*/  MEMBAR.ALL.CTA ;  /* 0x0000000000007992 */ /* 0x0001ec0000008000 */
[----:B0-----:R-:W0:Y:S02]  /*19040*/  FENCE.VIEW.ASYNC.S ;  /* 0x00000000000073c6 */ /* 0x001e240000000000 */
[----:B0-----:R-:W-:Y:S01]  /*19050*/  BAR.SYNC.DEFER_BLOCKING 0x0 ;  /* 0x0000000000007b1d */ /* 0x001fe20000010000 */
[----:B------:R-:W-:-:S05]  /*19060*/  IADD3 R220, P1, R0, R27, RZ ;  /* 0x0000001b00dc7210 */ /* 0x000fca0007f3e0ff */
[----:B------:R-:W3:Y:S01]  /*19070*/  LDL R27, [R1+0x6a4] ;  /* 0x0006a400011b7983 */ /* 0x000ee20000100800 */
[----:B------:R-:W-:-:S03]  /*19080*/  IMAD.X R227, R6, 0x1, R26, P3 ;  /* 0x0000000106e37824 */ /* 0x000fc600018e061a */
[----:B------:R-:W3:Y:S01]  /*19090*/  LDL R26, [R1+0xce4] ;  /* 0x000ce400011a7983 */ /* 0x000ee20000100800 */
[----:B----4-:R-:W-:-:S03]  /*190a0*/  IADD3 R218, P0, R0, R15, RZ ;  /* 0x0000000f00da7210 */ /* 0x010fc60007f1e0ff */
[----:B------:R-:W4:Y:S01]  /*190b0*/  LDL R15, [R1+0xe80] ;  /* 0x000e8000010f7983 */ /* 0x000f220000100800 */
[----:B------:R-:W-:-:S03]  /*190c0*/  IADD3 R214, P3, R0, R9, RZ ;  /* 0x0000000900d67210 */ /* 0x000fc60007f7e0ff */
[----:B------:R-:W4:Y:S01]  /*190d0*/  LDL R9, [R1+0xd18] ;  /* 0x000d180001097983 */ /* 0x000f220000100800 */
[----:B------:R-:W-:-:S03]  /*190e0*/  IMAD.X R223, R6, 0x1, R8, P5 ;  /* 0x0000000106df7824 */ /* 0x000fc600028e0608 */
[----:B------:R-:W4:Y:S04]  /*190f0*/  LDL R8, [R1+0xd1c] ;  /* 0x000d1c0001087983 */ /* 0x000f280000100800 */
[----:B------:R-:W4:Y:S01]  /*19100*/  LDG.E.U8 R125, desc[UR60][R222.64] ;  /* 0x0000003cde7d7981 */ /* 0x000f22000c1e1100 */
[----:B------:R-:W-:-:S03]  /*19110*/  IADD3 R210, P5, R0, R24, RZ ;  /* 0x0000001800d27210 */ /* 0x000fc60007fbe0ff */
[----:B------:R-:W4:Y:S01]  /*19120*/  LDL R24, [R1+0x6ac] ;  /* 0x0006ac0001187983 */ /* 0x000f220000100800 */
[----:B------:R-:W-:Y:S01]  /*19130*/  IMAD.X R221, R6, 0x1, R23, P1 ;  /* 0x0000000106dd7824 */ /* 0x000fe200008e0617 */
[----:B------:R-:W-:-:S04]  /*19140*/  IADD3 R208, P1, R0, R22, RZ ;  /* 0x0000001600d07210 */ /* 0x000fc80007f3e0ff */
[----:B------:R-:W4:Y:S04]  /*19150*/  LDG.E.U8 R74, desc[UR60][R220.64] ;  /* 0x0000003cdc4a7981 */ /* 0x000f28000c1e1100 */
[----:B------:R-:W4:Y:S01]  /*19160*/  LDL R22, [R1+0xd0c] ;  /* 0x000d0c0001167983 */ /* 0x000f220000100800 */
[----:B--2---:R-:W-:-:S03]  /*19170*/  IMAD.X R217, R6, 0x1, R21, P2 ;  /* 0x0000000106d97824 */ /* 0x004fc600010e0615 */
[----:B------:R-:W2:Y:S01]  /*19180*/  LDL R21, [R1+0x688] ;  /* 0x0006880001157983 */ /* 0x000ea20000100800 */
[----:B---3--:R-:W-:-:S03]  /*19190*/  IADD3 R204, P2, R0, R5, RZ ;  /* 0x0000000500cc7210 */ /* 0x008fc60007f5e0ff */
[----:B------:R-:W3:Y:S01]  /*191a0*/  LDL R5, [R1+0x684] ;  /* 0x0006840001057983 */ /* 0x000ee20000100800 */
[----:B------:R-:W-:-:S03]  /*191b0*/  IMAD.X R219, R6, 0x1, R7, P0 ;  /* 0x0000000106db7824 */ /* 0x000fc600000e0607 */
[----:B------:R-:W3:Y:S01]  /*191c0*/  LDL R7, [R1+0x680] ;  /* 0x0006800001077983 */ /* 0x000ee20000100800 */
[----:B------:R-:W-:-:S03]  /*191d0*/  IMAD.X R211, R6, 0x1, R16, P5 ;  /* 0x0000000106d37824 */ /* 0x000fc600028e0610 */
[----:B------:R-:W3:Y:S01]  /*191e0*/  LDL R16, [R1+0x698] ;  /* 0x0006980001107983 */ /* 0x000ee20000100800 */
[----:B------:R-:W-:-:S03]  /*191f0*/  IADD3 R206, P0, R0, R4, RZ ;  /* 0x0000000400ce7210 */ /* 0x000fc60007f1e0ff */
[----:B------:R-:W3:Y:S01]  /*19200*/  LDL R4, [R1+0xd08] ;  /* 0x000d080001047983 */ /* 0x000ee20000100800 */
[----:B------:R-:W-:-:S03]  /*19210*/  IADD3 R198, P5, R0, R11, RZ ;  /* 0x0000000b00c67210 */ /* 0x000fc60007fbe0ff */
[----:B------:R-:W3:Y:S01]  /*19220*/  LDL R11, [R1+0xd10] ;  /* 0x000d1000010b7983 */ /* 0x000ee20000100800 */
[----:B------:R-:W-:-:S03]  /*19230*/  IMAD.X R209, R6, 0x1, R10, P1 ;  /* 0x0000000106d17824 */ /* 0x000fc600008e060a */
[----:B------:R-:W3:Y:S01]  /*19240*/  LDL R10, [R1+0xe7c] ;  /* 0x000e7c00010a7983 */ /* 0x000ee20000100800 */
[----:B------:R-:W-:-:S03]  /*19250*/  IMAD.X R207, R6, 0x1, R2, P0 ;  /* 0x0000000106cf7824 */ /* 0x000fc600000e0602 */
[----:B------:R-:W3:Y:S01]  /*19260*/  LDL R2, [R1+0x68c] ;  /* 0x00068c0001027983 */ /* 0x000ee20000100800 */
[----:B------:R-:W-:-:S03]  /*19270*/  IMAD.X R215, R6, 0x1, R20, P3 ;  /* 0x0000000106d77824 */ /* 0x000fc600018e0614 */
[----:B------:R-:W3:Y:S01]  /*19280*/  LDL R20, [R1+0xcfc] ;  /* 0x000cfc0001147983 */ /* 0x000ee20000100800 */
[----:B------:R-:W-:-:S03]  /*19290*/  IADD3 R202, P3, R0, R19, RZ ;  /* 0x0000001300ca7210 */ /* 0x000fc60007f7e0ff */
[----:B------:R-:W3:Y:S01]  /*192a0*/  LDL R19, [R1+0x690] ;  /* 0x0006900001137983 */ /* 0x000ee20000100800 */
[----:B------:R-:W-:-:S03]  /*192b0*/  IMAD.X R205, R6, 0x1, R3, P2 ;  /* 0x0000000106cd7824 */ /* 0x000fc600010e0603 */
[----:B------:R-:W3:Y:S01]  /*192c0*/  LDL R3, [R1+0xe88] ;  /* 0x000e880001037983 */ /* 0x000ee20000100800 */
[----:B------:R-:W-:-:S03]  /*192d0*/  IADD3 R212, P4, R0, R25, RZ ;  /* 0x0000001900d47210 */ /* 0x000fc60007f9e0ff */
[----:B------:R-:W3:Y:S02]  /*192e0*/  LDL R25, [R1+0xe84] ;  /* 0x000e840001197983 */ /* 0x000ee40000100800 */
[----:B------:R-:W-:Y:S02]  /*192f0*/  IMAD.X R213, R6, 0x1, R18, P4 ;  /* 0x0000000106d57824 */ /* 0x000fe400020e0612 */
[----:B------:R-:W3:Y:S01]  /*19300*/  LDG.E.U8 R124, desc[UR60][R214.64] ;  /* 0x0000003cd67c7981 */ /* 0x000ee2000c1e1100 */
[----:B------:R-:W-:-:S03]  /*19310*/  IADD3 R200, P4, R0, R17, RZ ;  /* 0x0000001100c87210 */ /* 0x000fc60007f9e0ff */
[----:B------:R-:W3:Y:S04]  /*19320*/  LDL R18, [R1+0x694] ;  /* 0x0006940001127983 */ /* 0x000ee80000100800 */
[----:B------:R-:W3:Y:S04]  /*19330*/  LDL R17, [R1+0xd04] ;  /* 0x000d040001117983 */ /* 0x000ee80000100800 */
[----:B------:R-:W3:Y:S04]  /*19340*/  LDG.E.U8 R73, desc[UR60][R212.64] ;  /* 0x0000003cd4497981 */ /* 0x000ee8000c1e1100 */
[----:B------:R-:W3:Y:S04]  /*19350*/  LDG.E.U8 R123, desc[UR60][R206.64] ;  /* 0x0000003cce7b7981 */ /* 0x000ee8000c1e1100 */
[----:B------:R-:W3:Y:S01]  /*19360*/  LDG.E.U8 R72, desc[UR60][R204.64] ;  /* 0x0000003ccc487981 */ /* 0x000ee2000c1e1100 */
[----:B----4-:R-:W-:-:S03]  /*19370*/  IADD3 R196, P1, R0, R15, RZ ;  /* 0x0000000f00c47210 */ /* 0x010fc60007f3e0ff */
[----:B------:R-:W4:Y:S01]  /*19380*/  LDL R15, [R1+0xce8] ;  /* 0x000ce800010f7983 */ /* 0x000f220000100800 */
[----:B------:R-:W-:-:S03]  /*19390*/  IADD3 R194, P0, R0, R9, RZ ;  /* 0x0000000900c27210 */ /* 0x000fc60007f1e0ff */
[----:B------:R-:W4:Y:S01]  /*193a0*/  LDL R9, [R1+0xd00] ;  /* 0x000d000001097983 */ /* 0x000f220000100800 */
[----:B------:R-:W-:-:S03]  /*193b0*/  IADD3 R192, P2, R0, R8, RZ ;  /* 0x0000000800c07210 */ /* 0x000fc60007f5e0ff */
[----:B------:R-:W4:Y:S01]  /*193c0*/  LDL R8, [R1+0xcf0] ;  /* 0x000cf00001087983 */ /* 0x000f220000100800 */
[C---:B--2---:R-:W-:Y:S02]  /*193d0*/  IMAD.X R199, R6.reuse, 0x1, R21, P5 ;  /* 0x0000000106c77824 */ /* 0x044fe400028e0615 */
[----:B---3--:R-:W-:-:S03]  /*193e0*/  IMAD.X R201, R6, 0x1, R5, P4 ;  /* 0x0000000106c97824 */ /* 0x008fc600020e0605 */
[----:B------:R-:W2:Y:S01]  /*193f0*/  LDG.E.U8 R122, desc[UR60][R198.64] ;  /* 0x0000003cc67a7981 */ /* 0x000ea2000c1e1100 */
[----:B------:R-:W-:-:S03]  /*19400*/  IMAD.X R203, R6, 0x1, R7, P3 ;  /* 0x0000000106cb7824 */ /* 0x000fc600018e0607 */
[----:B------:R-:W3:Y:S04]  /*19410*/  LDL R5, [R1+0x6a8] ;  /* 0x0006a80001057983 */ /* 0x000ee80000100800 */
[----:B------:R-:W2:Y:S01]  /*19420*/  LDL R7, [R1+0x69c] ;  /* 0x00069c0001077983 */ /* 0x000ea20000100800 */
[----:B------:R-:W-:-:S03]  /*19430*/  IADD3 R190, P3, R0, R4, RZ ;  /* 0x0000000400be7210 */ /* 0x000fc60007f7e0ff */
[----:B------:R-:W2:Y:S01]  /*19440*/  LDG.E.U8 R69, desc[UR60][R200.64] ;  /* 0x0000003cc8457981 */ /* 0x000ea2000c1e1100 */
[----:B------:R-:W-:-:S03]  /*19450*/  IADD3 R186, P5, R0, R11, RZ ;  /* 0x0000000b00ba7210 */ /* 0x000fc60007fbe0ff */
[----:B------:R-:W2:Y:S01]  /*19460*/  LDL R4, [R1+0x6a0] ;  /* 0x0006a00001047983 */ /* 0x000ea20000100800 */
[----:B------:R-:W-:-:S03]  /*19470*/  IMAD.X R197, R6, 0x1, R10, P1 ;  /* 0x0000000106c57824 */ /* 0x000fc600008e060a */
[----:B------:R-:W2:Y:S04]  /*19480*/  LDL R11, [R1+0xcec] ;  /* 0x000cec00010b7983 */ /* 0x000ea80000100800 */
[----:B------:R-:W2:Y:S01]  /*19490*/  LDL R10, [R1+0xe90] ;  /* 0x000e9000010a7983 */ /* 0x000ea20000100800 */
[----:B------:R-:W-:-:S03]  /*194a0*/  IMAD.X R195, R6, 0x1, R2, P0 ;  /* 0x0000000106c37824 */ /* 0x000fc600000e0602 */
[----:B------:R-:W2:Y:S01]  /*194b0*/  LDL R2, [R1+0x6b0] ;  /* 0x0006b00001027983 */ /* 0x000ea20000100800 */
[----:B------:R-:W-:Y:S01]  /*194c0*/  IADD3 R184, P1, R0, R20, RZ ;  /* 0x0000001400b87210 */ /* 0x000fe20007f3e0ff */
[----:B------:R-:W-:Y:S01]  /*194d0*/  IMAD.X R193, R6, 0x1, R19, P2 ;  /* 0x0000000106c17824 */ /* 0x000fe200010e0613 */
[C---:B------:R-:W-:Y:S01]  /*194e0*/  IADD3 R188, P4, R0.reuse, R22, RZ ;  /* 0x0000001600bc7210 */ /* 0x040fe20007f9e0ff */
[----:B------:R-:W2:Y:S01]  /*194f0*/  LDG.E.U8 R71, desc[UR60][R196.64] ;  /* 0x0000003cc4477981 */ /* 0x000ea2000c1e1100 */
[----:B------:R-:W-:-:S03]  /*19500*/  IADD3 R20, P2, R0, R3, RZ ;  /* 0x0000000300147210 */ /* 0x000fc60007f5e0ff */
[----:B------:R-:W2:Y:S01]  /*19510*/  LDL R3, [R1+0x6b4] ;  /* 0x0006b40001037983 */ /* 0x000ea20000100800 */
[C---:B------:R-:W-:Y:S02]  /*19520*/  IMAD.X R189, R6.reuse, 0x1, R16, P4 ;  /* 0x0000000106bd7824 */ /* 0x040fe400020e0610 */
[----:B------:R-:W-:-:S03]  /*19530*/  IMAD.X R191, R6, 0x1, R18, P3 ;  /* 0x0000000106bf7824 */ /* 0x000fc600018e0612 */
[----:B------:R-:W2:Y:S01]  /*19540*/  LDG.E.U8 R70, desc[UR60][R188.64] ;  /* 0x0000003cbc467981 */ /* 0x000ea2000c1e1100 */
[----:B------:R-:W-:Y:S01]  /*19550*/  IADD3 R18, P3, R0, R17, RZ ;  /* 0x0000001100127210 */ /* 0x000fe20007f7e0ff */
[----:B------:R-:W-:Y:S02]  /*19560*/  IMAD.X R21, R6, 0x1, R25, P2 ;  /* 0x0000000106157824 */ /* 0x000fe400010e0619 */
[----:B------:R-:W2:Y:S04]  /*19570*/  LDG.E.U8 R121, desc[UR60][R190.64] ;  /* 0x0000003cbe797981 */ /* 0x000ea8000c1e1100 */
[----:B------:R-:W2:Y:S04]  /*19580*/  LDL R25, [R1+0xcbc] ;  /* 0x000cbc0001197983 */ /* 0x000ea80000100800 */
[----:B------:R-:W2:Y:S04]  /*19590*/  LDG.E.U8 R68, desc[UR60][R194.64] ;  /* 0x0000003cc2447981 */ /* 0x000ea8000c1e1100 */
[----:B------:R-:W2:Y:S01]  /*195a0*/  LDG.E.U8 R67, desc[UR60][R192.64] ;  /* 0x0000003cc0437981 */ /* 0x000ea2000c1e1100 */
[----:B----4-:R-:W-:-:S03]  /*195b0*/  IADD3 R22, P0, R0, R9, RZ ;  /* 0x0000000900167210 */ /* 0x010fc60007f1e0ff */
[----:B------:R-:W4:Y:S01]  /*195c0*/  LDL R9, [R1+0xcd8] ;  /* 0x000cd80001097983 */ /* 0x000f220000100800 */
[----:B------:R-:W-:-:S03]  /*195d0*/  IADD3 R16, P4, R0, R8, RZ ;  /* 0x0000000800107210 */ /* 0x000fc60007f9e0ff */
[----:B------:R-:W4:Y:S02]  /*195e0*/  LDL R8, [R1+0xcdc] ;  /* 0x000cdc0001087983 */ /* 0x000f240000100800 */
[----:B------:R-:W-:Y:S01]  /*195f0*/  IMAD.X R17, R6, 0x1, R24, P4 ;  /* 0x0000000106117824 */ /* 0x000fe200020e0618 */
[----:B------:R-:W-:Y:S01]  /*19600*/  IADD3 R232, P2, R0, R15, RZ ;  /* 0x0000000f00e87210 */ /* 0x000fe20007f5e0ff */
[C---:B---3--:R-:W-:Y:S01]  /*19610*/  IMAD.X R19, R6.reuse, 0x1, R5, P3 ;  /* 0x0000000106137824 */ /* 0x048fe200018e0605 */
[----:B------:R-:W3:Y:S01]  /*19620*/  LDL R15, [R1+0xccc] ;  /* 0x000ccc00010f7983 */ /* 0x000ee20000100800 */
[----:B--2---:R-:W-:Y:S01]  /*19630*/  IMAD.X R187, R6, 0x1, R7, P5 ;  /* 0x0000000106bb7824 */ /* 0x004fe200028e0607 */
[----:B------:R-:W-:Y:S02]  /*19640*/  IADD3 R230, P5, R0, R29, RZ ;  /* 0x0000001d00e67210 */ /* 0x000fe40007fbe0ff */
[----:B------:R-:W2:Y:S04]  /*19650*/  LDL R7, [R1+0x6b8] ;  /* 0x0006b80001077983 */ /* 0x000ea80000100800 */
        /* <DEDUP_REMOVED lines=9> */
[----:B------:R-:W-:Y:S01]  /*196f0*/  IADD3 R228, P1, R0, R28, RZ ;  /* 0x0000001c00e47210 */ /* 0x000fe20007f3e0ff */
[C---:B------:R-:W-:Y:S02]  /*19700*/  IMAD.X R23, R6.reuse, 0x1, R27, P0 ;  /* 0x0000000106177824 */ /* 0x040fe400000e061b */
[----:B------:R-:W3:Y:S02]  /*19710*/  LDL R29, [R1+0x6d4] ;  /* 0x0006d400011d7983 */ /* 0x000ee40000100800 */
[----:B------:R-:W-:Y:S01]  /*19720*/  IMAD.X R229, R6, 0x1, R3, P1 ;  /* 0x0000000106e57824 */ /* 0x000fe200008e0603 */
[----:B------:R-:W-:Y:S01]  /*19730*/  IADD3 R234, P0, R0, R26, RZ ;  /* 0x0000001a00ea7210 */ /* 0x000fe20007f1e0ff */
[----:B------:R-:W3:Y:S01]  /*19740*/  LDL R3, [R1+0x6d0] ;  /* 0x0006d00001037983 */ /* 0x000ee20000100800 */
[----:B------:R-:W-:-:S03]  /*19750*/  IMAD.X R237, R6, 0x1, R34, P4 ;  /* 0x0000000106ed7824 */ /* 0x000fc600020e0622 */
[----:B------:R-:W3:Y:S04]  /*19760*/  LDL R28, [R1+0x6d8] ;  /* 0x0006d800011c7983 */ /* 0x000ee80000100800 */
[----:B------:R-:W3:Y:S01]  /*19770*/  LDL R24, [R1+0xe94] ;  /* 0x000e940001187983 */ /* 0x000ee20000100800 */
[----:B------:R-:W-:-:S03]  /*19780*/  IMAD.X R233, R6, 0x1, R35, P2 ;  /* 0x0000000106e97824 */ /* 0x000fc600010e0623 */
[----:B------:R-:W3:Y:S04]  /*19790*/  LDL R27, [R1+0xcb8] ;  /* 0x000cb800011b7983 */ /* 0x000ee80000100800 */
[----:B------:R-:W3:Y:S04]  /*197a0*/  LDL R26, [R1+0x6dc] ;  /* 0x0006dc00011a7983 */ /* 0x000ee80000100800 */
[----:B------:R-:W3:Y:S04]  /*197b0*/  LDL R35, [R1+0xea8] ;  /* 0x000ea80001237983 */ /* 0x000ee80000100800 */
[----:B------:R-:W3:Y:S04]  /*197c0*/  LDL R34, [R1+0xc8c] ;  /* 0x000c8c0001227983 */ /* 0x000ee80000100800 */
[----:B------:R-:W3:Y:S04]  /*197d0*/  LDG.E.U8 R120, desc[UR60][R22.64] ;  /* 0x0000003c16787981 */ /* 0x000ee8000c1e1100 */
[----:B------:R-:W3:Y:S04]  /*197e0*/  LDG.E.U8 R119, desc[UR60][R230.64] ;  /* 0x0000003ce6777981 */ /* 0x000ee8000c1e1100 */
[----:B------:R-:W3:Y:S04]  /*197f0*/  LDG.E.U8 R66, desc[UR60][R186.64] ;  /* 0x0000003cba427981 */ /* 0x000ee8000c1e1100 */
[----:B------:R-:W3:Y:S01]  /*19800*/  LDG.E.U8 R19, desc[UR60][R18.64] ;  /* 0x0000003c12137981 */ /* 0x000ee2000c1e1100 */
[----:B----4-:R-:W-:-:S03]  /*19810*/  IADD3 R242, P5, R0, R9, RZ ;  /* 0x0000000900f27210 */ /* 0x010fc60007fbe0ff */
[----:B------:R-:W4:Y:S01]  /*19820*/  LDL R9, [R1+0x6c8] ;  /* 0x0006c80001097983 */ /* 0x000f220000100800 */
[----:B------:R-:W-:-:S03]  /*19830*/  IADD3 R240, P1, R0, R8, RZ ;  /* 0x0000000800f07210 */ /* 0x000fc60007f3e0ff */
[----:B------:R-:W4:Y:S01]  /*19840*/  LDL R8, [R1+0xcc8] ;  /* 0x000cc80001087983 */ /* 0x000f220000100800 */
[----:B--2---:R-:W-:-:S03]  /*19850*/  IMAD.X R235, R6, 0x1, R7, P0 ;  /* 0x0000000106eb7824 */ /* 0x004fc600000e0607 */
[----:B------:R-:W2:Y:S01]  /*19860*/  LDL R7, [R1+0xcb4] ;  /* 0x000cb40001077983 */ /* 0x000ea20000100800 */
[----:B---3--:R-:W-:-:S03]  /*19870*/  IMAD.X R239, R6, 0x1, R5, P3 ;  /* 0x0000000106ef7824 */ /* 0x008fc600018e0605 */
[----:B------:R-:W3:Y:S01]  /*19880*/  LDL R5, [R1+0x6e0] ;  /* 0x0006e00001057983 */ /* 0x000ee20000100800 */
[----:B------:R-:W-:-:S03]  /*19890*/  IADD3 R246, P0, R0, R4, RZ ;  /* 0x0000000400f67210 */ /* 0x000fc60007f1e0ff */
[----:B------:R-:W3:Y:S01]  /*198a0*/  LDL R4, [R1+0xca8] ;  /* 0x000ca80001047983 */ /* 0x000ee20000100800 */
[----:B------:R-:W-:-:S03]  /*198b0*/  IADD3 R250, P3, R0, R11, RZ ;  /* 0x0000000b00fa7210 */ /* 0x000fc60007f7e0ff */
[----:B------:R-:W3:Y:S01]  /*198c0*/  LDL R11, [R1+0x6e4] ;  /* 0x0006e400010b7983 */ /* 0x000ee20000100800 */
[----:B------:R-:W-:-:S03]  /*198d0*/  IADD3 R248, P4, R0, R10, RZ ;  /* 0x0000000a00f87210 */ /* 0x000fc60007f9e0ff */
[----:B------:R-:W3:Y:S01]  /*198e0*/  LDL R10, [R1+0xea0] ;  /* 0x000ea000010a7983 */ /* 0x000ee20000100800 */
[----:B------:R-:W-:Y:S01]  /*198f0*/  IADD3 R244, P2, R0, R15, RZ ;  /* 0x0000000f00f47210 */ /* 0x000fe20007f5e0ff */
[C---:B------:R-:W-:Y:S02]  /*19900*/  IMAD.X R243, R6.reuse, 0x1, R2, P5 ;  /* 0x0000000106f37824 */ /* 0x040fe400028e0602 */
[----:B------:R-:W3:Y:S04]  /*19910*/  LDL R2, [R1+0x6e8] ;  /* 0x0006e80001027983 */ /* 0x000ee80000100800 */
[----:B------:R-:W3:Y:S01]  /*19920*/  LDL R15, [R1+0xcac] ;  /* 0x000cac00010f7983 */ /* 0x000ee20000100800 */
[----:B------:R-:W-:-:S03]  /*19930*/  IMAD.X R245, R6, 0x1, R3, P2 ;  /* 0x0000000106f57824 */ /* 0x000fc600010e0603 */
[----:B------:R-:W3:Y:S04]  /*19940*/  LDG.E.U8 R118, desc[UR60][R238.64] ;  /* 0x0000003cee767981 */ /* 0x000ee8000c1e1100 */
[----:B------:R-:W3:Y:S01]  /*19950*/  LDL R3, [R1+0x6ec] ;  /* 0x0006ec0001037983 */ /* 0x000ee20000100800 */
[----:B------:R-:W-:Y:S01]  /*19960*/  IMAD.X R247, R6, 0x1, R31, P0 ;  /* 0x0000000106f77824 */ /* 0x000fe200000e061f */
[----:B------:R-:W-:Y:S01]  /*19970*/  IADD3 R140, P0, R0, R30, RZ ;  /* 0x0000001e008c7210 */ /* 0x000fe20007f1e0ff */
[C---:B------:R-:W-:Y:S01]  /*19980*/  IMAD.X R251, R6.reuse, 0x1, R29, P3 ;  /* 0x0000000106fb7824 */ /* 0x040fe200018e061d */
[----:B------:R-:W3:Y:S01]  /*19990*/  LDL R30, [R1+0xca0] ;  /* 0x000ca000011e7983 */ /* 0x000ee20000100800 */
[----:B------:R-:W-:-:S03]  /*199a0*/  IMAD.X R249, R6, 0x1, R28, P4 ;  /* 0x0000000106f97824 */ /* 0x000fc600020e061c */
[----:B------:R-:W3:Y:S01]  /*199b0*/  LDL R28, [R1+0x6f4] ;  /* 0x0006f400011c7983 */ /* 0x000ee20000100800 */
[----:B------:R-:W-:-:S03]  /*199c0*/  IADD3 R136, P4, R0, R27, RZ ;  /* 0x0000001b00887210 */ /* 0x000fc60007f9e0ff */
[----:B------:R-:W3:Y:S01]  /*199d0*/  LDL R27, [R1+0x704] ;  /* 0x00070400011b7983 */ /* 0x000ee20000100800 */
[----:B----4-:R-:W-:Y:S01]  /*199e0*/  IMAD.X R241, R6, 0x1, R9, P1 ;  /* 0x0000000106f17824 */ /* 0x010fe200008e0609 */
[C---:B------:R-:W-:Y:S02]  /*199f0*/  IADD3 R64, P1, R0.reuse, R32, RZ ;  /* 0x0000002000407210 */ /* 0x040fe40007f3e0ff */
[----:B------:R-:W4:Y:S01]  /*19a00*/  LDL R9, [R1+0xcb0] ;  /* 0x000cb00001097983 */ /* 0x000f220000100800 */
[----:B------:R-:W-:Y:S02]  /*19a10*/  IADD3 R138, P2, R0, R8, RZ ;  /* 0x00000008008a7210 */ /* 0x000fe40007f5e0ff */
[----:B------:R-:W-:Y:S01]  /*19a20*/  IMAD.X R65, R6, 0x1, R24, P1 ;  /* 0x0000000106417824 */ /* 0x000fe200008e0618 */
[C---:B------:R-:W-:Y:S01]  /*19a30*/  IADD3 R142, P5, R0.reuse, R33, RZ ;  /* 0x00000021008e7210 */ /* 0x040fe20007fbe0ff */
[----:B------:R-:W4:Y:S04]  /*19a40*/  LDL R24, [R1+0xe9c] ;  /* 0x000e9c0001187983 */ /* 0x000f280000100800 */
[----:B------:R-:W4:Y:S04]  /*19a50*/  LDL R8, [R1+0xc9c] ;  /* 0x000c9c0001087983 */ /* 0x000f280000100800 */
[----:B------:R-:W4:Y:S04]  /*19a60*/  LDL R31, [R1+0x714] ;  /* 0x00071400011f7983 */ /* 0x000f280000100800 */
[----:B------:R-:W4:Y:S04]  /*19a70*/  LDL R29, [R1+0xc7c] ;  /* 0x000c7c00011d7983 */ /* 0x000f280000100800 */
[----:B------:R-:W4:Y:S04]  /*19a80*/  LDL R32, [R1+0xc78] ;  /* 0x000c780001207983 */ /* 0x000f280000100800 */
[----:B------:R-:W4:Y:S04]  /*19a90*/  LDG.E.U8 R117, desc[UR60][R246.64] ;  /* 0x0000003cf6757981 */ /* 0x000f28000c1e1100 */
[----:B------:R-:W4:Y:S01]  /*19aa0*/  LDG.E.U8 R18, desc[UR60][R234.64] ;  /* 0x0000003cea127981 */ /* 0x000f22000c1e1100 */
[----:B--2---:R-:W-:-:S03]  /*19ab0*/  IADD3 R114, P3, R0, R7, RZ ;  /* 0x0000000700727210 */ /* 0x004fc60007f7e0ff */
[----:B------:R-:W2:Y:S01]  /*19ac0*/  LDL R33, [R1+0x710] ;  /* 0x0007100001217983 */ /* 0x000ea20000100800 */
[----:B---3--:R-:W-:-:S03]  /*19ad0*/  IMAD.X R141, R6, 0x1, R5, P0 ;  /* 0x00000001068d7824 */ /* 0x008fc600000e0605 */
[----:B------:R-:W3:Y:S01]  /*19ae0*/  LDL R7, [R1+0x6f0] ;  /* 0x0006f00001077983 */ /* 0x000ee20000100800 */
[----:B------:R-:W-:-:S03]  /*19af0*/  IADD3 R132, P1, R0, R4, RZ ;  /* 0x0000000400847210 */ /* 0x000fc60007f3e0ff */
[----:B------:R-:W2:Y:S01]  /*19b00*/  LDL R5, [R1+0x6f8] ;  /* 0x0006f80001057983 */ /* 0x000ea20000100800 */
[----:B------:R-:W-:-:S03]  /*19b10*/  IMAD.X R139, R6, 0x1, R11, P2 ;  /* 0x00000001068b7824 */ /* 0x000fc600010e060b */
[----:B------:R-:W2:Y:S01]  /*19b20*/  LDL R4, [R1+0xca4] ;  /* 0x000ca40001047983 */ /* 0x000ea20000100800 */
[----:B------:R-:W-:Y:S01]  /*19b30*/  IADD3 R62, P2, R0, R10, RZ ;  /* 0x0000000a003e7210 */ /* 0x000fe20007f5e0ff */
[C---:B------:R-:W-:Y:S02]  /*19b40*/  IMAD.X R137, R6.reuse, 0x1, R3, P4 ;  /* 0x0000000106897824 */ /* 0x040fe400020e0603 */
[----:B------:R-:W2:Y:S01]  /*19b50*/  LDL R10, [R1+0xc94] ;  /* 0x000c9400010a7983 */ /* 0x000ea20000100800 */
[----:B------:R-:W-:Y:S01]  /*19b60*/  IMAD.X R115, R6, 0x1, R2, P3 ;  /* 0x0000000106737824 */ /* 0x000fe200018e0602 */
[----:B------:R-:W-:Y:S02]  /*19b70*/  IADD3 R130, P0, R0, R15, RZ ;  /* 0x0000000f00827210 */ /* 0x000fe40007f1e0ff */
[----:B------:R-:W2:Y:S04]  /*19b80*/  LDL R2, [R1+0xc98] ;  /* 0x000c980001027983 */ /* 0x000ea80000100800 */
[----:B------:R-:W2:Y:S04]  /*19b90*/  LDL R15, [R1+0xc84] ;  /* 0x000c8400010f7983 */ /* 0x000ea80000100800 */
[----:B------:R-:W2:Y:S01]  /*19ba0*/  LDL R3, [R1+0x708] ;  /* 0x0007080001037983 */ /* 0x000ea20000100800 */
[----:B------:R-:W-:Y:S01]  /*19bb0*/  IMAD.X R143, R6, 0x1, R26, P5 ;  /* 0x00000001068f7824 */ /* 0x000fe200028e061a */
[----:B------:R-:W-:-:S02]  /*19bc0*/  IADD3 R134, P5, R0, R25, RZ ;  /* 0x0000001900867210 */ /* 0x000fc40007fbe0ff */
[----:B------:R-:W2:Y:S04]  /*19bd0*/  LDL R25, [R1+0xc90] ;  /* 0x000c900001197983 */ /* 0x000ea80000100800 */
[----:B------:R-:W2:Y:S01]  /*19be0*/  LDL R11, [R1+0x70c] ;  /* 0x00070c00010b7983 */ /* 0x000ea20000100800 */
[----:B------:R-:W-:-:S03]  /*19bf0*/  IMAD.X R133, R6, 0x1, R28, P1 ;  /* 0x0000000106857824 */ /* 0x000fc600008e061c */
[----:B------:R-:W2:Y:S04]  /*19c00*/  LDL R26, [R1+0xc88] ;  /* 0x000c8800011a7983 */ /* 0x000ea80000100800 */
[----:B------:R-:W2:Y:S04]  /*19c10*/  LDL R28, [R1+0x71c] ;  /* 0x00071c00011c7983 */ /* 0x000ea80000100800 */
[----:B------:R-:W2:Y:S04]  /*19c20*/  LDG.E.U8 R116, desc[UR60][R142.64] ;  /* 0x0000003c8e747981 */ /* 0x000ea8000c1e1100 */
[----:B------:R-:W2:Y:S04]  /*19c30*/  LDG.E.U8 R65, desc[UR60][R64.64] ;  /* 0x0000003c40417981 */ /* 0x000ea8000c1e1100 */
[----:B------:R-:W2:Y:S04]  /*19c40*/  LDG.E.U8 R115, desc[UR60][R114.64] ;  /* 0x0000003c72737981 */ /* 0x000ea8000c1e1100 */
[----:B------:R-:W2:Y:S01]  /*19c50*/  LDG.E.U8 R64, desc[UR60][R136.64] ;  /* 0x0000003c88407981 */ /* 0x000ea2000c1e1100 */
[----:B----4-:R-:W-:Y:S01]  /*19c60*/  IADD3 R128, P3, R0, R9, RZ ;  /* 0x0000000900807210 */ /* 0x010fe20007f7e0ff */
[----:B------:R-:W-:-:S04]  /*19c70*/  IMAD.X R63, R6, 0x1, R24, P2 ;  /* 0x00000001063f7824 */ /* 0x000fc800010e0618 */
[----:B------:R-:W-:Y:S01]  /*19c80*/  IMAD.X R129, R6, 0x1, R37, P3 ;  /* 0x0000000106817824 */ /* 0x000fe200018e0625 */
[----:B------:R-:W-:Y:S01]  /*19c90*/  IADD3 R8, P4, R0, R8, RZ ;  /* 0x0000000800087210 */ /* 0x000fe20007f9e0ff */
[----:B------:R-:W4:Y:S04]  /*19ca0*/  LDL R37, [R1+0x740] ;  /* 0x0007400001257983 */ /* 0x000f280000100800 */
[----:B------:R-:W4:Y:S01]  /*19cb0*/  LDG.E.U8 R63, desc[UR60][R62.64] ;  /* 0x0000003c3e3f7981 */ /* 0x000f22000c1e1100 */
[----:B---3--:R-:W-:Y:S01]  /*19cc0*/  IMAD.X R135, R6, 0x1, R7, P5 ;  /* 0x0000000106877824 */ /* 0x008fe200028e0607 */
[----:B------:R-:W-:Y:S02]  /*19cd0*/  IADD3 R112, P5, R0, R30, RZ ;  /* 0x0000001e00707210 */ /* 0x000fe40007fbe0ff */
[----:B------:R-:W3:Y:S01]  /*19ce0*/  LDL R7, [R1+0xea4] ;  /* 0x000ea40001077983 */ /* 0x000ee20000100800 */
[----:B--2---:R-:W-:-:S03]  /*19cf0*/  IMAD.X R131, R6, 0x1, R5, P0 ;  /* 0x0000000106837824 */ /* 0x004fc600000e0605 */
[----:B------:R-:W2:Y:S01]  /*19d00*/  LDL R30, [R1+0x718] ;  /* 0x00071800011e7983 */ /* 0x000ea20000100800 */
[----:B------:R-:W-:-:S03]  /*19d10*/  IADD3 R126, P1, R0, R4, RZ ;  /* 0x00000004007e7210 */ /* 0x000fc60007f3e0ff */
[----:B------:R-:W4:Y:S04]  /*19d20*/  LDL R4, [R1+0xc80] ;  /* 0x000c800001047983 */ /* 0x000f280000100800 */
[----:B------:R-:W4:Y:S01]  /*19d30*/  LDL R5, [R1+0xc6c] ;  /* 0x000c6c0001057983 */ /* 0x000f220000100800 */
[----:B------:R-:W-:Y:S01]  /*19d40*/  IMAD.X R113, R6, 0x1, R27, P5 ;  /* 0x0000000106717824 */ /* 0x000fe200028e061b */
[C---:B------:R-:W-:Y:S02]  /*19d50*/  IADD3 R24, P2, R0.reuse, R10, RZ ;  /* 0x0000000a00187210 */ /* 0x040fe40007f5e0ff */
[C---:B------:R-:W-:Y:S01]  /*19d60*/  IADD3 R108, P3, R0.reuse, R2, RZ ;  /* 0x00000002006c7210 */ /* 0x040fe20007f7e0ff */
[----:B------:R-:W4:Y:S01]  /*19d70*/  LDL R10, [R1+0xeb0] ;  /* 0x000eb000010a7983 */ /* 0x000f220000100800 */
[----:B------:R-:W-:-:S03]  /*19d80*/  IADD3 R106, P5, R0, R15, RZ ;  /* 0x0000000f006a7210 */ /* 0x000fc60007fbe0ff */
[----:B------:R-:W4:Y:S04]  /*19d90*/  LDL R2, [R1+0x720] ;  /* 0x0007200001027983 */ /* 0x000f280000100800 */
[----:B------:R-:W4:Y:S01]  /*19da0*/  LDL R15, [R1+0xc70] ;  /* 0x000c7000010f7983 */ /* 0x000f220000100800 */
[----:B------:R-:W-:-:S03]  /*19db0*/  IMAD.X R127, R6, 0x1, R3, P1 ;  /* 0x00000001067f7824 */ /* 0x000fc600008e0603 */
[----:B------:R-:W4:Y:S01]  /*19dc0*/  LDL R3, [R1+0x724] ;  /* 0x0007240001037983 */ /* 0x000f220000100800 */
[----:B------:R-:W-:Y:S01]  /*19dd0*/  IADD3 R110, P0, R0, R25, RZ ;  /* 0x00000019006e7210 */ /* 0x000fe20007f1e0ff */
[C---:B------:R-:W-:Y:S02]  /*19de0*/  IMAD.X R9, R6.reuse, 0x1, R36, P4 ;  /* 0x0000000106097824 */ /* 0x040fe400020e0624 */
[C---:B------:R-:W-:Y:S01]  /*19df0*/  IMAD.X R109, R6.reuse, 0x1, R31, P3 ;  /* 0x00000001066d7824 */ /* 0x040fe200018e061f */
[----:B------:R-:W4:Y:S01]  /*19e00*/  LDG.E.U8 R114, desc[UR60][R130.64] ;  /* 0x0000003c82727981 */ /* 0x000f22000c1e1100 */
[----:B------:R-:W-:-:S03]  /*19e10*/  IMAD.X R111, R6, 0x1, R11, P0 ;  /* 0x00000001066f7824 */ /* 0x000fc600000e060b */
[----:B------:R-:W4:Y:S01]  /*19e20*/  LDL R11, [R1+0xc74] ;  /* 0x000c7400010b7983 */ /* 0x000f220000100800 */
[C---:B------:R-:W-:Y:S02]  /*19e30*/  IADD3 R60, P4, R0.reuse, R35, RZ ;  /* 0x00000023003c7210 */ /* 0x040fe40007f9e0ff */
[----:B------:R-:W-:Y:S01]  /*19e40*/  IADD3 R26, P1, R0, R26, RZ ;  /* 0x0000001a001a7210 */ /* 0x000fe20007f3e0ff */
[----:B------:R-:W-:Y:S01]  /*19e50*/  IMAD.X R25, R6, 0x1, R33, P2 ;  /* 0x0000000106197824 */ /* 0x000fe200010e0621 */
[C---:B------:R-:W-:Y:S01]  /*19e60*/  IADD3 R104, P0, R0.reuse, R34, RZ ;  /* 0x0000002200687210 */ /* 0x040fe20007f1e0ff */
[----:B------:R-:W4:Y:S01]  /*19e70*/  LDL R36, [R1+0x744] ;  /* 0x0007440001247983 */ /* 0x000f220000100800 */
[----:B------:R-:W-:Y:S01]  /*19e80*/  IADD3 R100, P3, R0, R29, RZ ;  /* 0x0000001d00647210 */ /* 0x000fe20007f7e0ff */
[----:B------:R-:W-:Y:S02]  /*19e90*/  IMAD.X R27, R6, 0x1, R28, P1 ;  /* 0x00000001061b7824 */ /* 0x000fe400008e061c */
[----:B------:R-:W4:Y:S04]  /*19ea0*/  LDL R29, [R1+0xc60] ;  /* 0x000c6000011d7983 */ /* 0x000f280000100800 */
[----:B------:R-:W4:Y:S01]  /*19eb0*/  LDL R28, [R1+0xeac] ;  /* 0x000eac00011c7983 */ /* 0x000f220000100800 */
[----:B------:R-:W-:-:S03]  /*19ec0*/  IADD3 R102, P2, R0, R32, RZ ;  /* 0x0000002000667210 */ /* 0x000fc60007f5e0ff */
[----:B------:R-:W4:Y:S04]  /*19ed0*/  LDL R33, [R1+0xc4c] ;  /* 0x000c4c0001217983 */ /* 0x000f280000100800 */
[----:B------:R-:W4:Y:S04]  /*19ee0*/  LDL R31, [R1+0xc50] ;  /* 0x000c5000011f7983 */ /* 0x000f280000100800 */
[----:B------:R-:W4:Y:S04]  /*19ef0*/  LDG.E.U8 R113, desc[UR60][R112.64] ;  /* 0x0000003c70717981 */ /* 0x000f28000c1e1100 */
[----:B------:R-:W4:Y:S01]  /*19f00*/  LDG.E.U8 R62, desc[UR60][R126.64] ;  /* 0x0000003c7e3e7981 */ /* 0x000f22000c1e1100 */
[----:B---3--:R-:W-:-:S03]  /*19f10*/  IMAD.X R61, R6, 0x1, R7, P4 ;  /* 0x00000001063d7824 */ /* 0x008fc600020e0607 */
[----:B------:R-:W3:Y:S01]  /*19f20*/  LDL R32, [R1+0x748] ;  /* 0x0007480001207983 */ /* 0x000ee20000100800 */
[----:B--2---:R-:W-:-:S03]  /*19f30*/  IMAD.X R107, R6, 0x1, R30, P5 ;  /* 0x00000001066b7824 */ /* 0x004fc600028e061e */
[----:B------:R-:W2:Y:S01]  /*19f40*/  LDL R7, [R1+0x72c] ;  /* 0x00072c0001077983 */ /* 0x000ea20000100800 */
[----:B----4-:R-:W-:-:S03]  /*19f50*/  IADD3 R98, P4, R0, R4, RZ ;  /* 0x0000000400627210 */ /* 0x010fc60007f9e0ff */
[----:B------:R-:W4:Y:S01]  /*19f60*/  LDL R30, [R1+0x74c] ;  /* 0x00074c00011e7983 */ /* 0x000f220000100800 */
[----:B------:R-:W-:-:S03]  /*19f70*/  IADD3 R96, P5, R0, R5, RZ ;  /* 0x0000000500607210 */ /* 0x000fc60007fbe0ff */
[----:B------:R-:W3:Y:S04]  /*19f80*/  LDL R4, [R1+0xc64] ;  /* 0x000c640001047983 */ /* 0x000ee80000100800 */
[----:B------:R-:W4:Y:S01]  /*19f90*/  LDL R5, [R1+0xc68] ;  /* 0x000c680001057983 */ /* 0x000f220000100800 */
[----:B------:R-:W-:Y:S01]  /*19fa0*/  IADD3 R58, P1, R0, R10, RZ ;  /* 0x0000000a003a7210 */ /* 0x000fe20007f3e0ff */
[----:B------:R-:W-:Y:S02]  /*19fb0*/  IMAD.X R105, R6, 0x1, R2, P0 ;  /* 0x0000000106697824 */ /* 0x000fe400000e0602 */
[----:B------:R-:W3:Y:S01]  /*19fc0*/  LDL R10, [R1+0x734] ;  /* 0x00073400010a7983 */ /* 0x000ee20000100800 */
[----:B------:R-:W-:-:S03]  /*19fd0*/  IADD3 R94, P0, R0, R15, RZ ;  /* 0x0000000f005e7210 */ /* 0x000fc60007f1e0ff */
[----:B------:R-:W3:Y:S04]  /*19fe0*/  LDL R2, [R1+0x73c] ;  /* 0x00073c0001027983 */ /* 0x000ee80000100800 */
[----:B------:R-:W3:Y:S01]  /*19ff0*/  LDL R15, [R1+0xc5c] ;  /* 0x000c5c00010f7983 */ /* 0x000ee20000100800 */
[----:B------:R-:W-:-:S03]  /*1a000*/  IMAD.X R103, R6, 0x1, R3, P2 ;  /* 0x0000000106677824 */ /* 0x000fc600010e0603 */
[----:B------:R-:W3:Y:S01]  /*1a010*/  LDL R3, [R1+0xc48] ;  /* 0x000c480001037983 */ /* 0x000ee20000100800 */
[----:B------:R-:W-:Y:S01]  /*1a020*/  IADD3 R34, P2, R0, R11, RZ ;  /* 0x0000000b00227210 */ /* 0x000fe20007f5e0ff */
[C---:B------:R-:W-:Y:S02]  /*1a030*/  IMAD.X R101, R6.reuse, 0x1, R43, P3 ;  /* 0x0000000106657824 */ /* 0x040fe400018e062b */
[----:B------:R-:W3:Y:S01]  /*1a040*/  LDL R11, [R1+0xc3c] ;  /* 0x000c3c00010b7983 */ /* 0x000ee20000100800 */
[----:B------:R-:W-:-:S03]  /*1a050*/  IMAD.X R97, R6, 0x1, R42, P5 ;  /* 0x0000000106617824 */ /* 0x000fc600028e062a */
[----:B------:R-:W3:Y:S01]  /*1a060*/  LDG.E.U8 R112, desc[UR60][R108.64] ;  /* 0x0000003c6c707981 */ /* 0x000ee2000c1e1100 */
[----:B------:R-:W-:-:S03]  /*1a070*/  IADD3 R92, P3, R0, R29, RZ ;  /* 0x0000001d005c7210 */ /* 0x000fc60007f7e0ff */
[----:B------:R-:W3:Y:S01]  /*1a080*/  LDG.E.U8 R61, desc[UR60][R60.64] ;  /* 0x0000003c3c3d7981 */ /* 0x000ee2000c1e1100 */
[----:B------:R-:W-:-:S03]  /*1a090*/  IMAD.X R59, R6, 0x1, R28, P1 ;  /* 0x00000001063b7824 */ /* 0x000fc600008e061c */
[----:B------:R-:W3:Y:S04]  /*1a0a0*/  LDL R29, [R1+0xeb4] ;  /* 0x000eb400011d7983 */ /* 0x000ee80000100800 */
[----:B------:R-:W3:Y:S01]  /*1a0b0*/  LDL R28, [R1+0x75c] ;  /* 0x00075c00011c7983 */ /* 0x000ee20000100800 */
[----:B--2---:R-:W-:Y:S01]  /*1a0c0*/  IMAD.X R99, R6, 0x1, R7, P4 ;  /* 0x0000000106637824 */ /* 0x004fe200020e0607 */
[C---:B----4-:R-:W-:Y:S02]  /*1a0d0*/  IADD3 R88, P5, R0.reuse, R5, RZ ;  /* 0x0000000500587210 */ /* 0x050fe40007fbe0ff */
[----:B------:R-:W2:Y:S01]  /*1a0e0*/  LDL R7, [R1+0x750] ;  /* 0x0007500001077983 */ /* 0x000ea20000100800 */
[----:B---3--:R-:W-:-:S03]  /*1a0f0*/  IADD3 R90, P4, R0, R4, RZ ;  /* 0x00000004005a7210 */ /* 0x008fc60007f9e0ff */
[----:B------:R-:W3:Y:S04]  /*1a100*/  LDL R4, [R1+0x754] ;  /* 0x0007540001047983 */ /* 0x000ee80000100800 */
[----:B------:R-:W4:Y:S01]  /*1a110*/  LDL R5, [R1+0x758] ;  /* 0x0007580001057983 */ /* 0x000f220000100800 */
[C---:B------:R-:W-:Y:S02]  /*1a120*/  IMAD.X R95, R6.reuse, 0x1, R10, P0 ;  /* 0x00000001065f7824 */ /* 0x040fe400000e060a */
[----:B------:R-:W-:Y:S01]  /*1a130*/  IMAD.X R93, R6, 0x1, R2, P3 ;  /* 0x00000001065d7824 */ /* 0x000fe200018e0602 */
[----:B------:R-:W3:Y:S01]  /*1a140*/  LDL.LU R10, [R1+0x28c] ;  /* 0x00028c00010a7983 */ /* 0x000ee20000300800 */
[----:B------:R-:W-:-:S03]  /*1a150*/  IADD3 R82, P3, R0, R15, RZ ;  /* 0x0000000f00527210 */ /* 0x000fc60007f7e0ff */
[----:B------:R-:W3:Y:S04]  /*1a160*/  LDL R2, [R1+0x760] ;  /* 0x0007600001027983 */ /* 0x000ee80000100800 */
[----:B------:R-:W3:Y:S01]  /*1a170*/  LDL.LU R15, [R1+0x2b0] ;  /* 0x0002b000010f7983 */ /* 0x000ee20000300800 */
[----:B------:R-:W-:Y:S01]  /*1a180*/  IMAD.X R91, R6, 0x1, R37, P4 ;  /* 0x00000001065b7824 */ /* 0x000fe200020e0625 */
[C---:B------:R-:W-:Y:S02]  /*1a190*/  IADD3 R80, P4, R0.reuse, R3, RZ ;  /* 0x0000000300507210 */ /* 0x040fe40007f9e0ff */
[----:B------:R-:W3:Y:S01]  /*1a1a0*/  LDL R3, [R1+0xc40] ;  /* 0x000c400001037983 */ /* 0x000ee20000100800 */
[----:B------:R-:W-:Y:S01]  /*1a1b0*/  IADD3 R84, P0, R0, R40, RZ ;  /* 0x0000002800547210 */ /* 0x000fe20007f1e0ff */
[----:B------:R-:W-:Y:S01]  /*1a1c0*/  IMAD.X R35, R6, 0x1, R39, P2 ;  /* 0x0000000106237824 */ /* 0x000fe200010e0627 */
[----:B------:R-:W-:Y:S01]  /*1a1d0*/  IADD3 R86, P1, R0, R41, RZ ;  /* 0x0000002900567210 */ /* 0x000fe20007f3e0ff */
[C---:B------:R-:W-:Y:S01]  /*1a1e0*/  IMAD.X R89, R6.reuse, 0x1, R36, P5 ;  /* 0x0000000106597824 */ /* 0x040fe200028e0624 */
[----:B------:R-:W3:Y:S01]  /*1a1f0*/  LDG.E.U8 R60, desc[UR60][R102.64] ;  /* 0x0000003c663c7981 */ /* 0x000ee2000c1e1100 */
[----:B------:R-:W-:Y:S01]  /*1a200*/  IMAD.X R85, R6, 0x1, R30, P0 ;  /* 0x0000000106557824 */ /* 0x000fe200000e061e */
[----:B------:R-:W-:-:S02]  /*1a210*/  IADD3 R54, P0, R0, R11, RZ ;  /* 0x0000000b00367210 */ /* 0x000fc40007f1e0ff */
[----:B------:R-:W0:Y:S01]  /*1a220*/  S2R R11, SR_TID.X ;  /* 0x00000000000b7919 */ /* 0x000e220000002100 */
[C---:B------:R-:W-:Y:S02]  /*1a230*/  IADD3 R56, P2, R0.reuse, R38, RZ ;  /* 0x0000002600387210 */ /* 0x040fe40007f5e0ff */
[----:B------:R-:W-:Y:S01]  /*1a240*/  IADD3 R78, P5, R0, R33, RZ ;  /* 0x00000021004e7210 */ /* 0x000fe20007fbe0ff */
[C---:B------:R-:W-:Y:S01]  /*1a250*/  IMAD.X R87, R6.reuse, 0x1, R32, P1 ;  /* 0x0000000106577824 */ /* 0x040fe200008e0620 */
[----:B------:R-:W3:Y:S01]  /*1a260*/  LDG.E.U8 R36, desc[UR60][R226.64] ;  /* 0x0000003ce2247981 */ /* 0x000ee2000c1e1100 */
[----:B------:R-:W-:Y:S01]  /*1a270*/  IMAD.X R57, R6, 0x1, R29, P2 ;  /* 0x0000000106397824 */ /* 0x000fe200010e061d */
[----:B------:R-:W-:Y:S02]  /*1a280*/  IADD3 R76, P1, R0, R31, RZ ;  /* 0x0000001f004c7210 */ /* 0x000fe40007f3e0ff */
[----:B------:R-:W3:Y:S01]  /*1a290*/  LDL R32, [R1+0x764] ;  /* 0x0007640001207983 */ /* 0x000ee20000100800 */
[----:B------:R-:W-:-:S03]  /*1a2a0*/  LOP3.LUT R33, R14, 0x8, RZ, 0xfc, !PT ;  /* 0x000000080e217812 */ /* 0x000fc600078efcff */
[----:B------:R-:W3:Y:S04]  /*1a2b0*/  LDL R31, [R1+0xc44] ;  /* 0x000c4400011f7983 */ /* 0x000ee80000100800 */
[----:B------:R-:W3:Y:S04]  /*1a2c0*/  LDG.E.U8 R59, desc[UR60][R58.64] ;  /* 0x0000003c3a3b7981 */ /* 0x000ee8000c1e1100 */
[----:B------:R-:W3:Y:S01]  /*1a2d0*/  LDG.E.U8 R109, desc[UR60][R92.64] ;  /* 0x0000003c5c6d7981 */ /* 0x000ee2000c1e1100 */
[----:B------:R-:W-:Y:S01]  /*1a2e0*/  WARPGROUP.ARRIVE ;  /* 0x00000000000079c5 */ /* 0x000fe20000000000 */
[----:B------:R-:W-:Y:S01]  /*1a2f0*/  UMOV UR57, 0x40000040 ;  /* 0x4000004000397882 */ /* 0x000fe20000000000 */
[----:B------:R-:W-:Y:S01]  /*1a300*/  UMOV UR59, 0x40000040 ;  /* 0x40000040003b7882 */ /* 0x000fe20000000000 */
[----:B------:R-:W3:Y:S01]  /*1a310*/  LDG.E.U8 R108, desc[UR60][R84.64] ;  /* 0x0000003c546c7981 */ /* 0x000ee2000c1e1100 */
[----:B0-----:R-:W-:-:S03]  /*1a320*/  IMAD.SHL.U32 R11, R11, 0x2, RZ ;  /* 0x000000020b0b7824 */ /* 0x001fc600078e00ff */
[----:B------:R-:W3:Y:S01]  /*1a330*/  LDG.E.U8 R58, desc[UR60][R90.64] ;  /* 0x0000003c5a3a7981 */ /* 0x000ee2000c1e1100 */
[C---:B------:R-:W-:Y:S01]  /*1a340*/  IMAD.X R77, R6.reuse, 0x1, R28, P1 ;  /* 0x00000001064d7824 */ /* 0x040fe200008e061c */
[----:B------:R-:W-:Y:S01]  /*1a350*/  QGMMA.64x64x32.F32.E4M3.E4M3 R152, gdesc[UR56], RZ, !UPT, gsb0 ;  /* 0x00e00000389879f3 */ /* 0x000fe2000c0008ff */
[----:B------:R-:W-:Y:S01]  /*1a360*/  LOP3.LUT R11, R11, 0x6, RZ, 0xc0, !PT ;  /* 0x000000060b0b7812 */ /* 0x000fe200078ec0ff */
[----:B------:R-:W3:Y:S04]  /*1a370*/  LDG.E.U8 R57, desc[UR60][R56.64] ;  /* 0x0000003c38397981 */ /* 0x000ee8000c1e1100 */
[----:B------:R-:W3:Y:S01]  /*1a380*/  LDG.E.U8 R56, desc[UR60][R76.64] ;  /* 0x0000003c4c387981 */ /* 0x000ee2000c1e1100 */
[C---:B--2---:R-:W-:Y:S02]  /*1a390*/  IMAD.X R83, R6.reuse, 0x1, R7, P3 ;  /* 0x0000000106537824 */ /* 0x044fe400018e0607 */
[----:B----4-:R-:W-:-:S02]  /*1a3a0*/  IMAD.X R79, R6, 0x1, R5, P5 ;  /* 0x00000001064f7824 */ /* 0x010fc400028e0605 */
[C---:B---3--:R-:W-:Y:S01]  /*1a3b0*/  IMAD.X R81, R6.reuse, 0x1, R4, P4 ;  /* 0x0000000106517824 */ /* 0x048fe200020e0604 */
[----:B------:R0:W-:Y:S01]  /*1a3c0*/  STL [R1+0x15b0], R10 ;  /* 0x0015b00a01007387 */ /* 0x0001e20000100800 */
[----:B------:R-:W-:Y:S01]  /*1a3d0*/  IADD3 R11, P2, R11, R10, RZ ;  /* 0x0000000a0b0b7210 */ /* 0x000fe20007f5e0ff */
[----:B------:R-:W-:-:S03]  /*1a3e0*/  IMAD.X R55, R6, 0x1, R2, P0 ;  /* 0x0000000106377824 */ /* 0x000fc600000e0602 */
[C---:B------:R-:W-:Y:S01]  /*1a3f0*/  IADD3 R5, P3, R11.reuse, 0x9, RZ ;  /* 0x000000090b057810 */ /* 0x040fe20007f7e0ff */
[----:B------:R-:W2:Y:S01]  /*1a400*/  LDL R7, [R1+0x768] ;  /* 0x0007680001077983 */ /* 0x000ea20000100800 */
[----:B------:R-:W-:Y:S01]  /*1a410*/  IMAD.X R252, RZ, RZ, R15, P2 ;  /* 0x000000fffffc7224 */ /* 0x000fe200010e060f */
[----:B0-----:R-:W-:Y:S02]  /*1a420*/  IADD3 R10, P2, R11, 0x10, RZ ;  /* 0x000000100b0a7810 */ /* 0x001fe40007f5e0ff */
[----:B------:R-:W3:Y:S01]  /*1a430*/  LDL R4, [R1+0xec0] ;  /* 0x000ec00001047983 */ /* 0x000ee20000100800 */
[----:B------:R-:W-:Y:S01]  /*1a440*/  IMAD.X R2, RZ, RZ, R252, P3 ;  /* 0x000000ffff027224 */ /* 0x000fe200018e06fc */
[C---:B------:R-:W-:Y:S02]  /*1a450*/  ISETP.GT.U32.AND P4, PT, R10.reuse, R14, PT ;  /* 0x0000000e0a00720c */ /* 0x040fe40003f84070 */
[----:B------:R-:W4:Y:S01]  /*1a460*/  LDL R30, [R1+0xebc] ;  /* 0x000ebc00011e7983 */ /* 0x000f220000100800 */
[----:B------:R-:W-:-:S03]  /*1a470*/  ISETP.GT.U32.AND P3, PT, R10, R33, PT ;  /* 0x000000210a00720c */ /* 0x000fc60003f64070 */
[----:B------:R-:W4:Y:S04]  /*1a480*/  LDG.E.U8 R10, desc[UR60][R12.64] ;  /* 0x0000003c0c0a7981 */ /* 0x000f28000c1e1100 */
[----:B------:R-:W4:Y:S01]  /*1a490*/  LDL R29, [R1+0xc30] ;  /* 0x000c3000011d7983 */ /* 0x000f220000100800 */
[C---:B------:R-:W-:Y:S02]  /*1a4a0*/  ISETP.GT.U32.AND P1, PT, R5.reuse, R14, PT ;  /* 0x0000000e0500720c */ /* 0x040fe40003f24070 */
[----:B------:R-:W-:Y:S01]  /*1a4b0*/  ISETP.GT.U32.AND P5, PT, R5, R33, PT ;  /* 0x000000210500720c */ /* 0x000fe20003fa4070 */
[----:B------:R-:W4:Y:S04]  /*1a4c0*/  LDL R28, [R1+0x76c] ;  /* 0x00076c00011c7983 */ /* 0x000f280000100800 */
[----:B------:R-:W4:Y:S01]  /*1a4d0*/  LDL R5, [R1+0xc34] ;  /* 0x000c340001057983 */ /* 0x000f220000100800 */
[----:B------:R-:W-:-:S02]  /*1a4e0*/  IADD3 R52, P0, R0, R3, RZ ;  /* 0x0000000300347210 */ /* 0x000fc40007f1e0ff */
[C---:B------:R-:W-:Y:S01]  /*1a4f0*/  ISETP.GT.U32.AND.EX P1, PT, R2.reuse, RZ, PT, P1 ;  /* 0x000000ff0200720c */ /* 0x040fe20003f24110 */
[----:B------:R-:W4:Y:S01]  /*1a500*/  LDL R3, [R1+0x770] ;  /* 0x0007700001037983 */ /* 0x000f220000100800 */
[----:B------:R-:W-:-:S03]  /*1a510*/  ISETP.GT.U32.AND.EX P5, PT, R2, RZ, PT, P5 ;  /* 0x000000ff0200720c */ /* 0x000fc60003fa4150 */
[----:B------:R-:W4:Y:S01]  /*1a520*/  LDL R2, [R1+0xc38] ;  /* 0x000c380001027983 */ /* 0x000f220000100800 */
[----:B------:R-:W-:Y:S01]  /*1a530*/  IMAD.X R53, R6, 0x1, R32, P0 ;  /* 0x0000000106357824 */ /* 0x000fe200000e0620 */
[----:B------:R-:W-:Y:S02]  /*1a540*/  IADD3 R50, P0, R0, R31, RZ ;  /* 0x0000001f00327210 */ /* 0x000fe40007f1e0ff */
[----:B------:R-:W-:Y:S04]  /*1a550*/  STL [R1+0x15b4], R15 ;  /* 0x0015b40f01007387 */ /* 0x000fe80000100800 */
[----:B------:R-:W4:Y:S04]  /*1a560*/  LDG.E.U8 R33, desc[UR60][R224.64] ;  /* 0x0000003ce0217981 */ /* 0x000f28000c1e1100 */
[----:B------:R-:W4:Y:S04]  /*1a570*/  LDG.E.U8 R32, desc[UR60][R218.64] ;  /* 0x0000003cda207981 */ /* 0x000f28000c1e1100 */
[----:B------:R-:W4:Y:S04]  /*1a580*/  LDG.E.U8 R31, desc[UR60][R216.64] ;  /* 0x0000003cd81f7981 */ /* 0x000f28000c1e1100 */
[----:B------:R-:W4:Y:S01]  /*1a590*/  LDG.E.U8 R150, desc[UR60][R52.64] ;  /* 0x0000003c34967981 */ /* 0x000f22000c1e1100 */
[----:B------:R-:W-:-:S03]  /*1a5a0*/  WARPGROUP.DEPBAR.LE gsb0, 0x0 ;  /* 0x00008000000079c5 */ /* 0x000fc60000010000 */
[----:B------:R-:W4:Y:S01]  /*1a5b0*/  LDG.E.U8 R151, desc[UR60][R80.64] ;  /* 0x0000003c50977981 */ /* 0x000f22000c1e1100 */
[----:B--2---:R-:W-:Y:S01]  /*1a5c0*/  IMAD.X R51, R6, 0x1, R7, P0 ;  /* 0x0000000106337824 */ /* 0x004fe200000e0607 */
[----:B---3--:R-:W-:Y:S02]  /*1a5d0*/  IADD3 R48, P0, R0, R4, RZ ;  /* 0x0000000400307210 */ /* 0x008fe40007f1e0ff */
[----:B----4-:R0:W-:Y:S04]  /*1a5e0*/  STL [R1+0x1828], R10 ;  /* 0x0018280a01007387 */ /* 0x0101e80000100800 */
[----:B------:R-:W2:Y:S04]  /*1a5f0*/  LDL R12, [R1+0x774] ;  /* 0x00077400010c7983 */ /* 0x000ea80000100800 */
[----:B------:R-:W3:Y:S04]  /*1a600*/  LDL R7, [R1+0x78c] ;  /* 0x00078c0001077983 */ /* 0x000ee80000100800 */
[----:B0-----:R-:W4:Y:S04]  /*1a610*/  LDL R10, [R1+0x790] ;  /* 0x00079000010a7983 */ /* 0x001f280000100800 */
[----:B------:R-:W3:Y:S01]  /*1a620*/  LDL R4, [R1+0x798] ;  /* 0x0007980001047983 */ /* 0x000ee20000100800 */
[----:B------:R-:W-:Y:S01]  /*1a630*/  IMAD.X R49, R6, 0x1, R30, P0 ;  /* 0x0000000106317824 */ /* 0x000fe200000e061e */
[----:B------:R-:W-:-:S02]  /*1a640*/  IADD3 R46, P0, R0, R29, RZ ;  /* 0x0000001d002e7210 */ /* 0x000fc40007f1e0ff */
[----:B------:R-:W-:Y:S04]  /*1a650*/  STL [R1+0x182c], R125 ;  /* 0x00182c7d01007387 */ /* 0x000fe80000100800 */
[----:B------:R-:W-:Y:S04]  /*1a660*/  STL [R1+0x1830], R74 ;  /* 0x0018304a01007387 */ /* 0x000fe80000100800 */
[----:B------:R-:W3:Y:S04]  /*1a670*/  LDL R15, [R1+0x794] ;  /* 0x00079400010f7983 */ /* 0x000ee80000100800 */
[----:B------:R-:W3:Y:S01]  /*1a680*/  LDL R13, [R1+0x7a0] ;  /* 0x0007a000010d7983 */ /* 0x000ee20000100800 */
[----:B------:R-:W-:Y:S01]  /*1a690*/  IMAD.X R47, R6, 0x1, R28, P0 ;  /* 0x00000001062f7824 */ /* 0x000fe200000e061c */
[----:B------:R-:W-:-:S02]  /*1a6a0*/  IADD3 R44, P0, R0, R5, RZ ;  /* 0x00000005002c7210 */ /* 0x000fc40007f1e0ff */
[----:B------:R-:W3:Y:S04]  /*1a6b0*/  LDL R28, [R1+0x79c] ;  /* 0x00079c00011c7983 */ /* 0x000ee80000100800 */
[----:B------:R-:W3:Y:S01]  /*1a6c0*/  LDL R5, [R1+0x7a8] ;  /* 0x0007a80001057983 */ /* 0x000ee20000100800 */
[----:B------:R-:W-:-:S03]  /*1a6d0*/  IMAD.X R45, R6, 0x1, R3, P0 ;  /* 0x00000001062d7824 */ /* 0x000fc600000e0603 */
[----:B------:R-:W-:Y:S01]  /*1a6e0*/  STL [R1+0x1834], R124 ;  /* 0x0018347c01007387 */ /* 0x000fe20000100800 */
[----:B------:R-:W-:-:S03]  /*1a6f0*/  IADD3 R42, P0, R0, R2, RZ ;  /* 0x00000002002a7210 */ /* 0x000fc60007f1e0ff */
[----:B------:R0:W-:Y:S04]  /*1a700*/  STL [R1+0x1838], R73 ;  /* 0x0018384901007387 */ /* 0x0001e80000100800 */
[----:B------:R-:W3:Y:S04]  /*1a710*/  LDL R3, [R1+0x7a4] ;  /* 0x0007a40001037983 */ /* 0x000ee80000100800 */
[----:B------:R-:W3:Y:S04]  /*1a720*/  LDG.E.U8 R29, desc[UR60][R210.64] ;  /* 0x0000003cd21d7981 */ /* 0x000ee8000c1e1100 */
[----:B------:R-:W3:Y:S04]  /*1a730*/  LDL R2, [R1+0xec8] ;  /* 0x000ec80001027983 */ /* 0x000ee80000100800 */
[----:B------:R-:W3:Y:S04]  /*1a740*/  LDG.E.U8 R30, desc[UR60][R208.64] ;  /* 0x0000003cd01e7981 */ /* 0x000ee8000c1e1100 */
[----:B------:R-:W-:Y:S04]  /*1a750*/  STL [R1+0x318], R36 ;  /* 0x0003182401007387 */ /* 0x000fe80000100800 */
[----:B------:R-:W-:Y:S04]  /*1a760*/  STL [R1+0x310], R33 ;  /* 0x0003102101007387 */ /* 0x000fe80000100800 */
[----:B0-----:R-:W3:Y:S04]  /*1a770*/  LDG.E.U8 R73, desc[UR60][R132.64] ;  /* 0x0000003c84497981 */ /* 0x001ee8000c1e1100 */
[----:B------:R-:W3:Y:S04]  /*1a780*/  LDG.E.U8 R124, desc[UR60][R8.64] ;  /* 0x0000003c087c7981 */ /* 0x000ee8000c1e1100 */
[----:B------:R-:W3:Y:S04]  /*1a790*/  LDG.E.U8 R74, desc[UR60][R24.64] ;  /* 0x0000003c184a7981 */ /* 0x000ee8000c1e1100 */
[----:B------:R-:W3:Y:S01]  /*1a7a0*/  LDG.E.U8 R125, desc[UR60][R26.64] ;  /* 0x0000003c1a7d7981 */ /* 0x000ee2000c1e1100 */
[----:B------:R-:W-:-:S03]  /*1a7b0*/  WARPGROUP.ARRIVE ;  /* 0x00000000000079c5 */ /* 0x000fc60000000000 */
[----:B------:R-:W3:Y:S03]  /*1a7c0*/  LDG.E.U8 R149, desc[UR60][R44.64] ;  /* 0x0000003c2c957981 */ /* 0x000ee6000c1e1100 */
[----:B------:R-:W-:Y:S01]  /*1a7d0*/  QGMMA.64x64x32.F32.E4M3.E4M3 R152, gdesc[UR4], R152, gsb0 ;  /* 0x00e00000049879f3 */ /* 0x000fe20008000898 */
[----:B--2---:R-:W-:Y:S02]  /*1a7e0*/  IMAD.X R43, R6, 0x1, R12, P0 ;  /* 0x00000001062b7824 */ /* 0x004fe400000e060c */
[----:B------:R-:W2:Y:S01]  /*1a7f0*/  LDL R12, [R1+0xec4] ;  /* 0x000ec400010c7983 */ /* 0x000ea20000100800 */
[----:B----4-:R-:W-:-:S03]  /*1a800*/  IADD3 R40, P0, R0, R10, RZ ;  /* 0x0000000a00287210 */ /* 0x010fc60007f1e0ff */
[----:B------:R-:W4:Y:S02]  /*1a810*/  LDL R10, [R1+0x7b0] ;  /* 0x0007b000010a7983 */ /* 0x000f240000100800 */
[----:B---3--:R-:W-:Y:S01]  /*1a820*/  IMAD.X R41, R6, 0x1, R7, P0 ;  /* 0x0000000106297824 */ /* 0x008fe200000e0607 */
[----:B------:R-:W-:Y:S01]  /*1a830*/  IADD3 R38, P0, R0, R4, RZ ;  /* 0x0000000400267210 */ /* 0x000fe20007f1e0ff */
[----:B------:R0:W-:Y:S04]  /*1a840*/  STL [R1+0x183c], R123 ;  /* 0x00183c7b01007387 */ /* 0x0001e80000100800 */
[----:B------:R-:W-:Y:S04]  /*1a850*/  STL [R1+0x1840], R72 ;  /* 0x0018404801007387 */ /* 0x000fe80000100800 */
[----:B------:R-:W3:Y:S01]  /*1a860*/  LDL R7, [R1+0x7ac] ;  /* 0x0007ac0001077983 */ /* 0x000ee20000100800 */
[----:B------:R-:W-:-:S03]  /*1a870*/  IMAD.X R39, R6, 0x1, R15, P0 ;  /* 0x0000000106277824 */ /* 0x000fc600000e060f */
[----:B0-----:R-:W3:Y:S01]  /*1a880*/  LDG.E.U8 R123, desc[UR60][R138.64] ;  /* 0x0000003c8a7b7981 */ /* 0x001ee2000c1e1100 */
[----:B------:R-:W-:-:S03]  /*1a890*/  IADD3 R36, P0, R0, R13, RZ ;  /* 0x0000000d00247210 */ /* 0x000fc60007f1e0ff */
[----:B------:R0:W-:Y:S02]  /*1a8a0*/  STL [R1+0x308], R32 ;  /* 0x0003082001007387 */ /* 0x0001e40000100800 */
[----:B------:R-:W-:Y:S02]  /*1a8b0*/  IMAD.X R37, R6, 0x1, R28, P0 ;  /* 0x0000000106257824 */ /* 0x000fe400000e061c */
[----:B------:R-:W3:Y:S04]  /*1a8c0*/  LDL R4, [R1+0x7b8] ;  /* 0x0007b80001047983 */ /* 0x000ee80000100800 */
[----:B------:R-:W-:Y:S01]  /*1a8d0*/  STL [R1+0x2fc], R31 ;  /* 0x0002fc1f01007387 */ /* 0x000fe20000100800 */
[----:B0-----:R-:W-:-:S03]  /*1a8e0*/  IADD3 R32, P0, R0, R5, RZ ;  /* 0x0000000500207210 */ /* 0x001fc60007f1e0ff */
[----:B------:R-:W3:Y:S04]  /*1a8f0*/  LDL R15, [R1+0x7b4] ;  /* 0x0007b400010f7983 */ /* 0x000ee80000100800 */
[----:B------:R-:W3:Y:S01]  /*1a900*/  LDL R13, [R1+0x7c0] ;  /* 0x0007c000010d7983 */ /* 0x000ee20000100800 */
[----:B------:R-:W-:-:S03]  /*1a910*/  IMAD.X R33, R6, 0x1, R3, P0 ;  /* 0x0000000106217824 */ /* 0x000fc600000e0603 */
[----:B------:R-:W-:Y:S04]  /*1a920*/  STL [R1+0x1844], R122 ;  /* 0x0018447a01007387 */ /* 0x000fe80000100800 */
[----:B------:R-:W-:Y:S01]  /*1a930*/  STL [R1+0x1848], R71 ;  /* 0x0018484701007387 */ /* 0x000fe20000100800 */
[----:B------:R-:W-:-:S03]  /*1a940*/  IADD3 R28, P0, R0, R2, RZ ;  /* 0x00000002001c7210 */ /* 0x000fc60007f1e0ff */
[----:B------:R-:W3:Y:S04]  /*1a950*/  LDL R5, [R1+0x7bc] ;  /* 0x0007bc0001057983 */ /* 0x000ee80000100800 */
[----:B------:R-:W-:Y:S04]  /*1a960*/  STL [R1+0x2f8], R29 ;  /* 0x0002f81d01007387 */ /* 0x000fe80000100800 */
[----:B------:R-:W3:Y:S04]  /*1a970*/  LDL R3, [R1+0x7c8] ;  /* 0x0007c80001037983 */ /* 0x000ee80000100800 */
[----:B------:R-:W-:Y:S04]  /*1a980*/  STL [R1+0x2ec], R30 ;  /* 0x0002ec1e01007387 */ /* 0x000fe80000100800 */
[----:B------:R-:W3:Y:S04]  /*1a990*/  LDL R2, [R1+0x7c4] ;  /* 0x0007c40001027983 */ /* 0x000ee80000100800 */
[----:B------:R0:W-:Y:S04]  /*1a9a0*/  STL [R1+0x184c], R121 ;  /* 0x00184c7901007387 */ /* 0x0001e80000100800 */
[----:B------:R-:W3:Y:S04]  /*1a9b0*/  LDG.E.U8 R72, desc[UR60][R202.64] ;  /* 0x0000003cca487981 */ /* 0x000ee8000c1e1100 */
[----:B------:R1:W-:Y:S04]  /*1a9c0*/  STL [R1+0x1850], R70 ;  /* 0x0018504601007387 */ /* 0x0003e80000100800 */
[----:B0-----:R-:W3:Y:S04]  /*1a9d0*/  LDG.E.U8 R121, desc[UR60][R16.64] ;  /* 0x0000003c10797981 */ /* 0x001ee8000c1e1100 */
[----:B------:R-:W3:Y:S04]  /*1a9e0*/  LDG.E.U8 R71, desc[UR60][R232.64] ;  /* 0x0000003ce8477981 */ /* 0x000ee8000c1e1100 */
[----:B-1----:R-:W3:Y:S04]  /*1a9f0*/  LDG.E.U8 R70, desc[UR60][R184.64] ;  /* 0x0000003cb8467981 */ /* 0x002ee8000c1e1100 */
[----:B------:R-:W3:Y:S04]  /*1aa00*/  LDG.E.U8 R122, desc[UR60][R240.64] ;  /* 0x0000003cf07a7981 */ /* 0x000ee8000c1e1100 */
[----:B------:R-:W3:Y:S04]  /*1aa10*/  LDG.E.U8 R17, desc[UR60][R242.64] ;  /* 0x0000003cf2117981 */ /* 0x000ee8000c1e1100 */
[----:B------:R-:W3:Y:S04]  /*1aa20*/  LDG.E.U8 R103, desc[UR60][R32.64] ;  /* 0x0000003c20677981 */ /* 0x000ee8000c1e1100 */
[----:B------:R-:W3:Y:S01]  /*1aa30*/  LDG.E.U8 R148, desc[UR60][R36.64] ;  /* 0x0000003c24947981 */ /* 0x000ee2000c1e1100 */
[----:B--2---:R-:W-:-:S03]  /*1aa40*/  IMAD.X R29, R6, 0x1, R12, P0 ;  /* 0x00000001061d7824 */ /* 0x004fc600000e060c */
[----:B------:R-:W2:Y:S04]  /*1aa50*/  LDL R12, [R1+0x7d0] ;  /* 0x0007d000010c7983 */ /* 0x000ea80000100800 */
[----:B------:R-:W2:Y:S01]  /*1aa60*/  LDG.E.U8 R53, desc[UR60][R28.64] ;  /* 0x0000003c1c357981 */ /* 0x000ea2000c1e1100 */
[----:B----4-:R-:W-:-:S03]  /*1aa70*/  IADD3 R30, P0, R0, R10, RZ ;  /* 0x0000000a001e7210 */ /* 0x010fc60007f1e0ff */
[----:B------:R-:W4:Y:S04]  /*1aa80*/  LDL R10, [R1+0x7cc] ;  /* 0x0007cc00010a7983 */ /* 0x000f280000100800 */
[----:B---3--:R0:W-:Y:S01]  /*1aa90*/  STL [R1+0x2e8], R72 ;  /* 0x0002e84801007387 */ /* 0x0081e20000100800 */
[----:B------:R-:W-:-:S03]  /*1aaa0*/  IMAD.X R31, R6, 0x1, R7, P0 ;  /* 0x00000001061f7824 */ /* 0x000fc600000e0607 */
[----:B0-----:R-:W3:Y:S04]  /*1aab0*/  LDG.E.U8 R72, desc[UR60][R248.64] ;  /* 0x0000003cf8487981 */ /* 0x001ee8000c1e1100 */
[----:B------:R-:W-:Y:S04]  /*1aac0*/  STL [R1+0x1858], R70 ;  /* 0x0018584601007387 */ /* 0x000fe80000100800 */
[----:B------:R0:W-:Y:S01]  /*1aad0*/  STL [R1+0x2dc], R69 ;  /* 0x0002dc4501007387 */ /* 0x0001e20000100800 */
[----:B------:R-:W-:-:S03]  /*1aae0*/  IADD3 R226, P0, R0, R4, RZ ;  /* 0x0000000400e27210 */ /* 0x000fc60007f1e0ff */
[----:B------:R-:W3:Y:S04]  /*1aaf0*/  LDL R7, [R1+0x7d8] ;  /* 0x0007d80001077983 */ /* 0x000ee80000100800 */
[----:B0-----:R-:W2:Y:S01]  /*1ab00*/  LDG.E.U8 R69, desc[UR60][R20.64] ;  /* 0x0000003c14457981 */ /* 0x001ea2000c1e1100 */
[----:B------:R-:W-:Y:S01]  /*1ab10*/  IMAD.X R227, R6, 0x1, R15, P0 ;  /* 0x0000000106e37824 */ /* 0x000fe200000e060f */
[----:B------:R-:W-:Y:S02]  /*1ab20*/  IADD3 R216, P0, R0, R13, RZ ;  /* 0x0000000d00d87210 */ /* 0x000fe40007f1e0ff */
[----:B------:R-:W3:Y:S04]  /*1ab30*/  LDL R4, [R1+0x7d4] ;  /* 0x0007d40001047983 */ /* 0x000ee80000100800 */
[----:B------:R-:W-:Y:S01]  /*1ab40*/  STL [R1+0x185c], R120 ;  /* 0x00185c7801007387 */ /* 0x000fe20000100800 */
[----:B------:R-:W-:-:S03]  /*1ab50*/  IMAD.X R217, R6, 0x1, R5, P0 ;  /* 0x0000000106d97824 */ /* 0x000fc600000e0605 */
[----:B------:R0:W3:Y:S04]  /*1ab60*/  LDG.E.U8 R147, desc[UR60][R226.64] ;  /* 0x0000003ce2937981 */ /* 0x0000e8000c1e1100 */
[----:B--2---:R-:W-:Y:S04]  /*1ab70*/  STL [R1+0x1860], R69 ;  /* 0x0018604501007387 */ /* 0x004fe80000100800 */
[----:B------:R-:W2:Y:S04]  /*1ab80*/  LDL R15, [R1+0x7e0] ;  /* 0x0007e000010f7983 */ /* 0x000ea80000100800 */
[----:B------:R-:W2:Y:S04]  /*1ab90*/  LDL R13, [R1+0x7dc] ;  /* 0x0007dc00010d7983 */ /* 0x000ea80000100800 */
[----:B------:R1:W-:Y:S01]  /*1aba0*/  STL [R1+0x2d4], R68 ;  /* 0x0002d44401007387 */ /* 0x0003e20000100800 */
[----:B------:R-:W-:-:S03]  /*1abb0*/  IADD3 R194, P0, R0, R3, RZ ;  /* 0x0000000300c27210 */ /* 0x000fc60007f1e0ff */
[----:B------:R0:W2:Y:S04]  /*1abc0*/  LDG.E.U8 R102, desc[UR60][R216.64] ;  /* 0x0000003cd8667981 */ /* 0x0000a8000c1e1100 */
[----:B-1----:R-:W2:Y:S04]  /*1abd0*/  LDG.E.U8 R68, desc[UR60][R228.64] ;  /* 0x0000003ce4447981 */ /* 0x002ea8000c1e1100 */
[----:B------:R1:W-:Y:S04]  /*1abe0*/  STL [R1+0x2cc], R67 ;  /* 0x0002cc4301007387 */ /* 0x0003e80000100800 */
[----:B-1----:R-:W2:Y:S04]  /*1abf0*/  LDG.E.U8 R67, desc[UR60][R236.64] ;  /* 0x0000003cec437981 */ /* 0x002ea8000c1e1100 */
[----:B------:R-:W-:Y:S04]  /*1ac00*/  STL [R1+0x1864], R121 ;  /* 0x0018647901007387 */ /* 0x000fe80000100800 */
[----:B------:R-:W2:Y:S01]  /*1ac10*/  LDL R5, [R1+0xed0] ;  /* 0x000ed00001057983 */ /* 0x000ea20000100800 */
[----:B------:R-:W-:-:S03]  /*1ac20*/  IMAD.X R195, R6, 0x1, R2, P0 ;  /* 0x0000000106c37824 */ /* 0x000fc600000e0602 */
[----:B------:R-:W2:Y:S04]  /*1ac30*/  LDL R3, [R1+0xecc] ;  /* 0x000ecc0001037983 */ /* 0x000ea80000100800 */
[----:B------:R-:W-:Y:S01]  /*1ac40*/  STL [R1+0x1868], R119 ;  /* 0x0018687701007387 */ /* 0x000fe20000100800 */
[----:B------:R-:W-:-:S03]  /*1ac50*/  IADD3 R192, P0, R0, R12, RZ ;  /* 0x0000000c00c07210 */ /* 0x000fc60007f1e0ff */
[----:B------:R-:W2:Y:S02]  /*1ac60*/  LDG.E.U8 R52, desc[UR60][R194.64] ;  /* 0x0000003cc2347981 */ /* 0x000ea4000c1e1100 */
[----:B----4-:R-:W-:Y:S01]  /*1ac70*/  IMAD.X R193, R6, 0x1, R10, P0 ;  /* 0x0000000106c17824 */ /* 0x010fe200000e060a */
[----:B---3--:R-:W-:-:S05]  /*1ac80*/  IADD3 R190, P0, R0, R7, RZ ;  /* 0x0000000700be7210 */ /* 0x008fca0007f1e0ff */
[----:B------:R-:W-:-:S05]  /*1ac90*/  IMAD.X R191, R6, 0x1, R4, P0 ;  /* 0x0000000106bf7824 */ /* 0x000fca00000e0604 */
[----:B------:R1:W3:Y:S04]  /*1aca0*/  LDG.E.U8 R146, desc[UR60][R190.64] ;  /* 0x0000003cbe927981 */ /* 0x0002e8000c1e1100 */
[----:B--2---:R2:W-:Y:S04]  /*1acb0*/  STL [R1+0x186c], R68 ;  /* 0x00186c4401007387 */ /* 0x0045e80000100800 */
[----:B------:R-:W4:Y:S04]  /*1acc0*/  LDL R2, [R1+0x7e8] ;  /* 0x0007e80001027983 */ /* 0x000f280000100800 */
[----:B------:R0:W-:Y:S04]  /*1acd0*/  STL [R1+0x2c4], R66 ;  /* 0x0002c44201007387 */ /* 0x0001e80000100800 */
[----:B------:R-:W3:Y:S01]  /*1ace0*/  LDL R12, [R1+0x7e4] ;  /* 0x0007e400010c7983 */ /* 0x000ee20000100800 */
[----:B------:R-:W-:-:S03]  /*1acf0*/  IADD3 R188, P0, R0, R15, RZ ;  /* 0x0000000f00bc7210 */ /* 0x000fc60007f1e0ff */
[----:B--2---:R-:W2:Y:S04]  /*1ad00*/  LDG.E.U8 R68, desc[UR60][R250.64] ;  /* 0x0000003cfa447981 */ /* 0x004ea8000c1e1100 */
[----:B0-----:R-:W3:Y:S04]  /*1ad10*/  LDG.E.U8 R66, desc[UR60][R244.64] ;  /* 0x0000003cf4427981 */ /* 0x001ee8000c1e1100 */
[----:B------:R-:W-:Y:S04]  /*1ad20*/  STL [R1+0x1870], R71 ;  /* 0x0018704701007387 */ /* 0x000fe80000100800 */
[----:B------:R-:W2:Y:S04]  /*1ad30*/  LDL R10, [R1+0x7f0] ;  /* 0x0007f000010a7983 */ /* 0x000ea80000100800 */
[----:B------:R-:W-:Y:S04]  /*1ad40*/  STL [R1+0x1874], R118 ;  /* 0x0018747601007387 */ /* 0x000fe80000100800 */
[----:B------:R0:W-:Y:S04]  /*1ad50*/  STL [R1+0x1878], R67 ;  /* 0x0018784301007387 */ /* 0x0001e80000100800 */
[----:B------:R-:W2:Y:S04]  /*1ad60*/  LDL R7, [R1+0x7ec] ;  /* 0x0007ec0001077983 */ /* 0x000ea80000100800 */
[----:B------:R-:W2:Y:S01]  /*1ad70*/  LDL R4, [R1+0x7f8] ;  /* 0x0007f80001047983 */ /* 0x000ea20000100800 */
[----:B------:R-:W-:-:S03]  /*1ad80*/  IMAD.X R189, R6, 0x1, R13, P0 ;  /* 0x0000000106bd7824 */ /* 0x000fc600000e060d */
[----:B------:R-:W-:Y:S04]  /*1ad90*/  STL [R1+0x2a4], R19 ;  /* 0x0002a41301007387 */ /* 0x000fe80000100800 */
[----:B------:R-:W-:Y:S04]  /*1ada0*/  STL [R1+0x187c], R122 ;  /* 0x00187c7a01007387 */ /* 0x000fe80000100800 */
[----:B------:R-:W2:Y:S04]  /*1adb0*/  LDL R16, [R1+0x7f4] ;  /* 0x0007f40001107983 */ /* 0x000ea80000100800 */
[----:B------:R-:W2:Y:S01]  /*1adc0*/  LDL R13, [R1+0x800] ;  /* 0x00080000010d7983 */ /* 0x000ea20000100800 */
[----:B------:R-:W-:-:S03]  /*1add0*/  IADD3 R186, P0, R0, R5, RZ ;  /* 0x0000000500ba7210 */ /* 0x000fc60007f1e0ff */
[----:B------:R-:W2:Y:S02]  /*1ade0*/  LDL R5, [R1+0x7fc] ;  /* 0x0007fc0001057983 */ /* 0x000ea40000100800 */
[----:B------:R-:W-:Y:S02]  /*1adf0*/  IMAD.X R187, R6, 0x1, R3, P0 ;  /* 0x0000000106bb7824 */ /* 0x000fe400000e0603 */
[----:B------:R-:W-:Y:S04]  /*1ae00*/  STL [R1+0x1880], R117 ;  /* 0x0018807501007387 */ /* 0x000fe80000100800 */
[----:B0-----:R-:W2:Y:S01]  /*1ae10*/  LDG.E.U8 R67, desc[UR60][R140.64] ;  /* 0x0000003c8c437981 */ /* 0x001ea2000c1e1100 */
[----:B----4-:R-:W-:-:S03]  /*1ae20*/  IADD3 R184, P0, R0, R2, RZ ;  /* 0x0000000200b87210 */ /* 0x010fc60007f1e0ff */
[----:B---3--:R-:W-:Y:S04]  /*1ae30*/  STL [R1+0x1884], R66 ;  /* 0x0018844201007387 */ /* 0x008fe80000100800 */
[----:B------:R-:W3:Y:S04]  /*1ae40*/  LDL R3, [R1+0x808] ;  /* 0x0008080001037983 */ /* 0x000ee80000100800 */
[----:B------:R0:W-:Y:S04]  /*1ae50*/  STL [R1+0x294], R18 ;  /* 0x0002941201007387 */ /* 0x0001e80000100800 */
[----:B------:R-:W4:Y:S01]  /*1ae60*/  LDL R2, [R1+0x804] ;  /* 0x0008040001027983 */ /* 0x000f220000100800 */
[----:B------:R-:W-:-:S03]  /*1ae70*/  IMAD.X R185, R6, 0x1, R12, P0 ;  /* 0x0000000106b97824 */ /* 0x000fc600000e060c */
[----:B------:R-:W-:Y:S04]  /*1ae80*/  STL [R1+0x1888], R72 ;  /* 0x0018884801007387 */ /* 0x000fe80000100800 */
[----:B------:R-:W4:Y:S01]  /*1ae90*/  LDL R12, [R1+0x810] ;  /* 0x00081000010c7983 */ /* 0x000f220000100800 */
[----:B--2---:R-:W-:-:S03]  /*1aea0*/  IADD3 R22, P0, R0, R10, RZ ;  /* 0x0000000a00167210 */ /* 0x004fc60007f1e0ff */
[----:B------:R-:W-:Y:S04]  /*1aeb0*/  STL [R1+0x188c], R116 ;  /* 0x00188c7401007387 */ /* 0x000fe80000100800 */
[----:B------:R-:W2:Y:S01]  /*1aec0*/  LDL R15, [R1+0x80c] ;  /* 0x00080c00010f7983 */ /* 0x000ea20000100800 */
[----:B------:R-:W-:-:S03]  /*1aed0*/  IMAD.X R23, R6, 0x1, R7, P0 ;  /* 0x0000000106177824 */ /* 0x000fc600000e0607 */
[----:B------:R-:W2:Y:S01]  /*1aee0*/  LDL R10, [R1+0x818] ;  /* 0x00081800010a7983 */ /* 0x000ea20000100800 */
[----:B------:R-:W-:-:S03]  /*1aef0*/  IADD3 R20, P0, R0, R4, RZ ;  /* 0x0000000400147210 */ /* 0x000fc60007f1e0ff */
[----:B------:R-:W-:Y:S04]  /*1af00*/  STL [R1+0x1890], R65 ;  /* 0x0018904101007387 */ /* 0x000fe80000100800 */
[----:B------:R-:W-:Y:S04]  /*1af10*/  STL [R1+0x270], R17 ;  /* 0x0002701101007387 */ /* 0x000fe80000100800 */
[----:B------:R-:W2:Y:S01]  /*1af20*/  LDL R4, [R1+0x814] ;  /* 0x0008140001047983 */ /* 0x000ea20000100800 */
[----:B------:R-:W-:Y:S01]  /*1af30*/  IMAD.X R21, R6, 0x1, R16, P0 ;  /* 0x0000000106157824 */ /* 0x000fe200000e0610 */
[----:B0-----:R-:W-:-:S02]  /*1af40*/  IADD3 R18, P0, R0, R13, RZ ;  /* 0x0000000d00127210 */ /* 0x001fc40007f1e0ff */
[----:B------:R-:W2:Y:S04]  /*1af50*/  LDL R7, [R1+0xed8] ;  /* 0x000ed80001077983 */ /* 0x000ea80000100800 */
[----:B------:R-:W-:Y:S01]  /*1af60*/  STL [R1+0x1894], R123 ;  /* 0x0018947b01007387 */ /* 0x000fe20000100800 */
[----:B------:R-:W-:-:S03]  /*1af70*/  IMAD.X R19, R6, 0x1, R5, P0 ;  /* 0x0000000106137824 */ /* 0x000fc600000e0605 */
[----:B------:R-:W-:Y:S04]  /*1af80*/  STL [R1+0x1898], R115 ;  /* 0x0018987301007387 */ /* 0x000fe80000100800 */
[----:B------:R0:W-:Y:S04]  /*1af90*/  STL [R1+0x189c], R64 ;  /* 0x00189c4001007387 */ /* 0x0001e80000100800 */
[----:B------:R-:W2:Y:S04]  /*1afa0*/  LDL R5, [R1+0x820] ;  /* 0x0008200001057983 */ /* 0x000ea80000100800 */
[----:B------:R-:W2:Y:S04]  /*1afb0*/  LDG.E.U8 R66, desc[UR60][R134.64] ;  /* 0x0000003c86427981 */ /* 0x000ea8000c1e1100 */
[----:B0-----:R-:W2:Y:S04]  /*1afc0*/  LDL R64, [R1+0xed4] ;  /* 0x000ed40001407983 */ /* 0x001ea80000100800 */
[----:B------:R-:W-:Y:S04]  /*1afd0*/  STL [R1+0x260], R68 ;  /* 0x0002604401007387 */ /* 0x000fe80000100800 */
[----:B------:R0:W-:Y:S04]  /*1afe0*/  STL [R1+0x18a0], R73 ;  /* 0x0018a04901007387 */ /* 0x0001e80000100800 */
[----:B------:R-:W2:Y:S04]  /*1aff0*/  LDG.E.U8 R65, desc[UR60][R128.64] ;  /* 0x0000003c80417981 */ /* 0x000ea8000c1e1100 */
[----:B------:R-:W2:Y:S04]  /*1b000*/  LDG.E.U8 R145, desc[UR60][R22.64] ;  /* 0x0000003c16917981 */ /* 0x000ea8000c1e1100 */
[----:B0-----:R-:W2:Y:S01]  /*1b010*/  LDG.E.U8 R73, desc[UR60][R192.64] ;  /* 0x0000003cc0497981 */ /* 0x001ea2000c1e1100 */
[----:B---3--:R-:W-:-:S03]  /*1b020*/  IADD3 R16, P0, R0, R3, RZ ;  /* 0x0000000300107210 */ /* 0x008fc60007f1e0ff */
[----:B------:R-:W3:Y:S02]  /*1b030*/  LDL R3, [R1+0x81c] ;  /* 0x00081c0001037983 */ /* 0x000ee40000100800 */
[----:B----4-:R-:W-:Y:S02]  /*1b040*/  IMAD.X R17, R6, 0x1, R2, P0 ;  /* 0x0000000106117824 */ /* 0x010fe400000e0602 */
[----:B------:R-:W4:Y:S01]  /*1b050*/  LDL R2, [R1+0x828] ;  /* 0x0008280001027983 */ /* 0x000f220000100800 */
[----:B------:R-:W-:-:S03]  /*1b060*/  IADD3 R12, P0, R0, R12, RZ ;  /* 0x0000000c000c7210 */ /* 0x000fc60007f1e0ff */
[----:B------:R-:W-:Y:S04]  /*1b070*/  STL [R1+0x18a4], R114 ;  /* 0x0018a47201007387 */ /* 0x000fe80000100800 */
[----:B------:R0:W-:Y:S01]  /*1b080*/  STL [R1+0x18a8], R63 ;  /* 0x0018a83f01007387 */ /* 0x0001e20000100800 */
[----:B--2---:R-:W-:-:S03]  /*1b090*/  IMAD.X R13, R6, 0x1, R15, P0 ;  /* 0x00000001060d7824 */ /* 0x004fc600000e060f */
[----:B------:R-:W2:Y:S01]  /*1b0a0*/  LDG.E.U8 R115, desc[UR60][R16.64] ;  /* 0x0000003c10737981 */ /* 0x000ea2000c1e1100 */
[----:B------:R-:W-:-:S03]  /*1b0b0*/  IADD3 R198, P0, R0, R10, RZ ;  /* 0x0000000a00c67210 */ /* 0x000fc60007f1e0ff */
[----:B------:R-:W2:Y:S04]  /*1b0c0*/  LDL R15, [R1+0x824] ;  /* 0x00082400010f7983 */ /* 0x000ea80000100800 */
[----:B------:R-:W2:Y:S04]  /*1b0d0*/  LDL R10, [R1+0x830] ;  /* 0x00083000010a7983 */ /* 0x000ea80000100800 */
[----:B------:R-:W-:Y:S01]  /*1b0e0*/  STL [R1+0x250], R67 ;  /* 0x0002504301007387 */ /* 0x000fe20000100800 */
[----:B------:R-:W-:-:S03]  /*1b0f0*/  IMAD.X R199, R6, 0x1, R4, P0 ;  /* 0x0000000106c77824 */ /* 0x000fc600000e0604 */
[----:B------:R-:W-:Y:S04]  /*1b100*/  STL [R1+0x18ac], R124 ;  /* 0x0018ac7c01007387 */ /* 0x000fe80000100800 */
[----:B------:R-:W2:Y:S04]  /*1b110*/  LDL R4, [R1+0x82c] ;  /* 0x00082c0001047983 */ /* 0x000ea80000100800 */
[----:B------:R-:W2:Y:S04]  /*1b120*/  LDL R9, [R1+0x838] ;  /* 0x0008380001097983 */ /* 0x000ea80000100800 */
[----:B------:R-:W-:Y:S01]  /*1b130*/  STL [R1+0x18b0], R113 ;  /* 0x0018b07101007387 */ /* 0x000fe20000100800 */
[----:B------:R-:W-:-:S03]  /*1b140*/  IADD3 R196, P0, R0, R7, RZ ;  /* 0x0000000700c47210 */ /* 0x000fc60007f1e0ff */
[----:B------:R-:W2:Y:S04]  /*1b150*/  LDL R8, [R1+0x834] ;  /* 0x0008340001087983 */ /* 0x000ea80000100800 */
[----:B------:R-:W2:Y:S04]  /*1b160*/  LDL R7, [R1+0x840] ;  /* 0x0008400001077983 */ /* 0x000ea80000100800 */
[----:B0-----:R-:W2:Y:S01]  /*1b170*/  LDG.E.U8 R63, desc[UR60][R110.64] ;  /* 0x0000003c6e3f7981 */ /* 0x001ea2000c1e1100 */
[----:B------:R-:W-:-:S03]  /*1b180*/  IMAD.X R197, R6, 0x1, R64, P0 ;  /* 0x0000000106c57824 */ /* 0x000fc600000e0640 */
[----:B------:R0:W-:Y:S01]  /*1b190*/  STL [R1+0x18b4], R62 ;  /* 0x0018b43e01007387 */ /* 0x0001e20000100800 */
[----:B------:R-:W-:-:S03]  /*1b1a0*/  IADD3 R202, P0, R0, R5, RZ ;  /* 0x0000000500ca7210 */ /* 0x000fc60007f1e0ff */
[----:B------:R-:W-:Y:S04]  /*1b1b0*/  STL [R1+0x240], R66 ;  /* 0x0002404201007387 */ /* 0x000fe80000100800 */
[----:B------:R-:W2:Y:S04]  /*1b1c0*/  LDL R5, [R1+0x83c] ;  /* 0x00083c0001057983 */ /* 0x000ea80000100800 */
[----:B------:R-:W2:Y:S04]  /*1b1d0*/  LDL R25, [R1+0x848] ;  /* 0x0008480001197983 */ /* 0x000ea80000100800 */
[----:B------:R1:W-:Y:S04]  /*1b1e0*/  STL [R1+0x18b8], R74 ;  /* 0x0018b84a01007387 */ /* 0x0003e80000100800 */
[----:B0-----:R-:W2:Y:S04]  /*1b1f0*/  LDG.E.U8 R62, desc[UR60][R106.64] ;  /* 0x0000003c6a3e7981 */ /* 0x001ea8000c1e1100 */
[----:B------:R0:W2:Y:S04]  /*1b200*/  LDG.E.U8 R64, desc[UR60][R184.64] ;  /* 0x0000003cb8407981 */ /* 0x0000a8000c1e1100 */
[----:B------:R-:W2:Y:S04]  /*1b210*/  LDG.E.U8 R144, desc[UR60][R12.64] ;  /* 0x0000003c0c907981 */ /* 0x000ea8000c1e1100 */
[----:B------:R-:W2:Y:S04]  /*1b220*/  LDG.E.U8 R114, desc[UR60][R30.64] ;  /* 0x0000003c1e727981 */ /* 0x000ea8000c1e1100 */
[----:B------:R-:W2:Y:S04]  /*1b230*/  LDG.E.U8 R111, desc[UR60][R104.64] ;  /* 0x0000003c686f7981 */ /* 0x000ea8000c1e1100 */
[----:B------:R-:W2:Y:S04]  /*1b240*/  LDG.E.U8 R113, desc[UR60][R54.64] ;  /* 0x0000003c36717981 */ /* 0x000ea8000c1e1100 */
[----:B-1----:R-:W2:Y:S04]  /*1b250*/  LDG.E.U8 R74, desc[UR60][R88.64] ;  /* 0x0000003c584a7981 */ /* 0x002ea8000c1e1100 */
[----:B------:R-:W2:Y:S04]  /*1b260*/  LDG.E.U8 R105, desc[UR60][R50.64] ;  /* 0x0000003c32697981 */ /* 0x000ea8000c1e1100 */
[----:B------:R-:W2:Y:S04]  /*1b270*/  LDG.E.U8 R55, desc[UR60][R48.64] ;  /* 0x0000003c30377981 */ /* 0x000ea8000c1e1100 */
[----:B------:R-:W2:Y:S04]  /*1b280*/  LDG.E.U8 R104, desc[UR60][R42.64] ;  /* 0x0000003c2a687981 */ /* 0x000ea8000c1e1100 */
[----:B------:R-:W2:Y:S04]  /*1b290*/  LDG.E.U8 R50, desc[UR60][R18.64] ;  /* 0x0000003c12327981 */ /* 0x000ea8000c1e1100 */
[----:B------:R-:W2:Y:S04]  /*1b2a0*/  LDG.E.U8 R51, desc[UR60][R186.64] ;  /* 0x0000003cba337981 */ /* 0x000ea8000c1e1100 */
[----:B------:R-:W2:Y:S01]  /*1b2b0*/  LDG.E.U8 R49, desc[UR60][R196.64] ;  /* 0x0000003cc4317981 */ /* 0x000ea2000c1e1100 */
[----:B------:R-:W-:-:S03]  /*1b2c0*/  WARPGROUP.DEPBAR.LE gsb0, 0x0 ;  /* 0x00008000000079c5 */ /* 0x000fc60000010000 */
[----:B------:R-:W2:Y:S04]  /*1b2d0*/  LDG.E.U8 R110, desc[UR60][R96.64] ;  /* 0x0000003c606e7981 */ /* 0x000ea8000c1e1100 */
[----:B------:R-:W2:Y:S01]  /*1b2e0*/  LDG.E.U8 R124, desc[UR60][R46.64] ;  /* 0x0000003c2e7c7981 */ /* 0x000ea2000c1e1100 */
[----:B---3--:R-:W-:-:S03]  /*1b2f0*/  IMAD.X R203, R6, 0x1, R3, P0 ;  /* 0x0000000106cb7824 */ /* 0x008fc600000e0603 */
[----:B------:R-:W3:Y:S04]  /*1b300*/  LDG.E.U8 R107, desc[UR60][R78.64] ;  /* 0x0000003c4e6b7981 */ /* 0x000ee8000c1e1100 */
[----:B------:R-:W3:Y:S01]  /*1b310*/  LDL R3, [R1+0x850] ;  /* 0x0008500001037983 */ /* 0x000ee20000100800 */
[----:B----4-:R-:W-:-:S03]  /*1b320*/  IADD3 R200, P0, R0, R2, RZ ;  /* 0x0000000200c87210 */ /* 0x010fc60007f1e0ff */
[----:B------:R-:W4:Y:S04]  /*1b330*/  LDG.E.U8 R123, desc[UR60][R202.64] ;  /* 0x0000003cca7b7981 */ /* 0x000f28000c1e1100 */
[----:B------:R-:W3:Y:S04]  /*1b340*/  LDL R2, [R1+0x844] ;  /* 0x0008440001027983 */ /* 0x000ee80000100800 */
[----:B------:R-:W-:Y:S04]  /*1b350*/  STL [R1+0x18bc], R112 ;  /* 0x0018bc7001007387 */ /* 0x000fe80000100800 */
[----:B------:R-:W4:Y:S04]  /*1b360*/  LDL R24, [R1+0x84c] ;  /* 0x00084c0001187983 */ /* 0x000f280000100800 */
[----:B------:R1:W-:Y:S01]  /*1b370*/  STL [R1+0x18c0], R61 ;  /* 0x0018c03d01007387 */ /* 0x0003e20000100800 */
[----:B--2---:R-:W-:-:S03]  /*1b380*/  IMAD.X R201, R6, 0x1, R15, P0 ;  /* 0x0000000106c97824 */ /* 0x004fc600000e060f */
[----:B------:R-:W-:Y:S01]  /*1b390*/  STL [R1+0x22c], R65 ;  /* 0x00022c4101007387 */ /* 0x000fe20000100800 */
[----:B------:R-:W-:-:S03]  /*1b3a0*/  IADD3 R206, P0, R0, R10, RZ ;  /* 0x0000000a00ce7210 */ /* 0x000fc60007f1e0ff */
[----:B------:R-:W2:Y:S04]  /*1b3b0*/  LDL R15, [R1+0xee0] ;  /* 0x000ee000010f7983 */ /* 0x000ea80000100800 */
[----:B------:R-:W2:Y:S04]  /*1b3c0*/  LDL R26, [R1+0xedc] ;  /* 0x000edc00011a7983 */ /* 0x000ea80000100800 */
[----:B-1----:R-:W2:Y:S01]  /*1b3d0*/  LDG.E.U8 R61, desc[UR60][R100.64] ;  /* 0x0000003c643d7981 */ /* 0x002ea2000c1e1100 */
[----:B------:R-:W-:-:S03]  /*1b3e0*/  IMAD.X R207, R6, 0x1, R4, P0 ;  /* 0x0000000106cf7824 */ /* 0x000fc600000e0604 */
[----:B------:R-:W2:Y:S01]  /*1b3f0*/  LDL R4, [R1+0x858] ;  /* 0x0008580001047983 */ /* 0x000ea20000100800 */
[----:B------:R-:W-:-:S03]  /*1b400*/  IADD3 R204, P0, R0, R9, RZ ;  /* 0x0000000900cc7210 */ /* 0x000fc60007f1e0ff */
[----:B------:R-:W2:Y:S04]  /*1b410*/  LDL R9, [R1+0x854] ;  /* 0x0008540001097983 */ /* 0x000ea80000100800 */
[----:B------:R1:W2:Y:S01]  /*1b420*/  LDG.E.U8 R100, desc[UR60][R20.64] ;  /* 0x0000003c14647981 */ /* 0x0002a2000c1e1100 */
[----:B------:R-:W-:-:S03]  /*1b430*/  IMAD.X R205, R6, 0x1, R8, P0 ;  /* 0x0000000106cd7824 */ /* 0x000fc600000e0608 */
[----:B------:R-:W2:Y:S01]  /*1b440*/  LDL R8, [R1+0x860] ;  /* 0x0008600001087983 */ /* 0x000ea20000100800 */
[----:B------:R-:W-:-:S03]  /*1b450*/  IADD3 R210, P0, R0, R7, RZ ;  /* 0x0000000700d27210 */ /* 0x000fc60007f1e0ff */
[----:B------:R1:W2:Y:S04]  /*1b460*/  LDG.E.U8 R101, desc[UR60][R188.64] ;  /* 0x0000003cbc657981 */ /* 0x0002a8000c1e1100 */
[----:B------:R0:W-:Y:S04]  /*1b470*/  STL [R1+0x214], R63 ;  /* 0x0002143f01007387 */ /* 0x0001e80000100800 */
[----:B------:R-:W2:Y:S04]  /*1b480*/  LDL R7, [R1+0x85c] ;  /* 0x00085c0001077983 */ /* 0x000ea80000100800 */
[----:B------:R-:W2:Y:S01]  /*1b490*/  LDG.E.U8 R10, desc[UR60][R98.64] ;  /* 0x0000003c620a7981 */ /* 0x000ea2000c1e1100 */
[----:B------:R-:W-:-:S03]  /*1b4a0*/  IMAD.X R211, R6, 0x1, R5, P0 ;  /* 0x0000000106d37824 */ /* 0x000fc600000e0605 */
[----:B------:R-:W2:Y:S01]  /*1b4b0*/  LDL R5, [R1+0x868] ;  /* 0x0008680001057983 */ /* 0x000ea20000100800 */
[----:B------:R-:W-:-:S03]  /*1b4c0*/  IADD3 R208, P0, R0, R25, RZ ;  /* 0x0000001900d07210 */ /* 0x000fc60007f1e0ff */
[----:B------:R-:W2:Y:S04]  /*1b4d0*/  LDL R25, [R1+0x864] ;  /* 0x0008640001197983 */ /* 0x000ea80000100800 */
[----:B------:R1:W2:Y:S04]  /*1b4e0*/  LDG.E.U8 R99, desc[UR60][R198.64] ;  /* 0x0000003cc6637981 */ /* 0x0002a8000c1e1100 */
[----:B------:R1:W2:Y:S04]  /*1b4f0*/  LDG.E.U8 R48, desc[UR60][R204.64] ;  /* 0x0000003ccc307981 */ /* 0x0002a8000c1e1100 */
[----:B------:R1:W2:Y:S04]  /*1b500*/  LDG.E.U8 R143, desc[UR60][R200.64] ;  /* 0x0000003cc88f7981 */ /* 0x0002a8000c1e1100 */
[----:B0-----:R-:W2:Y:S04]  /*1b510*/  LDG.E.U8 R63, desc[UR60][R38.64] ;  /* 0x0000003c263f7981 */ /* 0x001ea8000c1e1100 */
[----:B------:R-:W2:Y:S01]  /*1b520*/  LDG.E.U8 R112, desc[UR60][R94.64] ;  /* 0x0000003c5e707981 */ /* 0x000ea2000c1e1100 */
[----:B------:R-:W-:-:S03]  /*1b530*/  WARPGROUP.ARRIVE ;  /* 0x00000000000079c5 */ /* 0x000fc60000000000 */
[----:B------:R-:W2:Y:S04]  /*1b540*/  LDG.E.U8 R54, desc[UR60][R40.64] ;  /* 0x0000003c28367981 */ /* 0x000ea8000c1e1100 */
[----:B------:R-:W2:Y:S04]  /*1b550*/  LDG.E.U8 R98, desc[UR60][R206.64] ;  /* 0x0000003cce627981 */ /* 0x000ea8000c1e1100 */
[----:B------:R-:W2:Y:S01]  /*1b560*/  LDG.E.U8 R65, desc[UR60][R210.64] ;  /* 0x0000003cd2417981 */ /* 0x000ea2000c1e1100 */
[----:B---3--:R-:W-:-:S03]  /*1b570*/  IMAD.X R209, R6, 0x1, R2, P0 ;  /* 0x0000000106d17824 */ /* 0x008fc600000e0602 */
[----:B------:R-:W3:Y:S01]  /*1b580*/  LDL R2, [R1+0x870] ;  /* 0x0008700001027983 */ /* 0x000ee20000100800 */
[----:B------:R-:W-:-:S03]  /*1b590*/  IADD3 R214, P0, R0, R3, RZ ;  /* 0x0000000300d67210 */ /* 0x000fc60007f1e0ff */
[----:B------:R-:W3:Y:S02]  /*1b5a0*/  LDG.E.U8 R3, desc[UR60][R34.64] ;  /* 0x0000003c22037981 */ /* 0x000ee4000c1e1100 */
[----:B----4-:R-:W-:Y:S02]  /*1b5b0*/  IMAD.X R215, R6, 0x1, R24, P0 ;  /* 0x0000000106d77824 */ /* 0x010fe400000e0618 */
[----:B------:R-:W4:Y:S04]  /*1b5c0*/  LDL R24, [R1+0x878] ;  /* 0x0008780001187983 */ /* 0x000f280000100800 */
[----:B------:R-:W4:Y:S04]  /*1b5d0*/  LDG.E.U8 R142, desc[UR60][R208.64] ;  /* 0x0000003cd08e7981 */ /* 0x000f28000c1e1100 */
[----:B------:R-:W4:Y:S01]  /*1b5e0*/  LDL R34, [R1+0x86c] ;  /* 0x00086c0001227983 */ /* 0x000f220000100800 */
[----:B--2---:R-:W-:-:S03]  /*1b5f0*/  IADD3 R212, P0, R0, R15, RZ ;  /* 0x0000000f00d47210 */ /* 0x004fc60007f1e0ff */
[----:B------:R0:W-:Y:S02]  /*1b600*/  STL [R1+0x210], R62 ;  /* 0x0002103e01007387 */ /* 0x0001e40000100800 */
[----:B------:R-:W-:Y:S02]  /*1b610*/  IMAD.X R213, R6, 0x1, R26, P0 ;  /* 0x0000000106d57824 */ /* 0x000fe400000e061a */
[----:B------:R-:W2:Y:S04]  /*1b620*/  LDL R15, [R1+0x874] ;  /* 0x00087400010f7983 */ /* 0x000ea80000100800 */
[----:B------:R-:W2:Y:S01]  /*1b630*/  LDL R27, [R1+0x880] ;  /* 0x00088000011b7983 */ /* 0x000ea20000100800 */
[----:B------:R-:W-:-:S03]  /*1b640*/  IADD3 R220, P0, R0, R4, RZ ;  /* 0x0000000400dc7210 */ /* 0x000fc60007f1e0ff */
[----:B------:R-:W2:Y:S02]  /*1b650*/  LDL R26, [R1+0x87c] ;  /* 0x00087c00011a7983 */ /* 0x000ea40000100800 */
[----:B------:R-:W-:Y:S02]  /*1b660*/  IMAD.X R221, R6, 0x1, R9, P0 ;  /* 0x0000000106dd7824 */ /* 0x000fe400000e0609 */
[----:B------:R-:W2:Y:S04]  /*1b670*/  LDL R29, [R1+0x8bc] ;  /* 0x0008bc00011d7983 */ /* 0x000ea80000100800 */
[----:B------:R-:W2:Y:S01]  /*1b680*/  LDL R9, [R1+0x888] ;  /* 0x0008880001097983 */ /* 0x000ea20000100800 */
[----:B------:R-:W-:-:S03]  /*1b690*/  IADD3 R218, P0, R0, R8, RZ ;  /* 0x0000000800da7210 */ /* 0x000fc60007f1e0ff */
[----:B------:R-:W2:Y:S04]  /*1b6a0*/  LDL R8, [R1+0x884] ;  /* 0x0008840001087983 */ /* 0x000ea80000100800 */
[----:B------:R-:W2:Y:S04]  /*1b6b0*/  LDL R28, [R1+0x8c8] ;  /* 0x0008c800011c7983 */ /* 0x000ea80000100800 */
[----:B------:R-:W2:Y:S01]  /*1b6c0*/  LDL R13, [R1+0x8ec] ;  /* 0x0008ec00010d7983 */ /* 0x000ea20000100800 */
[----:B------:R-:W-:-:S03]  /*1b6d0*/  IMAD.X R219, R6, 0x1, R7, P0 ;  /* 0x0000000106db7824 */ /* 0x000fc600000e0607 */
[----:B------:R-:W2:Y:S04]  /*1b6e0*/  LDL R7, [R1+0xee8] ;  /* 0x000ee80001077983 */ /* 0x000ea80000100800 */
[----:B------:R-:W2:Y:S01]  /*1b6f0*/  LDL R12, [R1+0x8f8] ;  /* 0x0008f800010c7983 */ /* 0x000ea20000100800 */
[----:B------:R-:W-:-:S03]  /*1b700*/  IADD3 R224, P0, R0, R5, RZ ;  /* 0x0000000500e07210 */ /* 0x000fc60007f1e0ff */
[----:B------:R-:W2:Y:S02]  /*1b710*/  LDL R5, [R1+0xee4] ;  /* 0x000ee40001057983 */ /* 0x000ea40000100800 */
[----:B------:R-:W-:Y:S02]  /*1b720*/  IMAD.X R225, R6, 0x1, R25, P0 ;  /* 0x0000000106e17824 */ /* 0x000fe400000e0619 */
[----:B------:R-:W2:Y:S04]  /*1b730*/  LDL R30, [R1+0x908] ;  /* 0x00090800011e7983 */ /* 0x000ea80000100800 */
[----:B------:R-:W2:Y:S04]  /*1b740*/  LDL R25, [R1+0x890] ;  /* 0x0008900001197983 */ /* 0x000ea80000100800 */
[----:B------:R-:W2:Y:S04]  /*1b750*/  LDL R32, [R1+0xefc] ;  /* 0x000efc0001207983 */ /* 0x000ea80000100800 */
[----:B------:R-:W2:Y:S04]  /*1b760*/  LDL R31, [R1+0x934] ;  /* 0x00093400011f7983 */ /* 0x000ea80000100800 */
[----:B------:R-:W2:Y:S04]  /*1b770*/  LDL.64 R36, [R1+0x398] ;  /* 0x0003980001247983 */ /* 0x000ea80000100a00 */
[----:B------:R-:W2:Y:S04]  /*1b780*/  LDG.E.U8 R4, desc[UR60][R86.64] ;  /* 0x0000003c56047981 */ /* 0x000ea8000c1e1100 */
[----:B0-----:R-:W2:Y:S04]  /*1b790*/  LDG.E.U8 R62, desc[UR60][R82.64] ;  /* 0x0000003c523e7981 */ /* 0x001ea8000c1e1100 */
[----:B------:R-:W2:Y:S04]  /*1b7a0*/  LDG.E.U8 R96, desc[UR60][R224.64] ;  /* 0x0000003ce0607981 */ /* 0x000ea8000c1e1100 */
[----:B------:R-:W2:Y:S04]  /*1b7b0*/  LDG.E.U8 R141, desc[UR60][R218.64] ;  /* 0x0000003cda8d7981 */ /* 0x000ea8000c1e1100 */
[----:B------:R-:W2:Y:S04]  /*1b7c0*/  LDG.E.U8 R116, desc[UR60][R220.64] ;  /* 0x0000003cdc747981 */ /* 0x000ea8000c1e1100 */
[----:B------:R-:W2:Y:S04]  /*1b7d0*/  LDG.E.U8 R47, desc[UR60][R212.64] ;  /* 0x0000003cd42f7981 */ /* 0x000ea8000c1e1100 */
[----:B------:R-:W2:Y:S01]  /*1b7e0*/  LDG.E.U8 R97, desc[UR60][R214.64] ;  /* 0x0000003cd6617981 */ /* 0x000ea2000c1e1100 */
[----:B---3--:R-:W-:-:S03]  /*1b7f0*/  IADD3 R222, P0, R0, R2, RZ ;  /* 0x0000000200de7210 */ /* 0x008fc60007f1e0ff */
[----:B------:R-:W3:Y:S02]  /*1b800*/  LDL R2, [R1+0x88c] ;  /* 0x00088c0001027983 */ /* 0x000ee40000100800 */
[----:B----4-:R-:W-:Y:S02]  /*1b810*/  IMAD.X R223, R6, 0x1, R34, P0 ;  /* 0x0000000106df7824 */ /* 0x010fe400000e0622 */
[----:B------:R-:W4:Y:S01]  /*1b820*/  LDL R34, [R1+0x898] ;  /* 0x0008980001227983 */ /* 0x000f220000100800 */
[----:B------:R-:W-:-:S03]  /*1b830*/  IADD3 R230, P0, R0, R24, RZ ;  /* 0x0000001800e67210 */ /* 0x000fc60007f1e0ff */
[----:B------:R-:W4:Y:S02]  /*1b840*/  LDL R24, [R1+0x894] ;  /* 0x0008940001187983 */ /* 0x000f240000100800 */
[----:B--2---:R-:W-:Y:S02]  /*1b850*/  IMAD.X R231, R6, 0x1, R15, P0 ;  /* 0x0000000106e77824 */ /* 0x004fe400000e060f */
[----:B------:R-:W2:Y:S01]  /*1b860*/  LDL R15, [R1+0x8a0] ;  /* 0x0008a000010f7983 */ /* 0x000ea20000100800 */
[----:B------:R-:W-:-:S03]  /*1b870*/  IADD3 R228, P0, R0, R27, RZ ;  /* 0x0000001b00e47210 */ /* 0x000fc60007f1e0ff */
[----:B------:R-:W2:Y:S02]  /*1b880*/  LDL R27, [R1+0x89c] ;  /* 0x00089c00011b7983 */ /* 0x000ea40000100800 */
[----:B------:R-:W-:Y:S02]  /*1b890*/  IMAD.X R229, R6, 0x1, R26, P0 ;  /* 0x0000000106e57824 */ /* 0x000fe400000e061a */
[----:B------:R-:W2:Y:S04]  /*1b8a0*/  LDG.E.U8 R72, desc[UR60][R230.64] ;  /* 0x0000003ce6487981 */ /* 0x000ea8000c1e1100 */
[----:B------:R-:W2:Y:S01]  /*1b8b0*/  LDL R26, [R1+0x8a8] ;  /* 0x0008a800011a7983 */ /* 0x000ea20000100800 */
[----:B------:R-:W-:-:S03]  /*1b8c0*/  IADD3 R236, P0, R0, R9, RZ ;  /* 0x0000000900ec7210 */ /* 0x000fc60007f1e0ff */
[----:B------:R-:W2:Y:S02]  /*1b8d0*/  LDL R9, [R1+0x8a4] ;  /* 0x0008a40001097983 */ /* 0x000ea40000100800 */
[----:B------:R-:W-:Y:S02]  /*1b8e0*/  IMAD.X R237, R6, 0x1, R8, P0 ;  /* 0x0000000106ed7824 */ /* 0x000fe400000e0608 */
[----:B------:R-:W2:Y:S04]  /*1b8f0*/  LDG.E.U8 R140, desc[UR60][R228.64] ;  /* 0x0000003ce48c7981 */ /* 0x000ea8000c1e1100 */
[----:B------:R-:W2:Y:S04]  /*1b900*/  LDL R8, [R1+0x8b0] ;  /* 0x0008b00001087983 */ /* 0x000ea80000100800 */
[----:B------:R-:W2:Y:S01]  /*1b910*/  LDG.E.U8 R95, desc[UR60][R236.64] ;  /* 0x0000003cec5f7981 */ /* 0x000ea2000c1e1100 */
[----:B------:R-:W-:-:S03]  /*1b920*/  IADD3 R234, P0, R0, R7, RZ ;  /* 0x0000000700ea7210 */ /* 0x000fc60007f1e0ff */
[----:B------:R-:W2:Y:S04]  /*1b930*/  LDL R7, [R1+0x8ac] ;  /* 0x0008ac0001077983 */ /* 0x000ea80000100800 */
[----:B------:R-:W2:Y:S01]  /*1b940*/  LDG.E.U8 R46, desc[UR60][R222.64] ;  /* 0x0000003cde2e7981 */ /* 0x000ea2000c1e1100 */
[----:B------:R-:W-:-:S03]  /*1b950*/  IMAD.X R235, R6, 0x1, R5, P0 ;  /* 0x0000000106eb7824 */ /* 0x000fc600000e0605 */
[----:B------:R-:W2:Y:S04]  /*1b960*/  LDL R5, [R1+0x8b8] ;  /* 0x0008b80001057983 */ /* 0x000ea80000100800 */
[----:B------:R-:W2:Y:S01]  /*1b970*/  LDG.E.U8 R45, desc[UR60][R234.64] ;  /* 0x0000003cea2d7981 */ /* 0x000ea2000c1e1100 */
[----:B------:R-:W-:-:S03]  /*1b980*/  IADD3 R240, P0, R0, R25, RZ ;  /* 0x0000001900f07210 */ /* 0x000fc60007f1e0ff */
[----:B------:R-:W2:Y:S02]  /*1b990*/  LDL R25, [R1+0x8b4] ;  /* 0x0008b40001197983 */ /* 0x000ea40000100800 */
[----:B---3--:R-:W-:Y:S02]  /*1b9a0*/  IMAD.X R241, R6, 0x1, R2, P0 ;  /* 0x0000000106f17824 */ /* 0x008fe400000e0602 */
[----:B------:R-:W3:Y:S04]  /*1b9b0*/  LDL R2, [R1+0x8c0] ;  /* 0x0008c00001027983 */ /* 0x000ee80000100800 */
[----:B------:R-:W3:Y:S01]  /*1b9c0*/  LDG.E.U8 R66, desc[UR60][R240.64] ;  /* 0x0000003cf0427981 */ /* 0x000ee2000c1e1100 */
[----:B----4-:R-:W-:-:S03]  /*1b9d0*/  IADD3 R238, P0, R0, R34, RZ ;  /* 0x0000002200ee7210 */ /* 0x010fc60007f1e0ff */
[----:B------:R-:W4:Y:S02]  /*1b9e0*/  LDL.64 R34, [R1+0x390] ;  /* 0x0003900001227983 */ /* 0x000f240000100a00 */
[----:B------:R-:W-:Y:S02]  /*1b9f0*/  IMAD.X R239, R6, 0x1, R24, P0 ;  /* 0x0000000106ef7824 */ /* 0x000fe400000e0618 */
[----:B------:R-:W4:Y:S01]  /*1ba00*/  LDL R24, [R1+0xef0] ;  /* 0x000ef00001187983 */ /* 0x000f220000100800 */
[----:B--2---:R-:W-:-:S03]  /*1ba10*/  IADD3 R246, P0, R0, R15, RZ ;  /* 0x0000000f00f67210 */ /* 0x004fc60007f1e0ff */
[----:B------:R-:W2:Y:S02]  /*1ba20*/  LDL R15, [R1+0xeec] ;  /* 0x000eec00010f7983 */ /* 0x000ea40000100800 */
[----:B------:R-:W-:Y:S02]  /*1ba30*/  IMAD.X R247, R6, 0x1, R27, P0 ;  /* 0x0000000106f77824 */ /* 0x000fe400000e061b */
[----:B------:R-:W2:Y:S04]  /*1ba40*/  LDL R27, [R1+0x8c4] ;  /* 0x0008c400011b7983 */ /* 0x000ea80000100800 */
[----:B------:R-:W2:Y:S01]  /*1ba50*/  LDG.E.U8 R94, desc[UR60][R246.64] ;  /* 0x0000003cf65e7981 */ /* 0x000ea2000c1e1100 */
[----:B------:R-:W-:-:S03]  /*1ba60*/  IADD3 R244, P0, R0, R26, RZ ;  /* 0x0000001a00f47210 */ /* 0x000fc60007f1e0ff */
[----:B------:R-:W2:Y:S02]  /*1ba70*/  LDL R26, [R1+0x8d0] ;  /* 0x0008d000011a7983 */ /* 0x000ea40000100800 */
[----:B------:R-:W-:Y:S02]  /*1ba80*/  IMAD.X R245, R6, 0x1, R9, P0 ;  /* 0x0000000106f57824 */ /* 0x000fe400000e0609 */
        /* <DEDUP_REMOVED lines=9> */
[----:B------:R-:W1:Y:S02]  /*1bb20*/  LDL R5, [R1+0x8e0] ;  /* 0x0008e00001057983 */ /* 0x000e640000100800 */
[----:B------:R-:W-:Y:S02]  /*1bb30*/  IMAD.X R233, R6, 0x1, R25, P0 ;  /* 0x0000000106e97824 */ /* 0x000fe400000e0619 */
[----:B------:R-:W2:Y:S04]  /*1bb40*/  LDL R25, [R1+0x8e8] ;  /* 0x0008e80001197983 */ /* 0x000ea80000100800 */
[----:B------:R-:W2:Y:S01]  /*1bb50*/  LDG.E.U8 R138, desc[UR60][R232.64] ;  /* 0x0000003ce88a7981 */ /* 0x000ea2000c1e1100 */
[----:B---3--:R-:W-:-:S03]  /*1bb60*/  IADD3 R226, P0, R0, R2, RZ ;  /* 0x0000000200e27210 */ /* 0x008fc60007f1e0ff */
[----:B------:R-:W3:Y:S02]  /*1bb70*/  LDL R2, [R1+0x8dc] ;  /* 0x0008dc0001027983 */ /* 0x000ee40000100800 */
[----:B------:R-:W-:Y:S02]  /*1bb80*/  IMAD.X R227, R6, 0x1, R29, P0 ;  /* 0x0000000106e37824 */ /* 0x000fe400000e061d */
[----:B------:R-:W3:Y:S04]  /*1bb90*/  LDL R29, [R1+0x904] ;  /* 0x00090400011d7983 */ /* 0x000ee80000100800 */
[----:B------:R-:W3:Y:S01]  /*1bba0*/  LDG.E.U8 R93, desc[UR60][R226.64] ;  /* 0x0000003ce25d7981 */ /* 0x000ee2000c1e1100 */
[----:B----4-:R-:W-:-:S03]  /*1bbb0*/  IADD3 R216, P0, R0, R24, RZ ;  /* 0x0000001800d87210 */ /* 0x010fc60007f1e0ff */
[----:B------:R-:W4:Y:S02]  /*1bbc0*/  LDL R24, [R1+0x8e4] ;  /* 0x0008e40001187983 */ /* 0x000f240000100800 */
[----:B--2---:R-:W-:Y:S01]  /*1bbd0*/  IMAD.X R217, R6, 0x1, R15, P0 ;  /* 0x0000000106d97824 */ /* 0x004fe200000e060f */
[----:B------:R-:W-:Y:S01]  /*1bbe0*/  IADD3 R190, P0, R0, R28, RZ ;  /* 0x0000001c00be7210 */ /* 0x000fe20007f1e0ff */
[----:B------:R-:W2:Y:S04]  /*1bbf0*/  LDL R15, [R1+0x8f0] ;  /* 0x0008f000010f7983 */ /* 0x000ea80000100800 */
[----:B------:R-:W-:Y:S01]  /*1bc00*/  IMAD.X R191, R6, 0x1, R27, P0 ;  /* 0x0000000106bf7824 */ /* 0x000fe200000e061b */
        /* <DEDUP_REMOVED lines=8> */
[----:B------:R0:W2:Y:S01]  /*1bc90*/  LDG.E.U8 R137, desc[UR60][R184.64] ;  /* 0x0000003cb8897981 */ /* 0x0000a2000c1e1100 */
[----:B------:R-:W-:-:S03]  /*1bca0*/  IMAD.X R23, R6, 0x1, R7, P0 ;  /* 0x0000000106177824 */ /* 0x000fc600000e0607 */
[----:B------:R-:W2:Y:S04]  /*1bcb0*/  LDL R7, [R1+0xef4] ;  /* 0x000ef40001077983 */ /* 0x000ea80000100800 */
[----:B------:R0:W2:Y:S01]  /*1bcc0*/  LDG.E.U8 R122, desc[UR60][R190.64] ;  /* 0x0000003cbe7a7981 */ /* 0x0000a2000c1e1100 */
[----:B-1----:R-:W-:-:S03]  /*1bcd0*/  IADD3 R20, P0, R0, R5, RZ ;  /* 0x0000000500147210 */ /* 0x002fc60007f1e0ff */
[----:B------:R-:W2:Y:S04]  /*1bce0*/  LDL R5, [R1+0x900] ;  /* 0x0009000001057983 */ /* 0x000ea80000100800 */
[----:B------:R-:W2:Y:S04]  /*1bcf0*/  LDG.E.U8 R92, desc[UR60][R22.64] ;  /* 0x0000003c165c7981 */ /* 0x000ea8000c1e1100 */
[----:B------:R-:W2:Y:S01]  /*1bd00*/  LDG.E.U8 R43, desc[UR60][R216.64] ;  /* 0x0000003cd82b7981 */ /* 0x000ea2000c1e1100 */
[----:B---3--:R-:W-:-:S03]  /*1bd10*/  IMAD.X R21, R6, 0x1, R2, P0 ;  /* 0x0000000106157824 */ /* 0x008fc600000e0602 */
[----:B------:R-:W3:Y:S01]  /*1bd20*/  LDL R2, [R1+0x8fc] ;  /* 0x0008fc0001027983 */ /* 0x000ee20000100800 */
[----:B------:R-:W-:-:S03]  /*1bd30*/  IADD3 R18, P0, R0, R25, RZ ;  /* 0x0000001900127210 */ /* 0x000fc60007f1e0ff */
[----:B------:R-:W3:Y:S04]  /*1bd40*/  LDL R25, [R1+0x914] ;  /* 0x0009140001197983 */ /* 0x000ee80000100800 */
[----:B------:R-:W3:Y:S01]  /*1bd50*/  LDG.E.U8 R42, desc[UR60][R20.64] ;  /* 0x0000003c142a7981 */ /* 0x000ee2000c1e1100 */
[----:B----4-:R-:W-:-:S03]  /*1bd60*/  IMAD.X R19, R6, 0x1, R24, P0 ;  /* 0x0000000106137824 */ /* 0x010fc600000e0618 */
[----:B------:R-:W4:Y:S01]  /*1bd70*/  LDL R24, [R1+0x920] ;  /* 0x0009200001187983 */ /* 0x000f220000100800 */
[----:B--2---:R-:W-:-:S03]  /*1bd80*/  IADD3 R16, P0, R0, R15, RZ ;  /* 0x0000000f00107210 */ /* 0x004fc60007f1e0ff */
[----:B------:R1:W2:Y:S02]  /*1bd90*/  LDG.E.U8 R67, desc[UR60][R18.64] ;  /* 0x0000003c12437981 */ /* 0x0002a4000c1e1100 */
[----:B------:R-:W-:Y:S01]  /*1bda0*/  IMAD.X R17, R6, 0x1, R13, P0 ;  /* 0x0000000106117824 */ /* 0x000fe200000e060d */
[----:B------:R-:W-:Y:S01]  /*1bdb0*/  IADD3 R12, P0, R0, R12, RZ ;  /* 0x0000000c000c7210 */ /* 0x000fe20007f1e0ff */
[----:B------:R-:W2:Y:S04]  /*1bdc0*/  LDL R15, [R1+0x91c] ;  /* 0x00091c00010f7983 */ /* 0x000ea80000100800 */
[----:B------:R1:W2:Y:S01]  /*1bdd0*/  LDG.E.U8 R136, desc[UR60][R16.64] ;  /* 0x0000003c10887981 */ /* 0x0002a2000c1e1100 */
[----:B------:R-:W-:-:S03]  /*1bde0*/  IMAD.X R13, R6, 0x1, R9, P0 ;  /* 0x00000001060d7824 */ /* 0x000fc600000e0609 */
[----:B------:R-:W2:Y:S01]  /*1bdf0*/  LDL R9, [R1+0x928] ;  /* 0x0009280001097983 */ /* 0x000ea20000100800 */
[----:B------:R-:W-:-:S03]  /*1be00*/  IADD3 R188, P0, R0, R8, RZ ;  /* 0x0000000800bc7210 */ /* 0x000fc60007f1e0ff */
[----:B------:R-:W2:Y:S04]  /*1be10*/  LDL R8, [R1+0x924] ;  /* 0x0009240001087983 */ /* 0x000ea80000100800 */
[----:B------:R1:W2:Y:S01]  /*1be20*/  LDG.E.U8 R91, desc[UR60][R12.64] ;  /* 0x0000003c0c5b7981 */ /* 0x0002a2000c1e1100 */
[----:B------:R-:W-:-:S03]  /*1be30*/  IMAD.X R189, R6, 0x1, R7, P0 ;  /* 0x0000000106bd7824 */ /* 0x000fc600000e0607 */
[----:B------:R-:W2:Y:S04]  /*1be40*/  LDL R7, [R1+0x930] ;  /* 0x0009300001077983 */ /* 0x000ea80000100800 */
[----:B------:R-:W2:Y:S01]  /*1be50*/  LDG.E.U8 R41, desc[UR60][R188.64] ;  /* 0x0000003cbc297981 */ /* 0x000ea2000c1e1100 */
[----:B------:R-:W-:-:S03]  /*1be60*/  IADD3 R186, P0, R0, R5, RZ ;  /* 0x0000000500ba7210 */ /* 0x000fc60007f1e0ff */
[----:B------:R-:W2:Y:S02]  /*1be70*/  LDL R5, [R1+0x92c] ;  /* 0x00092c0001057983 */ /* 0x000ea40000100800 */
[----:B---3--:R-:W-:Y:S02]  /*1be80*/  IMAD.X R187, R6, 0x1, R2, P0 ;  /* 0x0000000106bb7824 */ /* 0x008fe400000e0602 */
[----:B------:R-:W3:Y:S01]  /*1be90*/  LDL R2, [R1+0xf00] ;  /* 0x000f000001027983 */ /* 0x000ee20000100800 */
[----:B------:R-:W-:-:S03]  /*1bea0*/  IADD3 R194, P0, R0, R30, RZ ;  /* 0x0000001e00c27210 */ /* 0x000fc60007f1e0ff */
[----:B------:R-:W3:Y:S02]  /*1beb0*/  LDL R30, [R1+0x93c] ;  /* 0x00093c00011e7983 */ /* 0x000ee40000100800 */
[----:B------:R-:W-:Y:S01]  /*1bec0*/  IMAD.X R195, R6, 0x1, R29, P0 ;  /* 0x0000000106c37824 */ /* 0x000fe200000e061d */
[----:B------:R-:W-:Y:S01]  /*1bed0*/  IADD3 R192, P0, R0, R28, RZ ;  /* 0x0000001c00c07210 */ /* 0x000fe20007f1e0ff */
[----:B------:R-:W3:Y:S04]  /*1bee0*/  LDL R29, [R1+0x944] ;  /* 0x00094400011d7983 */ /* 0x000ee80000100800 */
[----:B------:R-:W-:Y:S01]  /*1bef0*/  IMAD.X R193, R6, 0x1, R27, P0 ;  /* 0x0000000106c17824 */ /* 0x000fe200000e061b */
[----:B------:R-:W-:Y:S01]  /*1bf00*/  IADD3 R198, P0, R0, R26, RZ ;  /* 0x0000001a00c67210 */ /* 0x000fe20007f1e0ff */
[----:B------:R-:W3:Y:S04]  /*1bf10*/  LDL R27, [R1+0x950] ;  /* 0x00095000011b7983 */ /* 0x000ee80000100800 */
[----:B------:R-:W-:Y:S01]  /*1bf20*/  IMAD.X R199, R6, 0x1, R25, P0 ;  /* 0x0000000106c77824 */ /* 0x000fe200000e0619 */
[----:B------:R-:W3:Y:S04]  /*1bf30*/  LDL R26, [R1+0x958] ;  /* 0x00095800011a7983 */ /* 0x000ee80000100800 */
[----:B------:R-:W0:Y:S01]  /*1bf40*/  LDL R25, [R1+0x938] ;  /* 0x0009380001197983 */ /* 0x000e220000100800 */
[----:B----4-:R-:W-:-:S03]  /*1bf50*/  IADD3 R196, P0, R0, R24, RZ ;  /* 0x0000001800c47210 */ /* 0x010fc60007f1e0ff */
[----:B------:R-:W4:Y:S02]  /*1bf60*/  LDL R24, [R1+0x940] ;  /* 0x0009400001187983 */ /* 0x000f240000100800 */
[----:B--2---:R-:W-:Y:S02]  /*1bf70*/  IMAD.X R197, R6, 0x1, R15, P0 ;  /* 0x0000000106c57824 */ /* 0x004fe400000e060f */
[----:B------:R-:W2:Y:S04]  /*1bf80*/  LDL R15, [R1+0x94c] ;  /* 0x00094c00010f7983 */ /* 0x000ea80000100800 */
[----:B------:R-:W2:Y:S04]  /*1bf90*/  LDG.E.U8 R118, desc[UR60][R186.64] ;  /* 0x0000003cba767981 */ /* 0x000ea8000c1e1100 */
[----:B------:R-:W2:Y:S01]  /*1bfa0*/  LDG.E.U8 R40, desc[UR60][R198.64] ;  /* 0x0000003cc6287981 */ /* 0x000ea2000c1e1100 */
[----:B------:R-:W-:-:S03]  /*1bfb0*/  IADD3 R204, P0, R0, R9, RZ ;  /* 0x0000000900cc7210 */ /* 0x000fc60007f1e0ff */
[----:B------:R-:W2:Y:S02]  /*1bfc0*/  LDG.E.U8 R71, desc[UR60][R196.64] ;  /* 0x0000003cc4477981 */ /* 0x000ea4000c1e1100 */
[----:B------:R-:W-:Y:S01]  /*1bfd0*/  IMAD.X R205, R6, 0x1, R8, P0 ;  /* 0x0000000106cd7824 */ /* 0x000fe200000e0608 */
[----:B------:R-:W-:Y:S01]  /*1bfe0*/  MOV R8, UR6 ;  /* 0x0000000600087c02 */ /* 0x000fe20008000f00 */
[----:B------:R-:W2:Y:S04]  /*1bff0*/  LDG.E.U8 R135, desc[UR60][R194.64] ;  /* 0x0000003cc2877981 */ /* 0x000ea8000c1e1100 */
[----:B------:R-:W2:Y:S01]  /*1c000*/  LDG.E.U8 R90, desc[UR60][R192.64] ;  /* 0x0000003cc05a7981 */ /* 0x000ea2000c1e1100 */
[----:B------:R-:W-:Y:S02]  /*1c010*/  IADD3 R202, P0, R0, R7, RZ ;  /* 0x0000000700ca7210 */ /* 0x000fe40007f1e0ff */
[----:B------:R-:W-:Y:S01]  /*1c020*/  MOV R9, UR5 ;  /* 0x0000000500097c02 */ /* 0x000fe20008000f00 */
[----:B------:R-:W2:Y:S02]  /*1c030*/  LDG.E.U8 R134, desc[UR60][R204.64] ;  /* 0x0000003ccc867981 */ /* 0x000ea4000c1e1100 */
[----:B------:R-:W-:-:S02]  /*1c040*/  IMAD.X R203, R6, 0x1, R5, P0 ;  /* 0x0000000106cb7824 */ /* 0x000fc400000e0605 */
[----:B------:R-:W1:Y:S01]  /*1c050*/  LDL R5, [R1+0x948] ;  /* 0x0009480001057983 */ /* 0x000e620000100800 */
[----:B------:R-:W-:Y:S02]  /*1c060*/  MOV R7, UR7 ;  /* 0x0000000700077c02 */ /* 0x000fe40008000f00 */
[----:B------:R-:W-:Y:S01]  /*1c070*/  R2UR UR6, R34 ;  /* 0x00000000220672ca */ /* 0x000fe200000e0000 */
[----:B------:R-:W2:Y:S04]  /*1c080*/  LDG.E.U8 R89, desc[UR60][R202.64] ;  /* 0x0000003cca597981 */ /* 0x000ea8000c1e1100 */
[----:B------:R-:W-:Y:S04]  /*1c090*/  STL [R1+0x15b8], R7 ;  /* 0x0015b80701007387 */ /* 0x000fe80000100800 */
[----:B------:R3:W-:Y:S04]  /*1c0a0*/  STL [R1+0x15bc], R8 ;  /* 0x0015bc0801007387 */ /* 0x0007e80000100800 */
[----:B------:R-:W-:Y:S01]  /*1c0b0*/  STL [R1+0x15c0], R9 ;  /* 0x0015c00901007387 */ /* 0x000fe20000100800 */
[----:B---3--:R-:W-:-:S02]  /*1c0c0*/  IADD3 R200, P0, R0, R2, RZ ;  /* 0x0000000200c87210 */ /* 0x008fc40007f1e0ff */
[----:B------:R-:W-:-:S05]  /*1c0d0*/  MOV R2, UR4 ;  /* 0x0000000400027c02 */ /* 0x000fca0008000f00 */
[----:B------:R3:W-:Y:S04]  /*1c0e0*/  STL [R1+0x15c4], R2 ;  /* 0x0015c40201007387 */ /* 0x0007e80000100800 */
[----:B------:R-:W2:Y:S04]  /*1c0f0*/  LDL R28, [R1+0x954] ;  /* 0x00095400011c7983 */ /* 0x000ea80000100800 */
[----:B------:R-:W2:Y:S01]  /*1c100*/  LDL R8, [R1+0x960] ;  /* 0x0009600001087983 */ /* 0x000ea20000100800 */
[----:B------:R-:W-:-:S03]  /*1c110*/  IMAD.X R201, R6, 0x1, R32, P0 ;  /* 0x0000000106c97824 */ /* 0x000fc600000e0620 */
[----:B---3--:R-:W3:Y:S01]  /*1c120*/  LDL R2, [R1+0x968] ;  /* 0x0009680001027983 */ /* 0x008ee20000100800 */
[----:B0-----:R-:W-:-:S03]  /*1c130*/  IADD3 R184, P0, R0, R25, RZ ;  /* 0x0000001900b87210 */ /* 0x001fc60007f1e0ff */
[----:B------:R-:W3:Y:S04]  /*1c140*/  LDL R9, [R1+0x964] ;  /* 0x0009640001097983 */ /* 0x000ee80000100800 */
[----:B------:R-:W3:Y:S01]  /*1c150*/  LDL R25, [R1+0x95c] ;  /* 0x00095c0001197983 */ /* 0x000ee20000100800 */
[----:B------:R-:W-:Y:S01]  /*1c160*/  IMAD.X R185, R6, 0x1, R31, P0 ;  /* 0x0000000106b97824 */ /* 0x000fe200000e061f */
[----:B----4-:R-:W-:Y:S02]  /*1c170*/  IADD3 R190, P0, R0, R24, RZ ;  /* 0x0000001800be7210 */ /* 0x010fe40007f1e0ff */
[----:B------:R-:W4:Y:S03]  /*1c180*/  LDL R24, [R1+0xf08] ;  /* 0x000f080001187983 */ /* 0x000f260000100800 */
[----:B------:R-:W-:Y:S01]  /*1c190*/  IMAD.X R191, R6, 0x1, R30, P0 ;  /* 0x0000000106bf7824 */ /* 0x000fe200000e061e */
[----:B------:R-:W4:Y:S04]  /*1c1a0*/  LDL R7, [R1+0x970] ;  /* 0x0009700001077983 */ /* 0x000f280000100800 */
[----:B------:R4:W4:Y:S01]  /*1c1b0*/  LDG.E.U8 R68, desc[UR60][R184.64] ;  /* 0x0000003cb8447981 */ /* 0x000922000c1e1100 */
[----:B------:R-:W-:-:S02]  /*1c1c0*/  R2UR UR7, R35 ;  /* 0x00000000230772ca */ /* 0x000fc400000e0000 */
[----:B------:R-:W-:Y:S01]  /*1c1d0*/  R2UR UR4, R36 ;  /* 0x00000000240472ca */ /* 0x000fe200000e0000 */
[----:B------:R-:W4:Y:S01]  /*1c1e0*/  LDL.64 R30, [R1+0x388] ;  /* 0x00038800011e7983 */ /* 0x000f220000100a00 */
[----:B------:R-:W-:-:S03]  /*1c1f0*/  R2UR UR5, R37 ;  /* 0x00000000250572ca */ /* 0x000fc600000e0000 */
[----:B------:R-:W4:Y:S04]  /*1c200*/  LDL R106, [R1+0xb18] ;  /* 0x000b1800016a7983 */ /* 0x000f280000100800 */
[----:B------:R-:W4:Y:S04]  /*1c210*/  LDL R186, [R1+0xb68] ;  /* 0x000b680001ba7983 */ /* 0x000f280000100800 */
[----:B------:R-:W4:Y:S02]  /*1c220*/  LDL R188, [R1+0xb74] ;  /* 0x000b740001bc7983 */ /* 0x000f240000100800 */
[----:B------:R-:W-:Y:S02]  /*1c230*/  QGMMA.64x64x32.F32.E4M3.E4M3 R152, gdesc[UR4], R152, gsb0 ;  /* 0x00e00000049879f3 */ /* 0x000fe40008000898 */
[----:B------:R-:W4:Y:S04]  /*1c240*/  LDL R187, [R1+0xb8c] ;  /* 0x000b8c0001bb7983 */ /* 0x000f280000100800 */
[----:B------:R-:W4:Y:S01]  /*1c250*/  LDG.E.U8 R133, desc[UR60][R190.64] ;  /* 0x0000003cbe857981 */ /* 0x000f22000c1e1100 */
[----:B-1----:R-:W-:-:S03]  /*1c260*/  IADD3 R18, P0, R0, R5, RZ ;  /* 0x0000000500127210 */ /* 0x002fc60007f1e0ff */
[----:B------:R-:W4:Y:S02]  /*1c270*/  LDL R5, [R1+0xf04] ;  /* 0x000f040001057983 */ /* 0x000f240000100800 */
[----:B------:R-:W-:Y:S01]  /*1c280*/  IMAD.X R19, R6, 0x1, R29, P0 ;  /* 0x0000000106137824 */ /* 0x000fe200000e061d */
[----:B------:R-:W-:Y:S01]  /*1c290*/  IADD3 R16, P0, R0, R27, RZ ;  /* 0x0000001b00107210 */ /* 0x000fe20007f1e0ff */
[----:B------:R-:W4:Y:S04]  /*1c2a0*/  LDL R189, [R1+0xbcc] ;  /* 0x000bcc0001bd7983 */ /* 0x000f280000100800 */
[----:B--2---:R-:W-:Y:S01]  /*1c2b0*/  IMAD.X R17, R6, 0x1, R15, P0 ;  /* 0x0000000106117824 */ /* 0x004fe200000e060f */
[----:B------:R-:W2:Y:S04]  /*1c2c0*/  LDL R27, [R1+0x978] ;  /* 0x00097800011b7983 */ /* 0x000ea80000100800 */
[----:B------:R-:W2:Y:S01]  /*1c2d0*/  LDL R15, [R1+0x96c] ;  /* 0x00096c00010f7983 */ /* 0x000ea20000100800 */
[----:B------:R-:W-:-:S03]  /*1c2e0*/  IADD3 R12, P0, R0, R26, RZ ;  /* 0x0000001a000c7210 */ /* 0x000fc60007f1e0ff */
[----:B------:R-:W2:Y:S04]  /*1c2f0*/  LDL R26, [R1+0x974] ;  /* 0x00097400011a7983 */ /* 0x000ea80000100800 */
[----:B------:R0:W2:Y:S04]  /*1c300*/  LDG.E.U8 R88, desc[UR60][R18.64] ;  /* 0x0000003c12587981 */ /* 0x0000a8000c1e1100 */
[----:B------:R1:W2:Y:S04]  /*1c310*/  LDG.E.U8 R38, desc[UR60][R16.64] ;  /* 0x0000003c10267981 */ /* 0x0002a8000c1e1100 */
[----:B------:R-:W2:Y:S04]  /*1c320*/  LDL R190, [R1+0xbc8] ;  /* 0x000bc80001be7983 */ /* 0x000ea80000100800 */
[----:B------:R-:W2:Y:S04]  /*1c330*/  LDG.E.U8 R39, desc[UR60][R200.64] ;  /* 0x0000003cc8277981 */ /* 0x000ea8000c1e1100 */
[----:B------:R-:W2:Y:S01]  /*1c340*/  LDL R191, [R1+0xc04] ;  /* 0x000c040001bf7983 */ /* 0x000ea20000100800 */
[----:B------:R-:W-:-:S03]  /*1c350*/  IMAD.X R13, R6, 0x1, R28, P0 ;  /* 0x00000001060d7824 */ /* 0x000fc600000e061c */
[----:B------:R-:W2:Y:S01]  /*1c360*/  LDL.64 R28, [R1+0x380] ;  /* 0x00038000011c7983 */ /* 0x000ea20000100a00 */
[----:B------:R-:W-:-:S03]  /*1c370*/  IADD3 R22, P0, R0, R8, RZ ;  /* 0x0000000800167210 */ /* 0x000fc60007f1e0ff */
[----:B------:R-:W2:Y:S04]  /*1c380*/  LDL R8, [R1+0x980] ;  /* 0x0009800001087983 */ /* 0x000ea80000100800 */
[----:B------:R1:W2:Y:S01]  /*1c390*/  LDG.E.U8 R119, desc[UR60][R12.64] ;  /* 0x0000003c0c777981 */ /* 0x0002a2000c1e1100 */
[----:B---3--:R-:W-:Y:S01]  /*1c3a0*/  IMAD.X R23, R6, 0x1, R25, P0 ;  /* 0x0000000106177824 */ /* 0x008fe200000e0619 */
[----:B------:R-:W-:Y:S02]  /*1c3b0*/  IADD3 R20, P0, R0, R2, RZ ;  /* 0x0000000200147210 */ /* 0x000fe40007f1e0ff */
[----:B------:R-:W3:Y:S04]  /*1c3c0*/  LDL R25, [R1+0x97c] ;  /* 0x00097c0001197983 */ /* 0x000ee80000100800 */
[----:B------:R-:W3:Y:S01]  /*1c3d0*/  LDL R2, [R1+0x988] ;  /* 0x0009880001027983 */ /* 0x000ee20000100800 */
[----:B------:R-:W-:-:S03]  /*1c3e0*/  IMAD.X R21, R6, 0x1, R9, P0 ;  /* 0x0000000106157824 */ /* 0x000fc600000e0609 */
[----:B------:R-:W3:Y:S01]  /*1c3f0*/  LDL R9, [R1+0x984] ;  /* 0x0009840001097983 */ /* 0x000ee20000100800 */
[----:B----4-:R-:W-:-:S03]  /*1c400*/  IADD3 R184, P0, R0, R24, RZ ;  /* 0x0000001800b87210 */ /* 0x010fc60007f1e0ff */
[----:B------:R-:W4:Y:S04]  /*1c410*/  LDL R24, [R1+0x98c] ;  /* 0x00098c0001187983 */ /* 0x000f280000100800 */
[----:B------:R-:W4:Y:S04]  /*1c420*/  LDG.E.U8 R132, desc[UR60][R22.64] ;  /* 0x0000003c16847981 */ /* 0x000f28000c1e1100 */
[----:B------:R-:W4:Y:S04]  /*1c430*/  LDG.E.U8 R87, desc[UR60][R20.64] ;  /* 0x0000003c14577981 */ /* 0x000f28000c1e1100 */
[----:B------:R-:W4:Y:S04]  /*1c440*/  LDL R22, [R1+0x99c] ;  /* 0x00099c0001167983 */ /* 0x000f280000100800 */
[----:B------:R-:W4:Y:S04]  /*1c450*/  LDL R21, [R1+0x9a8] ;  /* 0x0009a80001157983 */ /* 0x000f280000100800 */
[----:B------:R-:W4:Y:S01]  /*1c460*/  LDL R20, [R1+0x9ac] ;  /* 0x0009ac0001147983 */ /* 0x000f220000100800 */
[----:B------:R-:W-:-:S03]  /*1c470*/  IMAD.X R185, R6, 0x1, R5, P0 ;  /* 0x0000000106b97824 */ /* 0x000fc600000e0605 */
[----:B------:R-:W4:Y:S04]  /*1c480*/  LDL R23, [R1+0x9b8] ;  /* 0x0009b80001177983 */ /* 0x000f280000100800 */
[----:B------:R-:W4:Y:S01]  /*1c490*/  LDL R5, [R1+0x990] ;  /* 0x0009900001057983 */ /* 0x000f220000100800 */
[----:B0-----:R-:W-:-:S03]  /*1c4a0*/  IADD3 R18, P0, R0, R7, RZ ;  /* 0x0000000700127210 */ /* 0x001fc60007f1e0ff */
[----:B------:R-:W4:Y:S02]  /*1c4b0*/  LDL R7, [R1+0x998] ;  /* 0x0009980001077983 */ /* 0x000f240000100800 */
[----:B--2---:R-:W-:Y:S01]  /*1c4c0*/  IMAD.X R19, R6, 0x1, R15, P0 ;  /* 0x0000000106137824 */ /* 0x004fe200000e060f */
[----:B------:R-:W-:Y:S01]  /*1c4d0*/  R2UR UR5, R31 ;  /* 0x000000001f0572ca */ /* 0x000fe200000e0000 */
[----:B------:R-:W2:Y:S01]  /*1c4e0*/  LDL R15, [R1+0x994] ;  /* 0x00099400010f7983 */ /* 0x000ea20000100800 */
[----:B-1----:R-:W-:-:S03]  /*1c4f0*/  IADD3 R16, P0, R0, R27, RZ ;  /* 0x0000001b00107210 */ /* 0x002fc60007f1e0ff */
[----:B------:R-:W2:Y:S02]  /*1c500*/  LDL R27, [R1+0x9a0] ;  /* 0x0009a000011b7983 */ /* 0x000ea40000100800 */
[----:B------:R-:W-:Y:S02]  /*1c510*/  IMAD.X R17, R6, 0x1, R26, P0 ;  /* 0x0000000106117824 */ /* 0x000fe400000e061a */
[----:B------:R-:W2:Y:S04]  /*1c520*/  LDL R26, [R1+0xf0c] ;  /* 0x000f0c00011a7983 */ /* 0x000ea80000100800 */
[----:B------:R0:W2:Y:S04]  /*1c530*/  LDG.E.U8 R121, desc[UR60][R18.64] ;  /* 0x0000003c12797981 */ /* 0x0000a8000c1e1100 */
[----:B------:R4:W2:Y:S01]  /*1c540*/  LDG.E.U8 R131, desc[UR60][R16.64] ;  /* 0x0000003c10837981 */ /* 0x0008a2000c1e1100 */
[----:B------:R-:W-:Y:S01]  /*1c550*/  R2UR UR4, R30 ;  /* 0x000000001e0472ca */ /* 0x000fe200000e0000 */
[----:B------:R-:W-:-:S02]  /*1c560*/  WARPGROUP.DEPBAR.LE gsb0, 0x0 ;  /* 0x00008000000079c5 */ /* 0x000fc40000010000 */
[----:B------:R-:W2:Y:S01]  /*1c570*/  LDG.E.U8 R37, desc[UR60][R184.64] ;  /* 0x0000003cb8257981 */ /* 0x000ea2000c1e1100 */
[----:B------:R-:W-:Y:S02]  /*1c580*/  IADD3 R12, P0, R0, R8, RZ ;  /* 0x00000008000c7210 */ /* 0x000fe40007f1e0ff */
[----:B------:R-:W-:Y:S01]  /*1c590*/  R2UR UR7, R29 ;  /* 0x000000001d0772ca */ /* 0x000fe200000e0000 */
[----:B------:R-:W2:Y:S01]  /*1c5a0*/  LDL R8, [R1+0xf10] ;  /* 0x000f100001087983 */ /* 0x000ea20000100800 */
[----:B------:R-:W-:Y:S01]  /*1c5b0*/  R2UR UR6, R28 ;  /* 0x000000001c0672ca */ /* 0x000fe200000e0000 */
[----:B------:R-:W-:Y:S02]  /*1c5c0*/  WARPGROUP.ARRIVE ;  /* 0x00000000000079c5 */ /* 0x000fe40000000000 */
[----:B------:R-:W2:Y:S04]  /*1c5d0*/  LDL R185, [R1+0xb34] ;  /* 0x000b340001b97983 */ /* 0x000ea80000100800 */
[----:B------:R-:W2:Y:S01]  /*1c5e0*/  LDL R184, [R1+0xb40] ;  /* 0x000b400001b87983 */ /* 0x000ea20000100800 */
[----:B---3--:R-:W-:Y:S01]  /*1c5f0*/  IMAD.X R13, R6, 0x1, R25, P0 ;  /* 0x00000001060d7824 */ /* 0x008fe200000e0619 */
[----:B0-----:R-:W-:-:S04]  /*1c600*/  IADD3 R18, P0, R0, R2, RZ ;  /* 0x0000000200127210 */ /* 0x001fc80007f1e0ff */
[----:B------:R0:W3:Y:S01]  /*1c610*/  LDG.E.U8 R86, desc[UR60][R12.64] ;  /* 0x0000003c0c567981 */ /* 0x0000e2000c1e1100 */
[----:B------:R-:W-:Y:S03]  /*1c620*/  QGMMA.64x64x32.F32.E4M3.E4M3 R152, gdesc[UR4], R152, gsb0 ;  /* 0x00e00000049879f3 */ /* 0x000fe60008000898 */
[----:B------:R-:W3:Y:S01]  /*1c630*/  LDL R2, [R1+0x9a4] ;  /* 0x0009a40001027983 */ /* 0x000ee20000100800 */
[----:B------:R-:W-:-:S03]  /*1c640*/  IMAD.X R19, R6, 0x1, R9, P0 ;  /* 0x0000000106137824 */ /* 0x000fc600000e0609 */
[----:B------:R-:W3:Y:S04]  /*1c650*/  LDL R9, [R1+0x9b0] ;  /* 0x0009b00001097983 */ /* 0x000ee80000100800 */
[----:B------:R-:W3:Y:S04]  /*1c660*/  LDG.E.U8 R36, desc[UR60][R18.64] ;  /* 0x0000003c12247981 */ /* 0x000ee8000c1e1100 */
[----:B------:R-:W3:Y:S04]  /*1c670*/  LDL R19, [R1+0x9e0] ;  /* 0x0009e00001137983 */ /* 0x000ee80000100800 */
[----:B------:R-:W3:Y:S01]  /*1c680*/  LDL R18, [R1+0x9e4] ;  /* 0x0009e40001127983 */ /* 0x000ee20000100800 */
[----:B----4-:R-:W-:-:S03]  /*1c690*/  IADD3 R16, P0, R0, R5, RZ ;  /* 0x0000000500107210 */ /* 0x010fc60007f1e0ff */
[----:B------:R-:W4:Y:S02]  /*1c6a0*/  LDL R5, [R1+0x9b4] ;  /* 0x0009b40001057983 */ /* 0x000f240000100800 */
[----:B------:R-:W-:Y:S01]  /*1c6b0*/  IMAD.X R17, R6, 0x1, R24, P0 ;  /* 0x0000000106117824 */ /* 0x000fe200000e0618 */
[----:B0-----:R-:W-:Y:S01]  /*1c6c0*/  IADD3 R12, P0, R0, R7, RZ ;  /* 0x00000007000c7210 */ /* 0x001fe20007f1e0ff */
[----:B------:R-:W4:Y:S04]  /*1c6d0*/  LDL.64 R24, [R1+0x368] ;  /* 0x0003680001187983 */ /* 0x000f280000100a00 */
[----:B------:R-:W4:Y:S01]  /*1c6e0*/  LDL R7, [R1+0x9c0] ;  /* 0x0009c00001077983 */ /* 0x000f220000100800 */
[----:B--2---:R-:W-:-:S03]  /*1c6f0*/  IMAD.X R13, R6, 0x1, R15, P0 ;  /* 0x00000001060d7824 */ /* 0x004fc600000e060f */
[----:B------:R-:W2:Y:S04]  /*1c700*/  LDL R15, [R1+0x9bc] ;  /* 0x0009bc00010f7983 */ /* 0x000ea80000100800 */
[----:B------:R0:W2:Y:S04]  /*1c710*/  LDG.E.U8 R130, desc[UR60][R12.64] ;  /* 0x0000003c0c827981 */ /* 0x0000a8000c1e1100 */
[----:B------:R-:W2:Y:S01]  /*1c720*/  LDG.E.U8 R69, desc[UR60][R16.64] ;  /* 0x0000003c10457981 */ /* 0x000ea2000c1e1100 */
[----:B0-----:R-:W-:-:S03]  /*1c730*/  IADD3 R12, P0, R0, R27, RZ ;  /* 0x0000001b000c7210 */ /* 0x001fc60007f1e0ff */
[----:B------:R-:W2:Y:S02]  /*1c740*/  LDL R17, [R1+0x9c4] ;  /* 0x0009c40001117983 */ /* 0x000ea40000100800 */
[----:B------:R-:W-:Y:S02]  /*1c750*/  IMAD.X R13, R6, 0x1, R22, P0 ;  /* 0x00000001060d7824 */ /* 0x000fe400000e0616 */
[----:B------:R-:W2:Y:S04]  /*1c760*/  LDL R22, [R1+0x9c8] ;  /* 0x0009c80001167983 */ /* 0x000ea80000100800 */
[----:B------:R0:W2:Y:S04]  /*1c770*/  LDG.E.U8 R85, desc[UR60][R12.64] ;  /* 0x0000003c0c557981 */ /* 0x0000a8000c1e1100 */
[----:B------:R-:W2:Y:S01]  /*1c780*/  LDL R16, [R1+0x9cc] ;  /* 0x0009cc0001107983 */ /* 0x000ea20000100800 */
[----:B0-----:R-:W-:-:S03]  /*1c790*/  IADD3 R12, P0, R0, R8, RZ ;  /* 0x00000008000c7210 */ /* 0x001fc60007f1e0ff */
[----:B------:R-:W2:Y:S02]  /*1c7a0*/  LDL R8, [R1+0x9d0] ;  /* 0x0009d00001087983 */ /* 0x000ea40000100800 */
[----:B------:R-:W-:-:S05]  /*1c7b0*/  IMAD.X R13, R6, 0x1, R26, P0 ;  /* 0x00000001060d7824 */ /* 0x000fca00000e061a */
[----:B------:R0:W2:Y:S02]  /*1c7c0*/  LDG.E.U8 R35, desc[UR60][R12.64] ;  /* 0x0000003c0c237981 */ /* 0x0000a4000c1e1100 */
[----:B0-----:R-:W-:Y:S02]  /*1c7d0*/  IADD3 R12, P0, R0, R21, RZ ;  /* 0x00000015000c7210 */ /* 0x001fe40007f1e0ff */
        /* <DEDUP_REMOVED lines=11> */
[----:B----4-:R-:W-:Y:S02]  /*1c890*/  IMAD.X R13, R6, 0x1, R5, P0 ;  /* 0x00000001060d7824 */ /* 0x010fe400000e0605 */
[----:B------:R-:W4:Y:S04]  /*1c8a0*/  LDL R5, [R1+0x9dc] ;  /* 0x0009dc0001057983 */ /* 0x000f280000100800 */
[----:B------:R0:W4:Y:S02]  /*1c8b0*/  LDG.E.U8 R84, desc[UR60][R12.64] ;  /* 0x0000003c0c547981 */ /* 0x000124000c1e1100 */
[----:B0-----:R-:W-:-:S02]  /*1c8c0*/  IADD3 R12, P0, R0, R7, RZ ;  /* 0x00000007000c7210 */ /* 0x001fc40007f1e0ff */
[----:B------:R-:W4:Y:S03]  /*1c8d0*/  LDL R7, [R1+0x9e8] ;  /* 0x0009e80001077983 */ /* 0x000f260000100800 */
[----:B--2---:R-:W-:Y:S02]  /*1c8e0*/  IMAD.X R13, R6, 0x1, R15, P0 ;  /* 0x00000001060d7824 */ /* 0x004fe400000e060f */
        /* <DEDUP_REMOVED lines=24> */
[----:B----4-:R-:W-:-:S05]  /*1ca70*/  IMAD.X R13, R6, 0x1, R5, P0 ;  /* 0x00000001060d7824 */ /* 0x010fca00000e0605 */
[----:B------:R0:W4:Y:S02]  /*1ca80*/  LDG.E.U8 R5, desc[UR60][R12.64] ;  /* 0x0000003c0c057981 */ /* 0x000124000c1e1100 */
[----:B0-----:R-:W-:Y:S02]  /*1ca90*/  IADD3 R12, P0, R0, R7, RZ ;  /* 0x00000007000c7210 */ /* 0x001fe40007f1e0ff */
[----:B------:R-:W4:Y:S03]  /*1caa0*/  LDL R7, [R1+0xf1c] ;  /* 0x000f1c0001077983 */ /* 0x000f260000100800 */
[----:B------:R-:W-:Y:S02]  /*1cab0*/  IMAD.X R13, R6, 0x1, R18, P0 ;  /* 0x00000001060d7824 */ /* 0x000fe400000e0612 */
[----:B------:R-:W4:Y:S04]  /*1cac0*/  LDL R18, [R1+0xa14] ;  /* 0x000a140001127983 */ /* 0x000f280000100800 */
[----:B------:R2:W4:Y:S02]  /*1cad0*/  LDG.E.U8 R127, desc[UR60][R12.64] ;  /* 0x0000003c0c7f7981 */ /* 0x000524000c1e1100 */
        /* <DEDUP_REMOVED lines=45> */
[----:B---3--:R-:W-:-:S02]  /*1cdb0*/  IADD3 R12, P0, R0, R2, RZ ;  /* 0x00000002000c7210 */ /* 0x008fc40007f1e0ff */
        /* <DEDUP_REMOVED lines=88> */
[----:B------:R0:W2:Y:S01]  /*1d340*/  LDG.E.U8 R225, desc[UR60][R12.64] ;  /* 0x0000003c0ce17981 */ /* 0x0000a2000c1e1100 */
[----:B------:R-:W-:-:S02]  /*1d350*/  R2UR UR7, R25 ;  /* 0x00000000190772ca */ /* 0x000fc400000e0000 */
[----:B0-----:R-:W-:Y:S02]  /*1d360*/  IADD3 R12, P0, R0, R8, RZ ;  /* 0x00000008000c7210 */ /* 0x001fe40007f1e0ff */
        /* <DEDUP_REMOVED lines=52> */
[----:B--2---:R-:W-:-:S05]  /*1d6b0*/  IMAD.X R13, R6, 0x1, R15, P0 ;  /* 0x00000001060d7824 */ /* 0x004fca00000e060f */
[----:B------:R0:W2:Y:S02]  /*1d6c0*/  LDG.E.U8 R15, desc[UR60][R12.64] ;  /* 0x0000003c0c0f7981 */ /* 0x0000a4000c1e1100 */
[----:B0-----:R-:W-:Y:S02]  /*1d6d0*/  IADD3 R12, P0, R0, R22, RZ ;  /* 0x00000016000c7210 */ /* 0x001fe40007f1e0ff */
        /* <DEDUP_REMOVED lines=16> */
[----:B------:R-:W-:-:S05]  /*1d7e0*/  IMAD.X R13, R6, 0x1, R9, P0 ;  /* 0x00000001060d7824 */ /* 0x000fca00000e0609 */
[----:B------:R0:W3:Y:S02]  /*1d7f0*/  LDG.E.U8 R9, desc[UR60][R12.64] ;  /* 0x0000003c0c097981 */ /* 0x0000e4000c1e1100 */
[----:B0-----:R-:W-:Y:S02]  /*1d800*/  IADD3 R12, P0, R0, R106, RZ ;  /* 0x0000006a000c7210 */ /* 0x001fe40007f1e0ff */
        /* <DEDUP_REMOVED lines=16> */
[----:B------:R-:W-:-:S05]  /*1d910*/  IMAD.X R13, R6, 0x1, R8, P0 ;  /* 0x00000001060d7824 */ /* 0x000fca00000e0608 */
[----:B------:R0:W2:Y:S02]  /*1d920*/  LDG.E.U8 R8, desc[UR60][R12.64] ;  /* 0x0000003c0c087981 */ /* 0x0000a4000c1e1100 */
        /* <DEDUP_REMOVED lines=36> */
[----:B---3--:R-:W-:-:S05]  /*1db70*/  IMAD.X R13, R6, 0x1, R2, P0 ;  /* 0x00000001060d7824 */ /* 0x008fca00000e0602 */
[----:B------:R0:W3:Y:S02]  /*1db80*/  LDG.E.U8 R2, desc[UR60][R12.64] ;  /* 0x0000003c0c027981 */ /* 0x0000e4000c1e1100 */
[----:B0-----:R-:W-:Y:S02]  /*1db90*/  IADD3 R12, P0, R0, R186, RZ ;  /* 0x000000ba000c7210 */ /* 0x001fe40007f1e0ff */
        /* <DEDUP_REMOVED lines=11> */
[----:B------:R-:W-:Y:S01]  /*1dc50*/  IMAD.X R13, R6, 0x1, R188, P0 ;  /* 0x00000001060d7824 */ /* 0x000fe200000e06bc */
[----:B------:R-:W-:Y:S02]  /*1dc60*/  WARPGROUP.DEPBAR.LE gsb0, 0x0 ;  /* 0x00008000000079c5 */ /* 0x000fe40000010000 */
[----:B------:R-:W4:Y:S04]  /*1dc70*/  LDL R188, [R1+0xbd4] ;  /* 0x000bd40001bc7983 */ /* 0x000f280000100800 */
[----:B------:R2:W4:Y:S02]  /*1dc80*/  LDG.E.U8 R230, desc[UR60][R12.64] ;  /* 0x0000003c0ce67981 */ /* 0x000524000c1e1100 */
[----:B--2---:R-:W-:-:S02]  /*1dc90*/  IADD3 R12, P0, R0, R19, RZ ;  /* 0x00000013000c7210 */ /* 0x004fc40007f1e0ff */
[----:B------:R-:W2:Y:S03]  /*1dca0*/  LDL R19, [R1+0xba4] ;  /* 0x000ba40001137983 */ /* 0x000ea60000100800 */
[----:B------:R-:W-:Y:S02]  /*1dcb0*/  IMAD.X R13, R6, 0x1, R18, P0 ;  /* 0x00000001060d7824 */ /* 0x000fe400000e0612 */
[----:B------:R-:W2:Y:S01]  /*1dcc0*/  LDL R18, [R1+0xbb0] ;  /* 0x000bb00001127983 */ /* 0x000ea20000100800 */
[----:B------:R-:W-:-:S03]  /*1dcd0*/  WARPGROUP.ARRIVE ;  /* 0x00000000000079c5 */ /* 0x000fc60000000000 */
[----:B------:R0:W2:Y:S03]  /*1dce0*/  LDG.E.U8 R251, desc[UR60][R12.64] ;  /* 0x0000003c0cfb7981 */ /* 0x0000a6000c1e1100 */
[----:B------:R-:W-:Y:S01]  /*1dcf0*/  QGMMA.64x64x32.F32.E4M3.E4M3 R152, gdesc[UR8], R152, gsb0 ;  /* 0x00e00000089879f3 */ /* 0x000fe20008000898 */
[----:B0-----:R-:W-:Y:S02]  /*1dd00*/  IADD3 R12, P0, R0, R184, RZ ;  /* 0x000000b8000c7210 */ /* 0x001fe40007f1e0ff */
[----:B------:R-:W2:Y:S01]  /*1dd10*/  LDL R184, [R1+0xbac] ;  /* 0x000bac0001b87983 */ /* 0x000ea20000100800 */
[----:B------:R-:W-:Y:S02]  /*1dd20*/  WARPGROUP.DEPBAR.LE gsb0, 0x0 ;  /* 0x00008000000079c5 */ /* 0x000fe40000010000 */
[----:B------:R-:W-:-:S06]  /*1dd30*/  WARPGROUP.ARRIVE ;  /* 0x00000000000079c5 */ /* 0x000fcc0000000000 */
[----:B------:R-:W-:Y:S01]  /*1dd40*/  QGMMA.64x64x32.F32.E4M3.E4M3 R152, gdesc[UR12], R152, gsb0 ;  /* 0x00e000000c9879f3 */ /* 0x000fe20008000898 */
[----:B------:R-:W-:Y:S02]  /*1dd50*/  IMAD.X R13, R6, 0x1, R17, P0 ;  /* 0x00000001060d7824 */ /* 0x000fe400000e0611 */
[----:B------:R-:W2:Y:S04]  /*1dd60*/  LDL R17, [R1+0xbb8] ;  /* 0x000bb80001117983 */ /* 0x000ea80000100800 */
[----:B------:R0:W2:Y:S02]  /*1dd70*/  LDG.E.U8 R203, desc[UR60][R12.64] ;  /* 0x0000003c0ccb7981 */ /* 0x0000a4000c1e1100 */
[----:B0-----:R-:W-:Y:S02]  /*1dd80*/  IADD3 R12, P0, R0, R106, RZ ;  /* 0x0000006a000c7210 */ /* 0x001fe40007f1e0ff */
[----:B------:R-:W2:Y:S03]  /*1dd90*/  LDL R106, [R1+0xbb4] ;  /* 0x000bb400016a7983 */ /* 0x000ea60000100800 */
[----:B------:R-:W-:Y:S01]  /*1dda0*/  IMAD.X R13, R6, 0x1, R187, P0 ;  /* 0x00000001060d7824 */ /* 0x000fe200000e06bb */
[----:B------:R-:W-:-:S02]  /*1ddb0*/  WARPGROUP.DEPBAR.LE gsb0, 0x0 ;  /* 0x00008000000079c5 */ /* 0x000fc40000010000 */
[----:B------:R-:W2:Y:S04]  /*1ddc0*/  LDL R187, [R1+0xbdc] ;  /* 0x000bdc0001bb7983 */ /* 0x000ea80000100800 */
[----:B------:R0:W2:Y:S02]  /*1ddd0*/  LDG.E.U8 R206, desc[UR60][R12.64] ;  /* 0x0000003c0cce7981 */ /* 0x0000a4000c1e1100 */
[----:B0-----:R-:W-:Y:S02]  /*1dde0*/  IADD3 R12, P0, R0, R23, RZ ;  /* 0x00000017000c7210 */ /* 0x001fe40007f1e0ff */
[----:B------:R-:W2:Y:S03]  /*1ddf0*/  LDL R23, [R1+0xbbc] ;  /* 0x000bbc0001177983 */ /* 0x000ea60000100800 */
[----:B------:R-:W-:-:S02]  /*1de00*/  IMAD.X R13, R6, 0x1, R16, P0 ;  /* 0x00000001060d7824 */ /* 0x000fc400000e0610 */
[----:B------:R-:W2:Y:S04]  /*1de10*/  LDL R16, [R1+0xbc0] ;  /* 0x000bc00001107983 */ /* 0x000ea80000100800 */
[----:B------:R3:W2:Y:S02]  /*1de20*/  LDG.E.U8 R227, desc[UR60][R12.64] ;  /* 0x0000003c0ce37981 */ /* 0x0006a4000c1e1100 */
[----:B---3--:R-:W-:Y:S01]  /*1de30*/  IADD3 R12, P0, R0, R186, RZ ;  /* 0x000000ba000c7210 */ /* 0x008fe20007f1e0ff */
[----:B------:R-:W-:Y:S01]  /*1de40*/  WARPGROUP.ARRIVE ;  /* 0x00000000000079c5 */ /* 0x000fe20000000000 */
[----:B------:R-:W3:Y:S03]  /*1de50*/  LDL R186, [R1+0xbe8] ;  /* 0x000be80001ba7983 */ /* 0x000ee60000100800 */
[----:B------:R-:W-:-:S02]  /*1de60*/  IMAD.X R13, R6, 0x1, R185, P0 ;  /* 0x00000001060d7824 */ /* 0x000fc400000e06b9 */
[----:B------:R-:W-:Y:S01]  /*1de70*/  QGMMA.64x64x32.F32.E4M3.E4M3 R152, gdesc[UR16], R152, gsb0 ;  /* 0x00e00000109879f3 */ /* 0x000fe20008000898 */
[----:B------:R-:W3:Y:S04]  /*1de80*/  LDL R185, [R1+0xbe4] ;  /* 0x000be40001b97983 */ /* 0x000ee80000100800 */
[----:B------:R0:W3:Y:S02]  /*1de90*/  LDG.E.U8 R248, desc[UR60][R12.64] ;  /* 0x0000003c0cf87981 */ /* 0x0000e4000c1e1100 */
[----:B0-----:R-:W-:Y:S02]  /*1dea0*/  IADD3 R12, P0, R0, R22, RZ ;  /* 0x00000016000c7210 */ /* 0x001fe40007f1e0ff */
[----:B------:R-:W3:Y:S03]  /*1deb0*/  LDL R22, [R1+0xbc4] ;  /* 0x000bc40001167983 */ /* 0x000ee60000100800 */
[----:B------:R-:W-:-:S02]  /*1dec0*/  IMAD.X R13, R6, 0x1, R21, P0 ;  /* 0x00000001060d7824 */ /* 0x000fc400000e0615 */
[----:B------:R-:W3:Y:S04]  /*1ded0*/  LDL R21, [R1+0xbd0] ;  /* 0x000bd00001157983 */ /* 0x000ee80000100800 */
[----:B------:R4:W3:Y:S02]  /*1dee0*/  LDG.E.U8 R201, desc[UR60][R12.64] ;  /* 0x0000003c0cc97981 */ /* 0x0008e4000c1e1100 */
[----:B----4-:R-:W-:Y:S02]  /*1def0*/  IADD3 R12, P0, R0, R20, RZ ;  /* 0x00000014000c7210 */ /* 0x010fe40007f1e0ff */
[----:B------:R-:W4:Y:S03]  /*1df00*/  LDL R20, [R1+0xf60] ;  /* 0x000f600001147983 */ /* 0x000f260000100800 */
[----:B--2---:R-:W-:-:S02]  /*1df10*/  IMAD.X R13, R6, 0x1, R19, P0 ;  /* 0x00000001060d7824 */ /* 0x004fc400000e0613 */
[----:B------:R-:W2:Y:S04]  /*1df20*/  LDL R19, [R1+0xf5c] ;  /* 0x000f5c0001137983 */ /* 0x000ea80000100800 */
[----:B------:R0:W2:Y:S02]  /*1df30*/  LDG.E.U8 R204, desc[UR60][R12.64] ;  /* 0x0000003c0ccc7981 */ /* 0x0000a4000c1e1100 */
[----:B0-----:R-:W-:Y:S02]  /*1df40*/  IADD3 R12, P0, R0, R18, RZ ;  /* 0x00000012000c7210 */ /* 0x001fe40007f1e0ff */
[----:B------:R-:W2:Y:S01]  /*1df50*/  LDL R18, [R1+0xbd8] ;  /* 0x000bd80001127983 */ /* 0x000ea20000100800 */
[----:B------:R-:W-:Y:S02]  /*1df60*/  WARPGROUP.DEPBAR.LE gsb0, 0x0 ;  /* 0x00008000000079c5 */ /* 0x000fe40000010000 */
[----:B------:R-:W-:-:S06]  /*1df70*/  WARPGROUP.ARRIVE ;  /* 0x00000000000079c5 */ /* 0x000fcc0000000000 */
[----:B------:R-:W-:Y:S01]  /*1df80*/  QGMMA.64x64x32.F32.E4M3.E4M3 R152, gdesc[UR20], R152, gsb0 ;  /* 0x00e00000149879f3 */ /* 0x000fe20008000898 */
[----:B------:R-:W-:Y:S02]  /*1df90*/  IMAD.X R13, R6, 0x1, R184, P0 ;  /* 0x00000001060d7824 */ /* 0x000fe400000e06b8 */
[----:B------:R-:W2:Y:S04]  /*1dfa0*/  LDL R184, [R1+0xbec] ;  /* 0x000bec0001b87983 */ /* 0x000ea80000100800 */
[----:B------:R0:W2:Y:S01]  /*1dfb0*/  LDG.E.U8 R224, desc[UR60][R12.64] ;  /* 0x0000003c0ce07981 */ /* 0x0000a2000c1e1100 */
[----:B------:R-:W-:Y:S02]  /*1dfc0*/  WARPGROUP.DEPBAR.LE gsb0, 0x0 ;  /* 0x00008000000079c5 */ /* 0x000fe40000010000 */
[----:B------:R-:W-:-:S06]  /*1dfd0*/  WARPGROUP.ARRIVE ;  /* 0x00000000000079c5 */ /* 0x000fcc0000000000 */
[----:B------:R-:W-:Y:S01]  /*1dfe0*/  QGMMA.64x64x32.F32.E4M3.E4M3 R152, gdesc[UR24], R152, gsb0 ;  /* 0x00e00000189879f3 */ /* 0x000fe20008000898 */
        /* <DEDUP_REMOVED lines=10> */
[----:B0-----:R-:W-:-:S05]  /*1e090*/  IADD3 R12, P0, R0, R190, RZ ;  /* 0x000000be000c7210 */ /* 0x001fca0007f1e0ff */
[----:B---3--:R-:W-:Y:S02]  /*1e0a0*/  IMAD.X R13, R6, 0x1, R22, P0 ;  /* 0x00000001060d7824 */ /* 0x008fe400000e0616 */
[----:B------:R-:W3:Y:S04]  /*1e0b0*/  LDL R22, [R1+0xc10] ;  /* 0x000c100001167983 */ /* 0x000ee80000100800 */
[----:B------:R0:W3:Y:S02]  /*1e0c0*/  LDG.E.U8 R202, desc[UR60][R12.64] ;  /* 0x0000003c0cca7981 */ /* 0x0000e4000c1e1100 */
[----:B0-----:R-:W-:Y:S02]  /*1e0d0*/  IADD3 R12, P0, R0, R21, RZ ;  /* 0x00000015000c7210 */ /* 0x001fe40007f1e0ff */
[----:B------:R-:W3:Y:S03]  /*1e0e0*/  LDL R21, [R1+0xc0c] ;  /* 0x000c0c0001157983 */ /* 0x000ee60000100800 */
[----:B------:R-:W-:-:S05]  /*1e0f0*/  IMAD.X R13, R6, 0x1, R189, P0 ;  /* 0x00000001060d7824 */ /* 0x000fca00000e06bd */
[----:B------:R4:W3:Y:S02]  /*1e100*/  LDG.E.U8 R221, desc[UR60][R12.64] ;  /* 0x0000003c0cdd7981 */ /* 0x0008e4000c1e1100 */
[----:B----4-:R-:W-:Y:S02]  /*1e110*/  IADD3 R12, P0, R0, R20, RZ ;  /* 0x00000014000c7210 */ /* 0x010fe40007f1e0ff */
[----:B------:R-:W4:Y:S03]  /*1e120*/  LDL R20, [R1+0xc28] ;  /* 0x000c280001147983 */ /* 0x000f260000100800 */
[----:B--2---:R-:W-:Y:S02]  /*1e130*/  IMAD.X R13, R6, 0x1, R19, P0 ;  /* 0x00000001060d7824 */ /* 0x004fe400000e0613 */
[----:B------:R-:W2:Y:S04]  /*1e140*/  LDL R19, [R1+0x780] ;  /* 0x0007800001137983 */ /* 0x000ea80000100800 */
[----:B------:R0:W2:Y:S02]  /*1e150*/  LDG.E.U8 R239, desc[UR60][R12.64] ;  /* 0x0000003c0cef7981 */ /* 0x0000a4000c1e1100 */
[----:B0-----:R-:W-:-:S02]  /*1e160*/  IADD3 R12, P0, R0, R18, RZ ;  /* 0x00000012000c7210 */ /* 0x001fc40007f1e0ff */
[----:B------:R-:W2:Y:S01]  /*1e170*/  LDL R18, [R1+0xc00] ;  /* 0x000c000001127983 */ /* 0x000ea20000100800 */
[----:B------:R-:W-:Y:S02]  /*1e180*/  WARPGROUP.DEPBAR.LE gsb0, 0x0 ;  /* 0x00008000000079c5 */ /* 0x000fe40000010000 */
[----:B------:R-:W-:-:S06]  /*1e190*/  WARPGROUP.ARRIVE ;  /* 0x00000000000079c5 */ /* 0x000fcc0000000000 */
[----:B------:R-:W-:Y:S03]  /*1e1a0*/  QGMMA.64x64x32.F32.E4M3.E4M3 R152, gdesc[UR28], R152, gsb0 ;  /* 0x00e000001c9879f3 */ /* 0x000fe60008000898 */
        /* <DEDUP_REMOVED lines=29> */
[----:B------:R-:W-:-:S02]  /*1e380*/  WARPGROUP.DEPBAR.LE gsb0, 0x0 ;  /* 0x00008000000079c5 */ /* 0x000fc40000010000 */
[----:B------:R-:W-:-:S06]  /*1e390*/  WARPGROUP.ARRIVE ;  /* 0x00000000000079c5 */ /* 0x000fcc0000000000 */
[----:B------:R-:W-:Y:S01]  /*1e3a0*/  QGMMA.64x64x32.F32.E4M3.E4M3 R152, gdesc[UR40], R152, gsb0 ;  /* 0x00e00000289879f3 */ /* 0x000fe20008000898 */
[----:B---3--:R-:W-:Y:S02]  /*1e3b0*/  IADD3 R12, P0, R0, R22, RZ ;  /* 0x00000016000c7210 */ /* 0x008fe40007f1e0ff */
        /* <DEDUP_REMOVED lines=17> */
[----:B------:R-:W-:-:S05]  /*1e4d0*/  IMAD.X R13, R6, 0x1, R17, P0 ;  /* 0x00000001060d7824 */ /* 0x000fca00000e0611 */
[----:B------:R0:W2:Y:S01]  /*1e4e0*/  LDG.E.U8 R198, desc[UR60][R12.64] ;  /* 0x0000003c0cc67981 */ /* 0x0000a2000c1e1100 */
[----:B------:R-:W-:Y:S02]  /*1e4f0*/  WARPGROUP.DEPBAR.LE gsb0, 0x0 ;  /* 0x00008000000079c5 */ /* 0x000fe40000010000 */
[----:B------:R-:W-:-:S06]  /*1e500*/  WARPGROUP.ARRIVE ;  /* 0x00000000000079c5 */ /* 0x000fcc0000000000 */
[----:B------:R-:W-:Y:S01]  /*1e510*/  QGMMA.64x64x32.F32.E4M3.E4M3 R152, gdesc[UR52], R152, gsb0 ;  /* 0x00e00000349879f3 */ /* 0x000fe20008000898 */
[----:B------:R-:W-:-:S05]  /*1e520*/  IADD3 R16, P0, R0, R16, RZ ;  /* 0x0000001000107210 */ /* 0x000fca0007f1e0ff */
[----:B------:R-:W-:Y:S01]  /*1e530*/  IMAD.X R17, R6, 0x1, R191, P0 ;  /* 0x0000000106117824 */ /* 0x000fe200000e06bf */
[----:B0-----:R-:W-:-:S04]  /*1e540*/  IADD3 R12, P0, R0, R188, RZ ;  /* 0x000000bc000c7210 */ /* 0x001fc80007f1e0ff */
[----:B------:R-:W2:Y:S01]  /*1e550*/  LDG.E.U8 R214, desc[UR60][R16.64] ;  /* 0x0000003c10d67981 */ /* 0x000ea2000c1e1100 */
[----:B------:R-:W-:-:S05]  /*1e560*/  IMAD.X R13, R6, 0x1, R187, P0 ;  /* 0x00000001060d7824 */ /* 0x000fca00000e06bb */
[----:B------:R0:W2:Y:S02]  /*1e570*/  LDG.E.U8 R196, desc[UR60][R12.64] ;  /* 0x0000003c0cc47981 */ /* 0x0000a4000c1e1100 */
[----:B0-----:R-:W-:-:S05]  /*1e580*/  IADD3 R12, P0, R0, R186, RZ ;  /* 0x000000ba000c7210 */ /* 0x001fca0007f1e0ff */
[----:B------:R-:W-:-:S05]  /*1e590*/  IMAD.X R13, R6, 0x1, R185, P0 ;  /* 0x00000001060d7824 */ /* 0x000fca00000e06b9 */
[----:B------:R0:W2:Y:S02]  /*1e5a0*/  LDG.E.U8 R213, desc[UR60][R12.64] ;  /* 0x0000003c0cd57981 */ /* 0x0000a4000c1e1100 */
[----:B0-----:R-:W-:-:S05]  /*1e5b0*/  IADD3 R12, P0, R0, R184, RZ ;  /* 0x000000b8000c7210 */ /* 0x001fca0007f1e0ff */
[----:B------:R-:W-:Y:S02]  /*1e5c0*/  IMAD.X R13, R6, 0x1, R106, P0 ;  /* 0x00000001060d7824 */ /* 0x000fe400000e066a */
[----:B------:R-:W0:Y:S03]  /*1e5d0*/  LDC R106, c[0x0][0x238] ;  /* 0x00008e00ff6a7b82 */ /* 0x000e260000000800 */
[----:B------:R1:W2:Y:S02]  /*1e5e0*/  LDG.E.U8 R195, desc[UR60][R12.64] ;  /* 0x0000003c0cc37981 */ /* 0x0002a4000c1e1100 */
[----:B-1----:R-:W-:-:S05]  /*1e5f0*/  IADD3 R12, P0, R0, R23, RZ ;  /* 0x00000017000c7210 */ /* 0x002fca0007f1e0ff */
[----:B---3--:R-:W-:Y:S01]  /*1e600*/  IMAD.X R13, R6, 0x1, R22, P0 ;  /* 0x00000001060d7824 */ /* 0x008fe200000e0616 */
[----:B------:R-:W-:-:S04]  /*1e610*/  IADD3 R16, P0, R0, R21, RZ ;  /* 0x0000001500107210 */ /* 0x000fc80007f1e0ff */
[----:B------:R2:W3:Y:S01]  /*1e620*/  LDG.E.U8 R211, desc[UR60][R12.64] ;  /* 0x0000003c0cd37981 */ /* 0x0004e2000c1e1100 */
[----:B----4-:R-:W-:Y:S01]  /*1e630*/  IMAD.X R17, R6, 0x1, R20, P0 ;  /* 0x0000000106117824 */ /* 0x010fe200000e0614 */
[----:B------:R-:W-:Y:S02]  /*1e640*/  WARPGROUP.DEPBAR.LE gsb0, 0x0 ;  /* 0x00008000000079c5 */ /* 0x000fe40000010000 */
[-C--:B0-----:R-:W-:Y:S01]  /*1e650*/  FMUL R188, R157, R106.reuse ;  /* 0x0000006a9dbc7220 */ /* 0x081fe20000400000 */
[----:B--2---:R-:W-:Y:S01]  /*1e660*/  IADD3 R12, P0, R0, R19, RZ ;  /* 0x00000013000c7210 */ /* 0x004fe20007f1e0ff */
[----:B------:R-:W-:Y:S01]  /*1e670*/  FMUL R185, R159, R106 ;  /* 0x0000006a9fb97220 */ /* 0x000fe20000400000 */
[----:B------:R-:W-:-:S03]  /*1e680*/  LOP3.LUT R22, R14, 0x8, RZ, 0xfc, !PT ;  /* 0x000000080e167812 */ /* 0x000fc600078efcff */
[----:B------:R-:W-:Y:S01]  /*1e690*/  IMAD.X R13, R6, 0x1, R18, P0 ;  /* 0x00000001060d7824 */ /* 0x000fe200000e0612 */
[----:B------:R-:W-:Y:S01]  /*1e6a0*/  IADD3 R6, P0, R11, 0x11, RZ ;  /* 0x000000110b067810 */ /* 0x000fe20007f1e0ff */
[--C-:B------:R-:W-:Y:S01]  /*1e6b0*/  IMAD.X R18, RZ, RZ, R252.reuse, P2 ;  /* 0x000000ffff127224 */ /* 0x100fe200010e06fc */
[----:B------:R-:W-:Y:S01]  /*1e6c0*/  FSEL R188, R188, -INF , !P1 ;  /* 0xff800000bcbc7808 */ /* 0x000fe20004800000 */
[----:B------:R-:W-:Y:S01]  /*1e6d0*/  FMUL R187, R160, R106 ;  /* 0x0000006aa0bb7220 */ /* 0x000fe20000400000 */
[----:B------:R-:W-:Y:S01]  /*1e6e0*/  ISETP.GT.U32.AND P1, PT, R6, R14, PT ;  /* 0x0000000e0600720c */ /* 0x000fe20003f24070 */
[----:B------:R-:W-:Y:S01]  /*1e6f0*/  FMUL R184, R162, R106 ;  /* 0x0000006aa2b87220 */ /* 0x000fe20000400000 */
[C---:B------:R-:W-:Y:S02]  /*1e700*/  ISETP.GT.U32.AND.EX P4, PT, R18.reuse, RZ, PT, P4 ;  /* 0x000000ff1200720c */ /* 0x040fe40003f84140 */
[----:B------:R-:W-:Y:S01]  /*1e710*/  ISETP.GT.U32.AND.EX P3, PT, R18, RZ, PT, P3 ;  /* 0x000000ff1200720c */ /* 0x000fe20003f64130 */
[----:B------:R-:W-:Y:S01]  /*1e720*/  IMAD.X R18, RZ, RZ, R252, P0 ;  /* 0x000000ffff127224 */ /* 0x000fe200000e06fc */
[----:B------:R-:W-:-:S02]  /*1e730*/  ISETP.GT.U32.AND P2, PT, R6, R22, PT ;  /* 0x000000160600720c */ /* 0x000fc40003f44070 */
[----:B------:R-:W-:Y:S02]  /*1e740*/  FSEL R185, R185, -INF , !P5 ;  /* 0xff800000b9b97808 */ /* 0x000fe40006800000 */
[----:B------:R-:W-:Y:S01]  /*1e750*/  IADD3 R6, P5, R11, 0x18, RZ ;  /* 0x000000180b067810 */ /* 0x000fe20007fbe0ff */
[----:B------:R-:W-:Y:S01]  /*1e760*/  FMUL R186, R161, R106 ;  /* 0x0000006aa1ba7220 */ /* 0x000fe20000400000 */
[----:B------:R-:W-:Y:S02]  /*1e770*/  FSEL R187, R187, -INF , !P4 ;  /* 0xff800000bbbb7808 */ /* 0x000fe40006000000 */
[C---:B------:R-:W-:Y:S02]  /*1e780*/  ISETP.GT.U32.AND P4, PT, R6.reuse, R14, PT ;  /* 0x0000000e0600720c */ /* 0x040fe40003f84070 */
[----:B------:R-:W-:Y:S02]  /*1e790*/  ISETP.GT.U32.AND P0, PT, R6, R22, PT ;  /* 0x000000160600720c */ /* 0x000fe40003f04070 */
[----:B------:R-:W-:-:S02]  /*1e7a0*/  ISETP.GT.U32.AND.EX P1, PT, R18, RZ, PT, P1 ;  /* 0x000000ff1200720c */ /* 0x000fc40003f24110 */
[----:B------:R-:W-:Y:S02]  /*1e7b0*/  FSEL R184, R184, -INF , !P3 ;  /* 0xff800000b8b87808 */ /* 0x000fe40005800000 */
[----:B------:R-:W-:Y:S01]  /*1e7c0*/  ISETP.GT.U32.AND.EX P2, PT, R18, RZ, PT, P2 ;  /* 0x000000ff1200720c */ /* 0x000fe20003f44120 */
[--C-:B------:R-:W-:Y:S01]  /*1e7d0*/  IMAD.X R18, RZ, RZ, R252.reuse, P5 ;  /* 0x000000ffff127224 */ /* 0x100fe200028e06fc */
[----:B------:R-:W-:Y:S02]  /*1e7e0*/  IADD3 R6, P3, R11, 0x19, RZ ;  /* 0x000000190b067810 */ /* 0x000fe40007f7e0ff */
[----:B------:R-:W-:Y:S01]  /*1e7f0*/  FSEL R186, R186, -INF , !P1 ;  /* 0xff800000baba7808 */ /* 0x000fe20004800000 */
[----:B------:R-:W-:Y:S01]  /*1e800*/  FMUL R160, R164, R106 ;  /* 0x0000006aa4a07220 */ /* 0x000fe20000400000 */
[C---:B------:R-:W-:Y:S02]  /*1e810*/  ISETP.GT.U32.AND P1, PT, R6.reuse, R14, PT ;  /* 0x0000000e0600720c */ /* 0x040fe40003f24070 */
[----:B------:R-:W-:Y:S01]  /*1e820*/  ISETP.GT.U32.AND P5, PT, R6, R22, PT ;  /* 0x000000160600720c */ /* 0x000fe20003fa4070 */
[----:B------:R-:W-:Y:S01]  /*1e830*/  IMAD.X R6, RZ, RZ, R252, P3 ;  /* 0x000000ffff067224 */ /* 0x000fe200018e06fc */
[----:B------:R-:W-:Y:S01]  /*1e840*/  ISETP.GT.U32.AND.EX P4, PT, R18, RZ, PT, P4 ;  /* 0x000000ff1200720c */ /* 0x000fe20003f84140 */
[----:B------:R-:W-:Y:S01]  /*1e850*/  FMUL R157, R166, R106 ;  /* 0x0000006aa69d7220 */ /* 0x000fe20000400000 */
[----:B------:R-:W-:-:S02]  /*1e860*/  ISETP.GT.U32.AND.EX P0, PT, R18, RZ, PT, P0 ;  /* 0x000000ff1200720c */ /* 0x000fc40003f04100 */
[C---:B------:R-:W-:Y:S02]  /*1e870*/  ISETP.GT.U32.AND.EX P1, PT, R6.reuse, RZ, PT, P1 ;  /* 0x000000ff0600720c */ /* 0x040fe40003f24110 */
[----:B------:R-:W-:Y:S02]  /*1e880*/  ISETP.GT.U32.AND.EX P5, PT, R6, RZ, PT, P5 ;  /* 0x000000ff0600720c */ /* 0x000fe40003fa4150 */
[----:B------:R-:W-:Y:S02]  /*1e890*/  FSEL R160, R160, -INF , !P4 ;  /* 0xff800000a0a07808 */ /* 0x000fe40006000000 */
[----:B------:R-:W-:Y:S02]  /*1e8a0*/  IADD3 R6, P4, R11, 0x8, RZ ;  /* 0x000000080b067810 */ /* 0x000fe40007f9e0ff */
[----:B------:R-:W-:Y:S01]  /*1e8b0*/  FSEL R157, R157, -INF , !P0 ;  /* 0xff8000009d9d7808 */ /* 0x000fe20004000000 */
[----:B------:R-:W-:Y:S01]  /*1e8c0*/  FMUL R163, R163, R106 ;  /* 0x0000006aa3a37220 */ /* 0x000fe20000400000 */
[----:B------:R-:W-:Y:S01]  /*1e8d0*/  ISETP.GT.U32.AND P0, PT, R6, R14, PT ;  /* 0x0000000e0600720c */ /* 0x000fe20003f04070 */
[----:B------:R-:W-:Y:S01]  /*1e8e0*/  IMAD.X R6, RZ, RZ, R252, P4 ;  /* 0x000000ffff067224 */ /* 0x000fe200020e06fc */
[----:B------:R-:W-:Y:S01]  /*1e8f0*/  LOP3.LUT R18, R11, 0x21, RZ, 0xfc, !PT ;  /* 0x000000210b127812 */ /* 0x000fe200078efcff */
[-C--:B------:R-:W-:Y:S01]  /*1e900*/  FMUL R23, R167, R106.reuse ;  /* 0x0000006aa7177220 */ /* 0x080fe20000400000 */
[----:B------:R-:W-:Y:S01]  /*1e910*/  FMUL R156, R156, R106 ;  /* 0x0000006a9c9c7220 */ /* 0x000fe20000400000 */
[----:B------:R-:W-:-:S02]  /*1e920*/  FSEL R163, R163, -INF , !P2 ;  /* 0xff800000a3a37808 */ /* 0x000fc40005000000 */
[----:B------:R-:W-:Y:S02]  /*1e930*/  ISETP.GT.U32.AND.EX P0, PT, R6, RZ, PT, P0 ;  /* 0x000000ff0600720c */ /* 0x000fe40003f04100 */
[C---:B------:R-:W-:Y:S02]  /*1e940*/  ISETP.GT.U32.AND P3, PT, R18.reuse, R22, PT ;  /* 0x000000161200720c */ /* 0x040fe40003f64070 */
[----:B------:R-:W-:Y:S02]  /*1e950*/  ISETP.GT.U32.AND P2, PT, R18, R14, PT ;  /* 0x0000000e1200720c */ /* 0x000fe40003f44070 */
[C---:B------:R-:W-:Y:S02]  /*1e960*/  LOP3.LUT R6, R11.reuse, 0x29, RZ, 0xfc, !PT ;  /* 0x000000290b067812 */ /* 0x040fe400078efcff */
[----:B------:R-:W-:Y:S01]  /*1e970*/  LOP3.LUT R18, R11, 0x28, RZ, 0xfc, !PT ;  /* 0x000000280b127812 */ /* 0x000fe200078efcff */
[-C--:B------:R-:W-:Y:S01]  /*1e980*/  FMUL R169, R169, R106.reuse ;  /* 0x0000006aa9a97220 */ /* 0x080fe20000400000 */
[----:B------:R-:W-:Y:S01]  /*1e990*/  FSEL R23, R23, -INF , !P5 ;  /* 0xff80000017177808 */ /* 0x000fe20006800000 */
[----:B------:R-:W-:Y:S01]  /*1e9a0*/  FMUL R167, R171, R106 ;  /* 0x0000006aaba77220 */ /* 0x000fe20000400000 */
[----:B------:R-:W-:-:S02]  /*1e9b0*/  FSEL R156, R156, -INF , !P0 ;  /* 0xff8000009c9c7808 */ /* 0x000fc40004000000 */
[C---:B------:R-:W-:Y:S02]  /*1e9c0*/  ISETP.GT.U32.AND P5, PT, R6.reuse, R22, PT ;  /* 0x000000160600720c */ /* 0x040fe40003fa4070 */
[----:B------:R-:W-:Y:S02]  /*1e9d0*/  ISETP.GT.U32.AND P0, PT, R6, R14, PT ;  /* 0x0000000e0600720c */ /* 0x000fe40003f04070 */
[C---:B------:R-:W-:Y:S02]  /*1e9e0*/  ISETP.GT.U32.AND.EX P3, PT, R252.reuse, RZ, PT, P3 ;  /* 0x000000fffc00720c */ /* 0x040fe40003f64130 */
[----:B------:R-:W-:Y:S02]  /*1e9f0*/  ISETP.GT.U32.AND.EX P2, PT, R252, RZ, PT, P2 ;  /* 0x000000fffc00720c */ /* 0x000fe40003f44120 */
[----:B------:R-:W-:Y:S02]  /*1ea00*/  ISETP.GT.U32.AND P4, PT, R18, R22, PT ;  /* 0x000000161200720c */ /* 0x000fe40003f84070 */
[----:B------:R-:W-:Y:S01]  /*1ea10*/  LOP3.LUT R6, R11, 0x30, RZ, 0xfc, !PT ;  /* 0x000000300b067812 */ /* 0x000fe200078efcff */
[----:B------:R-:W-:Y:S01]  /*1ea20*/  FMUL R164, R174, R106 ;  /* 0x0000006aaea47220 */ /* 0x000fe20000400000 */
[----:B------:R-:W-:-:S02]  /*1ea30*/  FSEL R193, R169, -INF , !P2 ;  /* 0xff800000a9c17808 */ /* 0x000fc40005000000 */
[----:B------:R-:W-:Y:S02]  /*1ea40*/  FSEL R167, R167, -INF , !P3 ;  /* 0xff800000a7a77808 */ /* 0x000fe40005800000 */
[C---:B------:R-:W-:Y:S02]  /*1ea50*/  ISETP.GT.U32.AND P2, PT, R6.reuse, R22, PT ;  /* 0x000000160600720c */ /* 0x040fe40003f44070 */
[----:B------:R-:W-:Y:S02]  /*1ea60*/  ISETP.GT.U32.AND P3, PT, R6, R14, PT ;  /* 0x0000000e0600720c */ /* 0x000fe40003f64070 */
[----:B------:R-:W-:Y:S02]  /*1ea70*/  ISETP.GT.U32.AND.EX P4, PT, R252, RZ, PT, P4 ;  /* 0x000000fffc00720c */ /* 0x000fe40003f84140 */
[----:B------:R-:W-:Y:S02]  /*1ea80*/  LOP3.LUT R6, R11, 0x31, RZ, 0xfc, !PT ;  /* 0x000000310b067812 */ /* 0x000fe400078efcff */
[----:B------:R-:W-:-:S02]  /*1ea90*/  FSEL R164, R164, -INF , !P4 ;  /* 0xff800000a4a47808 */ /* 0x000fc40006000000 */
[----:B------:R-:W-:Y:S01]  /*1eaa0*/  ISETP.GT.U32.AND P4, PT, R6, R22, PT ;  /* 0x000000160600720c */ /* 0x000fe20003f84070 */
[-C--:B------:R-:W-:Y:S01]  /*1eab0*/  FMUL R191, R178, R106.reuse ;  /* 0x0000006ab2bf7220 */ /* 0x080fe20000400000 */
[----:B------:R-:W-:Y:S01]  /*1eac0*/  FMUL R169, R179, R106 ;  /* 0x0000006ab3a97220 */ /* 0x000fe20000400000 */
[C---:B------:R-:W-:Y:S02]  /*1ead0*/  ISETP.GT.U32.AND.EX P2, PT, R252.reuse, RZ, PT, P2 ;  /* 0x000000fffc00720c */ /* 0x040fe40003f44120 */
[----:B------:R-:W-:Y:S02]  /*1eae0*/  ISETP.GT.U32.AND.EX P4, PT, R252, RZ, PT, P4 ;  /* 0x000000fffc00720c */ /* 0x000fe40003f84140 */
[----:B------:R-:W-:Y:S02]  /*1eaf0*/  LOP3.LUT R161, R11, 0x38, RZ, 0xfc, !PT ;  /* 0x000000380ba17812 */ /* 0x000fe400078efcff */
[----:B------:R-:W-:Y:S02]  /*1eb00*/  FSEL R191, R191, -INF , !P2 ;  /* 0xff800000bfbf7808 */ /* 0x000fe40005000000 */
[----:B------:R-:W-:-:S02]  /*1eb10*/  FSEL R169, R169, -INF , !P4 ;  /* 0xff800000a9a97808 */ /* 0x000fc40006000000 */
[----:B------:R-:W-:Y:S02]  /*1eb20*/  ISETP.GT.U32.AND P2, PT, R161, R22, PT ;  /* 0x00000016a100720c */ /* 0x000fe40003f44070 */
[----:B------:R-:W-:Y:S01]  /*1eb30*/  ISETP.GT.U32.AND P4, PT, R11, R14, PT ;  /* 0x0000000e0b00720c */ /* 0x000fe20003f84070 */
[-C--:B------:R-:W-:Y:S01]  /*1eb40*/  FMUL R171, R182, R106.reuse ;  /* 0x0000006ab6ab7220 */ /* 0x080fe20000400000 */
[-C--:B------:R-:W-:Y:S01]  /*1eb50*/  FMUL R21, R152, R106.reuse ;  /* 0x0000006a98157220 */ /* 0x080fe20000400000 */
[-C--:B------:R-:W-:Y:S01]  /*1eb60*/  FMUL R19, R158, R106.reuse ;  /* 0x0000006a9e137220 */ /* 0x080fe20000400000 */
[C---:B------:R-:W-:Y:S01]  /*1eb70*/  ISETP.GT.U32.AND.EX P2, PT, R252.reuse, RZ, PT, P2 ;  /* 0x000000fffc00720c */ /* 0x040fe20003f44120 */
[-C--:B------:R-:W-:Y:S01]  /*1eb80*/  FMUL R159, R165, R106.reuse ;  /* 0x0000006aa59f7220 */ /* 0x080fe20000400000 */
[----:B------:R-:W-:Y:S01]  /*1eb90*/  ISETP.GT.U32.AND.EX P4, PT, R252, RZ, PT, P4 ;  /* 0x000000fffc00720c */ /* 0x000fe20003f84140 */
[-C--:B------:R-:W-:Y:S01]  /*1eba0*/  FMUL R20, R153, R106.reuse ;  /* 0x0000006a99147220 */ /* 0x080fe20000400000 */
[----:B------:R-:W-:Y:S01]  /*1ebb0*/  FSEL R171, R171, -INF , !P2 ;  /* 0xff800000abab7808 */ /* 0x000fe20005000000 */
[-C--:B------:R-:W-:Y:S01]  /*1ebc0*/  FMUL R192, R175, R106.reuse ;  /* 0x0000006aafc07220 */ /* 0x080fe20000400000 */
[----:B------:R-:W-:Y:S01]  /*1ebd0*/  FSEL R21, R21, -INF , !P4 ;  /* 0xff80000015157808 */ /* 0x000fe20006000000 */
[----:B------:R-:W-:Y:S01]  /*1ebe0*/  FMUL R166, R183, R106 ;  /* 0x0000006ab7a67220 */ /* 0x000fe20000400000 */
[----:B------:R-:W-:Y:S01]  /*1ebf0*/  FSEL R19, R19, -INF , !P4 ;  /* 0xff80000013137808 */ /* 0x000fe20006000000 */
[----:B------:R0:W-:Y:S01]  /*1ec00*/  STL [R1+0x15c8], R0 ;  /* 0x0015c80001007387 */ /* 0x0001e20000100800 */
[----:B------:R-:W-:-:S02]  /*1ec10*/  ISETP.GE.U32.AND P2, PT, R11, R14, PT ;  /* 0x0000000e0b00720c */ /* 0x000fc40003f46070 */
[----:B------:R-:W-:Y:S01]  /*1ec20*/  ISETP.GT.U32.AND P4, PT, R11, R22, PT ;  /* 0x000000160b00720c */ /* 0x000fe20003f84070 */
[----:B------:R-:W2:Y:S01]  /*1ec30*/  LDL R179, [R1+0x208] ;  /* 0x0002080001b37983 */ /* 0x000ea20000100800 */
[----:B------:R-:W-:Y:S02]  /*1ec40*/  FSEL R159, R159, -INF , !P1 ;  /* 0xff8000009f9f7808 */ /* 0x000fe40004800000 */
[----:B------:R-:W-:Y:S01]  /*1ec50*/  ISETP.GT.U32.AND P1, PT, R18, R14, PT ;  /* 0x0000000e1200720c */ /* 0x000fe20003f24070 */
[----:B------:R-:W-:Y:S01]  /*1ec60*/  FMUL R18, R154, R106 ;  /* 0x0000006a9a127220 */ /* 0x000fe20000400000 */
[C---:B------:R-:W-:Y:S01]  /*1ec70*/  ISETP.GE.U32.AND.EX P2, PT, R252.reuse, RZ, PT, P2 ;  /* 0x000000fffc00720c */ /* 0x040fe20003f46120 */
[----:B------:R1:W4:Y:S01]  /*1ec80*/  LDG.E.U8 R158, desc[UR60][R12.64] ;  /* 0x0000003c0c9e7981 */ /* 0x000322000c1e1100 */
[C---:B------:R-:W-:Y:S02]  /*1ec90*/  ISETP.GT.U32.AND.EX P4, PT, R252.reuse, RZ, PT, P4 ;  /* 0x000000fffc00720c */ /* 0x040fe40003f84140 */
[----:B------:R-:W-:-:S02]  /*1eca0*/  ISETP.GT.U32.AND.EX P5, PT, R252, RZ, PT, P5 ;  /* 0x000000fffc00720c */ /* 0x000fc40003fa4150 */
[C---:B------:R-:W-:Y:S02]  /*1ecb0*/  LOP3.LUT R152, R11.reuse, 0x39, RZ, 0xfc, !PT ;  /* 0x000000390b987812 */ /* 0x040fe400078efcff */
[----:B------:R-:W-:Y:S02]  /*1ecc0*/  FSEL R20, R20, -INF , !P2 ;  /* 0xff80000014147808 */ /* 0x000fe40005000000 */
[----:B------:R-:W-:Y:S02]  /*1ecd0*/  FSEL R18, R18, -INF , !P4 ;  /* 0xff80000012127808 */ /* 0x000fe40006000000 */
[----:B------:R-:W-:Y:S02]  /*1ece0*/  FSEL R192, R192, -INF , !P5 ;  /* 0xff800000c0c07808 */ /* 0x000fe40006800000 */
[-C--:B------:R-:W-:Y:S02]  /*1ecf0*/  ISETP.GE.U32.AND P2, PT, R11, R22.reuse, PT ;  /* 0x000000160b00720c */ /* 0x080fe40003f46070 */
[----:B------:R-:W-:-:S02]  /*1ed00*/  ISETP.GT.U32.AND P4, PT, R152, R22, PT ;  /* 0x000000169800720c */ /* 0x000fc40003f84070 */
[----:B------:R-:W-:Y:S02]  /*1ed10*/  ISETP.GT.U32.AND P5, PT, R6, R14, PT ;  /* 0x0000000e0600720c */ /* 0x000fe40003fa4070 */
[----:B------:R-:W-:Y:S01]  /*1ed20*/  LOP3.LUT R6, R11, 0x20, RZ, 0xfc, !PT ;  /* 0x000000200b067812 */ /* 0x000fe200078efcff */
[----:B------:R-:W-:Y:S01]  /*1ed30*/  FMUL R11, R155, R106 ;  /* 0x0000006a9b0b7220 */ /* 0x000fe20000400000 */
[C---:B------:R-:W-:Y:S02]  /*1ed40*/  ISETP.GE.U32.AND.EX P2, PT, R252.reuse, RZ, PT, P2 ;  /* 0x000000fffc00720c */ /* 0x040fe40003f46120 */
[----:B------:R-:W-:Y:S02]  /*1ed50*/  ISETP.GT.U32.AND.EX P4, PT, R252, RZ, PT, P4 ;  /* 0x000000fffc00720c */ /* 0x000fe40003f84140 */
[----:B------:R-:W-:Y:S02]  /*1ed60*/  FSEL R11, R11, -INF , !P2 ;  /* 0xff8000000b0b7808 */ /* 0x000fe40005000000 */
[----:B------:R-:W-:-:S02]  /*1ed70*/  FSEL R166, R166, -INF , !P4 ;  /* 0xff800000a6a67808 */ /* 0x000fc40006000000 */
[C---:B------:R-:W-:Y:S02]  /*1ed80*/  ISETP.GT.U32.AND P2, PT, R6.reuse, R14, PT ;  /* 0x0000000e0600720c */ /* 0x040fe40003f44070 */
[----:B------:R-:W-:Y:S02]  /*1ed90*/  ISETP.GT.U32.AND P4, PT, R6, R22, PT ;  /* 0x000000160600720c */ /* 0x000fe40003f84070 */
[----:B------:R-:W3:Y:S04]  /*1eda0*/  LDL.LU R6, [R1+0x2d4] ;  /* 0x0002d40001067983 */ /* 0x000ee80000300800 */
[----:B------:R-:W4:Y:S01]  /*1edb0*/  LDL.LU R183, [R1+0x2c4] ;  /* 0x0002c40001b77983 */ /* 0x000f220000300800 */
[----:B------:R-:W-:-:S03]  /*1edc0*/  FMUL R165, R168, R106 ;  /* 0x0000006aa8a57220 */ /* 0x000fc60000400000 */
[----:B------:R-:W4:Y:S01]  /*1edd0*/  LDL.LU R155, [R1+0x2a4] ;  /* 0x0002a400019b7983 */ /* 0x000f220000300800 */
[----:B------:R-:W-:-:S03]  /*1ede0*/  ISETP.GT.U32.AND.EX P2, PT, R252, RZ, PT, P2 ;  /* 0x000000fffc00720c */ /* 0x000fc60003f44120 */
[----:B------:R-:W4:Y:S01]  /*1edf0*/  LDL.LU R154, [R1+0x294] ;  /* 0x00029400019a7983 */ /* 0x000f220000300800 */
[----:B------:R-:W-:-:S03]  /*1ee00*/  FMUL R22, R170, R106 ;  /* 0x0000006aaa167220 */ /* 0x000fc60000400000 */
[----:B------:R-:W4:Y:S01]  /*1ee10*/  LDL.LU R153, [R1+0x270] ;  /* 0x0002700001997983 */ /* 0x000f220000300800 */
[----:B------:R-:W-:-:S03]  /*1ee20*/  ISETP.GT.U32.AND.EX P4, PT, R252, RZ, PT, P4 ;  /* 0x000000fffc00720c */ /* 0x000fc60003f84140 */
[----:B------:R-:W4:Y:S04]  /*1ee30*/  LDL.LU R182, [R1+0x260] ;  /* 0x0002600001b67983 */ /* 0x000f280000300800 */
[----:B------:R-:W4:Y:S01]  /*1ee40*/  LDL.LU R178, [R1+0x250] ;  /* 0x0002500001b27983 */ /* 0x000f220000300800 */
[----:B------:R-:W-:-:S03]  /*1ee50*/  FSEL R165, R165, -INF , !P2 ;  /* 0xff800000a5a57808 */ /* 0x000fc60005000000 */
[----:B------:R-:W4:Y:S01]  /*1ee60*/  LDL.LU R175, [R1+0x240] ;  /* 0x0002400001af7983 */ /* 0x000f220000300800 */
[----:B------:R-:W-:-:S03]  /*1ee70*/  ISETP.GT.U32.AND P2, PT, R161, R14, PT ;  /* 0x0000000ea100720c */ /* 0x000fc60003f44070 */
[----:B------:R-:W4:Y:S01]  /*1ee80*/  LDL.LU R174, [R1+0x22c] ;  /* 0x00022c0001ae7983 */ /* 0x000f220000300800 */
[----:B------:R-:W-:-:S03]  /*1ee90*/  FSEL R22, R22, -INF , !P4 ;  /* 0xff80000016167808 */ /* 0x000fc60006000000 */
[----:B------:R-:W4:Y:S01]  /*1eea0*/  LDL.LU R162, [R1+0x214] ;  /* 0x0002140001a27983 */ /* 0x000f220000300800 */
[----:B------:R-:W-:-:S03]  /*1eeb0*/  ISETP.GT.U32.AND P4, PT, R152, R14, PT ;  /* 0x0000000e9800720c */ /* 0x000fc60003f84070 */
[----:B0-----:R-:W4:Y:S04]  /*1eec0*/  LDL.LU R0, [R1+0x210] ;  /* 0x0002100001007983 */ /* 0x001f280000300800 */
[----:B------:R-:W3:Y:S04]  /*1eed0*/  LDL.LU R170, [R1+0x2e8] ;  /* 0x0002e80001aa7983 */ /* 0x000ee80000300800 */
[----:B------:R-:W4:Y:S04]  /*1eee0*/  LDL.LU R161, [R1+0x2f8] ;  /* 0x0002f80001a17983 */ /* 0x000f280000300800 */
[----:B------:R-:W3:Y:S04]  /*1eef0*/  LDL.LU R152, [R1+0x308] ;  /* 0x0003080001987983 */ /* 0x000ee80000300800 */
[----:B------:R0:W-:Y:S04]  /*1ef00*/  STL [R1+0x15cc], R14 ;  /* 0x0015cc0e01007387 */ /* 0x0001e80000100800 */
[----:B------:R1:W4:Y:S04]  /*1ef10*/  LDG.E.U8 R168, desc[UR60][R16.64] ;  /* 0x0000003c10a87981 */ /* 0x000328000c1e1100 */
[----:B0-----:R-:W2:Y:S01]  /*1ef20*/  LDL.LU R14, [R1+0x318] ;  /* 0x00031800010e7983 */ /* 0x001ea20000300800 */
[----:B------:R-:W-:Y:S06]  /*1ef30*/  BAR.SYNC.DEFER_BLOCKING 0x0 ;  /* 0x0000000000007b1d */ /* 0x000fec0000010000 */
[----:B--2---:R-:W-:Y:S04]  /*1ef40*/  STS.U8 [R179+0x8000], R14 ;  /* 0x0080000eb3007388 */ /* 0x004fe80000000000 */
[----:B---3--:R-:W-:Y:S04]  /*1ef50*/  STS.U8 [R179+0x8200], R152 ;  /* 0x00820098b3007388 */ /* 0x008fe80000000000 */
        /* <DEDUP_REMOVED lines=15> */
[----:B------:R3:W-:Y:S04]  /*1f050*/  STS.U8 [R179+0xa200], R74 ;  /* 0x00a2004ab3007388 */ /* 0x0007e80000000000 */
[----:B0-----:R-:W4:Y:S04]  /*1f060*/  LDL.LU R61, [R1+0x18c0] ;  /* 0x0018c000013d7983 */ /* 0x001f280000300800 */
[----:B--2---:R-:W2:Y:S04]  /*1f070*/  LDL.LU R112, [R1+0x18bc] ;  /* 0x0018bc0001707983 */ /* 0x004ea80000300800 */
[----:B---3--:R-:W3:Y:S04]  /*1f080*/  LDL.LU R74, [R1+0x18b8] ;  /* 0x0018b800014a7983 */ /* 0x008ee80000300800 */
[----:B------:R0:W-:Y:S04]  /*1f090*/  STS.U8 [R179+0xa400], R62 ;  /* 0x00a4003eb3007388 */ /* 0x0001e80000000000 */
[----:B------:R1:W-:Y:S04]  /*1f0a0*/  STS.U8 [R179+0xa600], R113 ;  /* 0x00a60071b3007388 */ /* 0x0003e80000000000 */
[----:B------:R1:W-:Y:S04]  /*1f0b0*/  STS.U8 [R179+0xa800], R124 ;  /* 0x00a8007cb3007388 */ /* 0x0003e80000000000 */
[----:B0-----:R-:W4:Y:S04]  /*1f0c0*/  LDL.LU R62, [R1+0x18b4] ;  /* 0x0018b400013e7983 */ /* 0x001f280000300800 */
[----:B-1----:R-:W2:Y:S04]  /*1f0d0*/  LDL.LU R113, [R1+0x18b0] ;  /* 0x0018b00001717983 */ /* 0x002ea80000300800 */
[----:B------:R-:W3:Y:S04]  /*1f0e0*/  LDL.LU R124, [R1+0x18ac] ;  /* 0x0018ac00017c7983 */ /* 0x000ee80000300800 */
        /* <DEDUP_REMOVED lines=32> */
[----:B0-----:R-:W4:Y:S04]  /*1f2f0*/  LDL.LU R68, [R1+0x186c] ;  /* 0x00186c0001447983 */ /* 0x001f280000300800 */
[----:B-1----:R-:W2:Y:S04]  /*1f300*/  LDL.LU R119, [R1+0x1868] ;  /* 0x0018680001777983 */ /* 0x002ea80000300800 */
[----:B------:R-:W4:Y:S04]  /*1f310*/  LDL.LU R178, [R1+0x310] ;  /* 0x0003100001b27983 */ /* 0x000f280000300800 */
[----:B------:R-:W2:Y:S04]  /*1f320*/  LDL.LU R175, [R1+0x2fc] ;  /* 0x0002fc0001af7983 */ /* 0x000ea80000300800 */
[----:B------:R-:W2:Y:S04]  /*1f330*/  LDL.LU R174, [R1+0x2ec] ;  /* 0x0002ec0001ae7983 */ /* 0x000ea80000300800 */
[----:B------:R-:W2:Y:S04]  /*1f340*/  LDL.LU R162, [R1+0x2dc] ;  /* 0x0002dc0001a27983 */ /* 0x000ea80000300800 */
[----:B------:R-:W2:Y:S04]  /*1f350*/  LDL.LU R0, [R1+0x2cc] ;  /* 0x0002cc0001007983 */ /* 0x000ea80000300800 */
[----:B------:R0:W-:Y:S04]  /*1f360*/  STS.U8 [R179+0xcc00], R121 ;  /* 0x00cc0079b3007388 */ /* 0x0001e80000000000 */
[----:B------:R1:W-:Y:S04]  /*1f370*/  STS.U8 [R179+0xce00], R69 ;  /* 0x00ce0045b3007388 */ /* 0x0003e80000000000 */
[----:B------:R1:W-:Y:S04]  /*1f380*/  STS.U8 [R179+0xd000], R120 ;  /* 0x00d00078b3007388 */ /* 0x0003e80000000000 */
[----:B0-----:R-:W3:Y:S04]  /*1f390*/  LDL.LU R121, [R1+0x1864] ;  /* 0x0018640001797983 */ /* 0x001ee80000300800 */
[----:B-1----:R-:W2:Y:S04]  /*1f3a0*/  LDL.LU R69, [R1+0x1860] ;  /* 0x0018600001457983 */ /* 0x002ea80000300800 */
[----:B------:R-:W2:Y:S04]  /*1f3b0*/  LDL.LU R120, [R1+0x185c] ;  /* 0x00185c0001787983 */ /* 0x000ea80000300800 */
[----:B------:R0:W-:Y:S04]  /*1f3c0*/  STS.U8 [R179+0xd200], R70 ;  /* 0x00d20046b3007388 */ /* 0x0001e80000000000 */
[----:B------:R1:W-:Y:S04]  /*1f3d0*/  STS.U8 [R179+0xd400], R5 ;  /* 0x00d40005b3007388 */ /* 0x0003e80000000000 */
[----:B0-----:R-:W4:Y:S04]  /*1f3e0*/  LDL.LU R70, [R1+0x1858] ;  /* 0x0018580001467983 */ /* 0x001f280000300800 */
[----:B-1----:R-:W4:Y:S04]  /*1f3f0*/  LDL.LU R5, [R1+0x1854] ;  /* 0x0018540001057983 */ /* 0x002f280000300800 */
        /* <DEDUP_REMOVED lines=21> */
[----:B------:R-:W-:-:S04]  /*1f550*/  FMNMX R6, R18, R11, !PT ;  /* 0x0000000b12067209 */ /* 0x000fc80007800000 */
[----:B------:R-:W-:-:S04]  /*1f560*/  FMNMX R6, R19, R6, !PT ;  /* 0x0000000613067209 */ /* 0x000fc80007800000 */
[----:B------:R-:W-:-:S04]  /*1f570*/  FMNMX R6, R185, R6, !PT ;  /* 0x00000006b9067209 */ /* 0x000fc80007800000 */
[----:B------:R-:W-:-:S04]  /*1f580*/  FMNMX R6, R184, R6, !PT ;  /* 0x00000006b8067209 */ /* 0x000fc80007800000 */
[----:B------:R-:W-:Y:S01]  /*1f590*/  FMNMX R6, R163, R6, !PT ;  /* 0x00000006a3067209 */ /* 0x000fe20007800000 */
[----:B----4-:R0:W-:Y:S04]  /*1f5a0*/  STS.U8 [R5+0x8a80], R70 ;  /* 0x008a804605007388 */ /* 0x0101e80000000000 */
[----:B---3--:R1:W-:Y:S04]  /*1f5b0*/  STS.U8 [R5+0x8c80], R121 ;  /* 0x008c807905007388 */ /* 0x0083e80000000000 */
[----:B------:R3:W-:Y:S04]  /*1f5c0*/  STS.U8 [R5+0x8e80], R71 ;  /* 0x008e804705007388 */ /* 0x0007e80000000000 */
[----:B0-----:R-:W4:Y:S04]  /*1f5d0*/  LDL.LU R70, [R1+0x1850] ;  /* 0x0018500001467983 */ /* 0x001f280000300800 */
[----:B-1----:R-:W4:Y:S04]  /*1f5e0*/  LDL.LU R121, [R1+0x184c] ;  /* 0x00184c0001797983 */ /* 0x002f280000300800 */
[----:B---3--:R-:W3:Y:S04]  /*1f5f0*/  LDL.LU R71, [R1+0x1848] ;  /* 0x0018480001477983 */ /* 0x008ee80000300800 */
[----:B------:R0:W-:Y:S04]  /*1f600*/  STS.U8 [R5+0x9080], R122 ;  /* 0x0090807a05007388 */ /* 0x0001e80000000000 */
[----:B------:R1:W-:Y:S04]  /*1f610*/  STS.U8 [R5+0x9280], R72 ;  /* 0x0092804805007388 */ /* 0x0003e80000000000 */
[----:B------:R2:W-:Y:S04]  /*1f620*/  STS.U8 [R5+0x9480], R123 ;  /* 0x0094807b05007388 */ /* 0x0005e80000000000 */
[----:B0-----:R-:W4:Y:S04]  /*1f630*/  LDL.LU R122, [R1+0x1844] ;  /* 0x00184400017a7983 */ /* 0x001f280000300800 */
[----:B-1----:R-:W3:Y:S04]  /*1f640*/  LDL.LU R72, [R1+0x1840] ;  /* 0x0018400001487983 */ /* 0x002ee80000300800 */
[----:B--2---:R-:W2:Y:S04]  /*1f650*/  LDL.LU R123, [R1+0x183c] ;  /* 0x00183c00017b7983 */ /* 0x004ea80000300800 */
[----:B------:R0:W-:Y:S04]  /*1f660*/  STS.U8 [R5+0x9680], R73 ;  /* 0x0096804905007388 */ /* 0x0001e80000000000 */
[----:B------:R1:W-:Y:S04]  /*1f670*/  STS.U8 [R5+0x9880], R124 ;  /* 0x0098807c05007388 */ /* 0x0003e80000000000 */
[----:B------:R1:W-:Y:S04]  /*1f680*/  STS.U8 [R5+0x9a80], R74 ;  /* 0x009a804a05007388 */ /* 0x0003e80000000000 */
[----:B0-----:R-:W3:Y:S04]  /*1f690*/  LDL.LU R73, [R1+0x1838] ;  /* 0x0018380001497983 */ /* 0x001ee80000300800 */
[----:B-1----:R-:W4:Y:S04]  /*1f6a0*/  LDL.LU R124, [R1+0x1834] ;  /* 0x00183400017c7983 */ /* 0x002f280000300800 */
[----:B------:R-:W3:Y:S04]  /*1f6b0*/  LDL.LU R74, [R1+0x1830] ;  /* 0x00183000014a7983 */ /* 0x000ee80000300800 */
[----:B------:R0:W-:Y:S04]  /*1f6c0*/  STS.U8 [R5+0x9c80], R125 ;  /* 0x009c807d05007388 */ /* 0x0001e80000000000 */
[----:B------:R1:W-:Y:S04]  /*1f6d0*/  STS.U8 [R5+0x9e80], R10 ;  /* 0x009e800a05007388 */ /* 0x0003e80000000000 */
[----:B------:R1:W-:Y:S04]  /*1f6e0*/  STS.U8 [R5+0xa080], R3 ;  /* 0x00a0800305007388 */ /* 0x0003e80000000000 */
[----:B0-----:R-:W2:Y:S04]  /*1f6f0*/  LDL.LU R125, [R1+0x182c] ;  /* 0x00182c00017d7983 */ /* 0x001ea80000300800 */
[----:B-1----:R-:W3:Y:S04]  /*1f700*/  LDL.LU R10, [R1+0x1828] ;  /* 0x00182800010a7983 */ /* 0x002ee80000300800 */
[----:B------:R-:W3:Y:S04]  /*1f710*/  LDL.LU R3, [R1+0x1824] ;  /* 0x0018240001037983 */ /* 0x000ee80000300800 */
[----:B------:R0:W-:Y:S04]  /*1f720*/  STS.U8 [R5+0xa280], R4 ;  /* 0x00a2800405007388 */ /* 0x0001e80000000000 */
[----:B------:R-:W-:Y:S04]  /*1f730*/  STS.U8 [R5+0x8080], R178 ;  /* 0x008080b205007388 */ /* 0x000fe80000000000 */
[----:B------:R-:W-:Y:S04]  /*1f740*/  STS.U8 [R5+0x8280], R175 ;  /* 0x008280af05007388 */ /* 0x000fe80000000000 */
[----:B0-----:R-:W4:Y:S04]  /*1f750*/  LDL.LU R4, [R1+0x1820] ;  /* 0x0018200001047983 */ /* 0x001f280000300800 */
        /* <DEDUP_REMOVED lines=49> */
[----:B------:R0:W-:Y:S04]  /*1fa70*/  STL [R1+0x15d0], R5 ;  /* 0x0015d00501007387 */ /* 0x0001e80000100800 */
[----:B0-----:R-:W3:Y:S04]  /*1fa80*/  LDL.LU R5, [R1+0x354] ;  /* 0x0003540001057983 */ /* 0x001ee80000300800 */
[----:B------:R-:W3:Y:S01]  /*1fa90*/  LDL.LU R0, [R1+0x358] ;  /* 0x0003580001007983 */ /* 0x000ee20000300800 */
[----:B------:R-:W-:-:S04]  /*1faa0*/  FMNMX R6, R157, R6, !PT ;  /* 0x000000069d067209 */ /* 0x000fc80007800000 */
        /* <DEDUP_REMOVED lines=8> */
[----:B------:R-:W-:Y:S02]  /*1fb30*/  FMNMX R6, R166, R6, !PT ;  /* 0x00000006a6067209 */ /* 0x000fe40007800000 */
[----:B------:R-:W-:-:S03]  /*1fb40*/  FMNMX R12, R21, R20, !PT ;  /* 0x00000014150c7209 */ /* 0x000fc60007800000 */
[----:B------:R-:W0:Y:S01]  /*1fb50*/  SHFL.BFLY PT, R13, R6, 0x2, 0x1f ;  /* 0x0c401f00060d7f89 */ /* 0x000e2200000e0000 */
[----:B------:R-:W-:-:S04]  /*1fb60*/  FMNMX R12, R156, R12, !PT ;  /* 0x0000000c9c0c7209 */ /* 0x000fc80007800000 */
[----:B------:R-:W-:-:S04]  /*1fb70*/  FMNMX R12, R188, R12, !PT ;  /* 0x0000000cbc0c7209 */ /* 0x000fc80007800000 */
[----:B------:R-:W-:-:S04]  /*1fb80*/  FMNMX R12, R187, R12, !PT ;  /* 0x0000000cbb0c7209 */ /* 0x000fc80007800000 */
[----:B------:R-:W-:-:S04]  /*1fb90*/  FMNMX R12, R186, R12, !PT ;  /* 0x0000000cba0c7209 */ /* 0x000fc80007800000 */
[----:B------:R-:W-:Y:S01]  /*1fba0*/  FMNMX R12, R160, R12, !PT ;  /* 0x0000000ca00c7209 */ /* 0x000fe20007800000 */
[----:B------:R-:W-:-:S03]  /*1fbb0*/  FMUL R162, R172, R106 ;  /* 0x0000006aaca27220 */ /* 0x000fc60000400000 */
[----:B------:R-:W-:Y:S02]  /*1fbc0*/  FMNMX R12, R159, R12, !PT ;  /* 0x0000000c9f0c7209 */ /* 0x000fe40007800000 */
[----:B0-----:R-:W-:Y:S02]  /*1fbd0*/  FMNMX R6, R6, R13, !PT ;  /* 0x0000000d06067209 */ /* 0x001fe40007800000 */
[C---:B------:R-:W-:Y:S02]  /*1fbe0*/  ISETP.GT.U32.AND.EX P1, PT, R252.reuse, RZ, PT, P1 ;  /* 0x000000fffc00720c */ /* 0x040fe40003f24110 */
[----:B------:R-:W-:Y:S01]  /*1fbf0*/  FMNMX R12, R165, R12, !PT ;  /* 0x0000000ca50c7209 */ /* 0x000fe20007800000 */
[----:B------:R-:W0:Y:S01]  /*1fc00*/  SHFL.BFLY PT, R16, R6, 0x1, 0x1f ;  /* 0x0c201f0006107f89 */ /* 0x000e2200000e0000 */
[----:B------:R-:W-:Y:S01]  /*1fc10*/  FMUL R161, R173, R106 ;  /* 0x0000006aada17220 */ /* 0x000fe20000400000 */
[----:B------:R-:W-:Y:S02]  /*1fc20*/  ISETP.GT.U32.AND.EX P0, PT, R252, RZ, PT, P0 ;  /* 0x000000fffc00720c */ /* 0x000fe40003f04100 */
[----:B------:R-:W-:-:S02]  /*1fc30*/  FSEL R162, R162, -INF , !P1 ;  /* 0xff800000a2a27808 */ /* 0x000fc40004800000 */
[----:B------:R-:W-:Y:S01]  /*1fc40*/  FMNMX R12, R193, R12, !PT ;  /* 0x0000000cc10c7209 */ /* 0x000fe20007800000 */
[----:B------:R-:W-:Y:S01]  /*1fc50*/  FMUL R155, R176, R106 ;  /* 0x0000006ab09b7220 */ /* 0x000fe20000400000 */
[----:B------:R-:W-:Y:S02]  /*1fc60*/  ISETP.GT.U32.AND.EX P3, PT, R252, RZ, PT, P3 ;  /* 0x000000fffc00720c */ /* 0x000fe40003f64130 */
[----:B------:R-:W-:Y:S02]  /*1fc70*/  FSEL R161, R161, -INF , !P0 ;  /* 0xff800000a1a17808 */ /* 0x000fe40004000000 */
[----:B------:R-:W-:Y:S01]  /*1fc80*/  FMNMX R12, R162, R12, !PT ;  /* 0x0000000ca20c7209 */ /* 0x000fe20007800000 */
        /* <DEDUP_REMOVED lines=11> */
[----:B------:R-:W-:Y:S02]  /*1fd40*/  FMNMX R13, R154, R12, !PT ;  /* 0x0000000c9a0d7209 */ /* 0x000fe40007800000 */
[----:B0-----:R-:W-:Y:S02]  /*1fd50*/  FMNMX R12, R6, R16, !PT ;  /* 0x00000010060c7209 */ /* 0x001fe40007800000 */
[----:B------:R-:W-:Y:S02]  /*1fd60*/  FSEL R152, R152, -INF , !P4 ;  /* 0xff80000098987808 */ /* 0x000fe40006000000 */
[----:B------:R-:W-:-:S04]  /*1fd70*/  FMNMX R6, R153, R13, !PT ;  /* 0x0000000d99067209 */ /* 0x000fc80007800000 */
[----:B------:R-:W-:-:S05]  /*1fd80*/  FMNMX R6, R152, R6, !PT ;  /* 0x0000000698067209 */ /* 0x000fca0007800000 */
[----:B------:R-:W0:Y:S02]  /*1fd90*/  SHFL.BFLY PT, R16, R6, 0x2, 0x1f ;  /* 0x0c401f0006107f89 */ /* 0x000e2400000e0000 */
[----:B0-----:R-:W-:Y:S02]  /*1fda0*/  FMNMX R6, R6, R16, !PT ;  /* 0x0000001006067209 */ /* 0x001fe40007800000 */
[----:B----4-:R-:W-:Y:S04]  /*1fdb0*/  STL [R1+0x15d4], R4 ;  /* 0x0015d40401007387 */ /* 0x010fe80000100800 */
        /* <DEDUP_REMOVED lines=18> */
[----:B---3--:R-:W-:-:S05]  /*1fee0*/  FMNMX R12, R12, R5, !PT ;  /* 0x000000050c0c7209 */ /* 0x008fca0007800000 */
[--C-:B------:R-:W-:Y:S01]  /*1fef0*/  FADD R189, R11, -R12.reuse ;  /* 0x8000000c0bbd7221 */ /* 0x100fe20000000000 */
[--C-:B------:R-:W-:Y:S01]  /*1ff00*/  FADD R11, R19, -R12.reuse ;  /* 0x8000000c130b7221 */ /* 0x100fe20000000000 */
[--C-:B------:R-:W-:Y:S01]  /*1ff10*/  FADD R13, R185, -R12.reuse ;  /* 0x8000000cb90d7221 */ /* 0x100fe20000000000 */
[--C-:B------:R-:W-:Y:S01]  /*1ff20*/  FADD R190, R18, -R12.reuse ;  /* 0x8000000c12be7221 */ /* 0x100fe20000000000 */
[----:B------:R-:W-:Y:S01]  /*1ff30*/  FMUL R189, R189, 1.4426950216293334961 ;  /* 0x3fb8aa3bbdbd7820 */ /* 0x000fe20000400000 */
[----:B------:R-:W-:Y:S01]  /*1ff40*/  FMUL R11, R11, 1.4426950216293334961 ;  /* 0x3fb8aa3b0b0b7820 */ /* 0x000fe20000400000 */
[--C-:B------:R-:W-:Y:S01]  /*1ff50*/  FADD R182, R163, -R12.reuse ;  /* 0x8000000ca3b67221 */ /* 0x100fe20000000000 */
[--C-:B------:R-:W-:Y:S01]  /*1ff60*/  FADD R183, R184, -R12.reuse ;  /* 0x8000000cb8b77221 */ /* 0x100fe20000000000 */
[--C-:B------:R-:W-:Y:S01]  /*1ff70*/  FADD R180, R23, -R12.reuse ;  /* 0x8000000c17b47221 */ /* 0x100fe20000000000 */
[----:B------:R0:W-:Y:S01]  /*1ff80*/  MUFU.EX2 R185, R11 ;  /* 0x0000000b00b97308 */ /* 0x0001e20000000800 */
[----:B------:R-:W-:Y:S01]  /*1ff90*/  FADD R181, R157, -R12 ;  /* 0x8000000c9db57221 */ /* 0x000fe20000000000 */
[----:B------:R-:W2:Y:S01]  /*1ffa0*/  LDL R19, [R1+0x20c] ;  /* 0x00020c0001137983 */ /* 0x000ea20000100800 */
[----:B0-----:R-:W-:-:S03]  /*1ffb0*/  FMUL R11, R13, 1.4426950216293334961 ;  /* 0x3fb8aa3b0d0b7820 */ /* 0x001fc60000400000 */
[----:B------:R-:W0:Y:S01]  /*1ffc0*/  SHFL.BFLY PT, R13, R6, 0x1, 0x1f ;  /* 0x0c201f00060d7f89 */ /* 0x000e2200000e0000 */
[----:B------:R-:W-:Y:S01]  /*1ffd0*/  FMUL R190, R190, 1.4426950216293334961 ;  /* 0x3fb8aa3bbebe7820 */ /* 0x000fe20000400000 */
[----:B------:R-:W-:Y:S01]  /*1ffe0*/  FMUL R182, R182, 1.4426950216293334961 ;  /* 0x3fb8aa3bb6b67820 */ /* 0x000fe20000400000 */
[----:B------:R-:W-:Y:S01]  /*1fff0*/  FMUL R183, R183, 1.4426950216293334961 ;  /* 0x3fb8aa3bb7b77820 */ /* 0x000fe20000400000 */
[----:B------:R-:W1:Y:S01]  /*20000*/  MUFU.EX2 R189, R189 ;  /* 0x000000bd00bd7308 */ /* 0x000e620000000800 */
[----:B------:R-:W-:Y:S01]  /*20010*/  FMUL R180, R180, 1.4426950216293334961 ;  /* 0x3fb8aa3bb4b47820 */ /* 0x000fe20000400000 */
[----:B------:R-:W-:-:S06]  /*20020*/  FMUL R181, R181, 1.4426950216293334961 ;  /* 0x3fb8aa3bb5b57820 */ /* 0x000fcc0000400000 */
[----:B------:R-:W3:Y:S01]  /*20030*/  MUFU.EX2 R190, R190 ;  /* 0x000000be00be7308 */ /* 0x000ee20000000800 */
[----:B0-----:R-:W-:-:S04]  /*20040*/  FMNMX R13, R6, R13, !PT ;  /* 0x0000000d060d7209 */ /* 0x001fc80007800000 */
[----:B------:R-:W-:-:S03]  /*20050*/  FMNMX R13, R13, R0, !PT ;  /* 0x000000000d0d7209 */ /* 0x000fc60007800000 */
[----:B------:R-:W0:Y:S02]  /*20060*/  MUFU.EX2 R184, R11 ;  /* 0x0000000b00b87308 */ /* 0x000e240000000800 */
[--C-:B------:R-:W-:Y:S01]  /*20070*/  FADD R178, R20, -R13.reuse ;  /* 0x8000000d14b27221 */ /* 0x100fe20000000000 */
[--C-:B------:R-:W-:Y:S01]  /*20080*/  FADD R179, R21, -R13.reuse ;  /* 0x8000000d15b37221 */ /* 0x100fe20000000000 */
[--C-:B------:R-:W-:Y:S01]  /*20090*/  FADD R176, R188, -R13.reuse ;  /* 0x8000000dbcb07221 */ /* 0x100fe20000000000 */
[--C-:B------:R-:W-:Y:S01]  /*200a0*/  FADD R177, R156, -R13.reuse ;  /* 0x8000000d9cb17221 */ /* 0x100fe20000000000 */
[----:B------:R-:W-:Y:S01]  /*200b0*/  FMUL R178, R178, 1.4426950216293334961 ;  /* 0x3fb8aa3bb2b27820 */ /* 0x000fe20000400000 */
[--C-:B------:R-:W-:Y:S01]  /*200c0*/  FADD R174, R186, -R13.reuse ;  /* 0x8000000dbaae7221 */ /* 0x100fe20000000000 */
[----:B------:R-:W-:Y:S01]  /*200d0*/  FMUL R179, R179, 1.4426950216293334961 ;  /* 0x3fb8aa3bb3b37820 */ /* 0x000fe20000400000 */
[--C-:B------:R-:W-:Y:S01]  /*200e0*/  FADD R175, R187, -R13.reuse ;  /* 0x8000000dbbaf7221 */ /* 0x100fe20000000000 */
[----:B------:R-:W4:Y:S01]  /*200f0*/  MUFU.EX2 R182, R182 ;  /* 0x000000b600b67308 */ /* 0x000f220000000800 */
[----:B------:R-:W-:Y:S01]  /*20100*/  FMUL R176, R176, 1.4426950216293334961 ;  /* 0x3fb8aa3bb0b07820 */ /* 0x000fe20000400000 */
[--C-:B------:R-:W-:Y:S01]  /*20110*/  FADD R172, R159, -R13.reuse ;  /* 0x8000000d9fac7221 */ /* 0x100fe20000000000 */
[----:B------:R-:W-:Y:S01]  /*20120*/  FMUL R177, R177, 1.4426950216293334961 ;  /* 0x3fb8aa3bb1b17820 */ /* 0x000fe20000400000 */
[----:B------:R-:W-:Y:S01]  /*20130*/  FADD R173, R160, -R13 ;  /* 0x8000000da0ad7221 */ /* 0x000fe20000000000 */
[----:B------:R-:W-:Y:S01]  /*20140*/  FMUL R174, R174, 1.4426950216293334961 ;  /* 0x3fb8aa3baeae7820 */ /* 0x000fe20000400000 */
[----:B------:R-:W-:-:S02]  /*20150*/  FMUL R175, R175, 1.4426950216293334961 ;  /* 0x3fb8aa3bafaf7820 */ /* 0x000fc40000400000 */
[----:B------:R-:W4:Y:S01]  /*20160*/  MUFU.EX2 R183, R183 ;  /* 0x000000b700b77308 */ /* 0x000f220000000800 */
[----:B------:R-:W-:Y:S01]  /*20170*/  FMUL R172, R172, 1.4426950216293334961 ;  /* 0x3fb8aa3bacac7820 */ /* 0x000fe20000400000 */
[----:B------:R-:W-:Y:S01]  /*20180*/  FMUL R173, R173, 1.4426950216293334961 ;  /* 0x3fb8aa3badad7820 */ /* 0x000fe20000400000 */
[----:B------:R-:W2:Y:S05]  /*20190*/  LDL R20, [R1+0x1390] ;  /* 0x0013900001147983 */ /* 0x000eaa0000100800 */
[----:B------:R-:W4:Y:S08]  /*201a0*/  MUFU.EX2 R180, R180 ;  /* 0x000000b400b47308 */ /* 0x000f300000000800 */
[----:B------:R-:W4:Y:S08]  /*201b0*/  MUFU.EX2 R181, R181 ;  /* 0x000000b500b57308 */ /* 0x000f300000000800 */
[----:B------:R-:W4:Y:S08]  /*201c0*/  MUFU.EX2 R178, R178 ;  /* 0x000000b200b27308 */ /* 0x000f300000000800 */
[----:B------:R-:W4:Y:S01]  /*201d0*/  MUFU.EX2 R179, R179 ;  /* 0x000000b300b37308 */ /* 0x000f220000000800 */
[----:B-1----:R-:W-:Y:S07]  /*201e0*/  STL [R1+0x15dc], R189 ;  /* 0x0015dcbd01007387 */ /* 0x002fee0000100800 */
[----:B------:R-:W1:Y:S01]  /*201f0*/  MUFU.EX2 R176, R176 ;  /* 0x000000b000b07308 */ /* 0x000e620000000800 */
[----:B---3--:R-:W-:Y:S07]  /*20200*/  STL [R1+0x15d8], R190 ;  /* 0x0015d8be01007387 */ /* 0x008fee0000100800 */
[----:B------:R-:W3:Y:S01]  /*20210*/  MUFU.EX2 R177, R177 ;  /* 0x000000b100b17308 */ /* 0x000ee20000000800 */
[----:B0-----:R-:W-:Y:S07]  /*20220*/  STL [R1+0x15e4], R184 ;  /* 0x0015e4b801007387 */ /* 0x001fee0000100800 */
[----:B------:R-:W0:Y:S01]  /*20230*/  MUFU.EX2 R174, R174 ;  /* 0x000000ae00ae7308 */ /* 0x000e220000000800 */
[----:B------:R-:W-:Y:S07]  /*20240*/  STL [R1+0x15e0], R185 ;  /* 0x0015e0b901007387 */ /* 0x000fee0000100800 */
[----:B------:R-:W0:Y:S01]  /*20250*/  MUFU.EX2 R175, R175 ;  /* 0x000000af00af7308 */ /* 0x000e220000000800 */
[----:B----4-:R-:W-:Y:S07]  /*20260*/  STL [R1+0x15ec], R182 ;  /* 0x0015ecb601007387 */ /* 0x010fee0000100800 */
[----:B------:R-:W4:Y:S01]  /*20270*/  MUFU.EX2 R172, R172 ;  /* 0x000000ac00ac7308 */ /* 0x000f220000000800 */
[----:B------:R-:W-:Y:S07]  /*20280*/  STL [R1+0x15e8], R183 ;  /* 0x0015e8b701007387 */ /* 0x000fee0000100800 */
[----:B------:R-:W4:Y:S01]  /*20290*/  MUFU.EX2 R173, R173 ;  /* 0x000000ad00ad7308 */ /* 0x000f220000000800 */
[----:B------:R-:W-:Y:S04]  /*202a0*/  STL [R1+0x15f4], R180 ;  /* 0x0015f4b401007387 */ /* 0x000fe80000100800 */
[----:B------:R-:W-:Y:S04]  /*202b0*/  STL [R1+0x15f0], R181 ;  /* 0x0015f0b501007387 */ /* 0x000fe80000100800 */
[----:B------:R-:W-:Y:S04]  /*202c0*/  STL [R1+0x15fc], R178 ;  /* 0x0015fcb201007387 */ /* 0x000fe80000100800 */
[----:B------:R-:W-:Y:S04]  /*202d0*/  STL [R1+0x15f8], R179 ;  /* 0x0015f8b301007387 */ /* 0x000fe80000100800 */
[----:B-1----:R-:W-:Y:S04]  /*202e0*/  STL [R1+0x1604], R176 ;  /* 0x001604b001007387 */ /* 0x002fe80000100800 */
[----:B---3--:R-:W-:Y:S04]  /*202f0*/  STL [R1+0x1600], R177 ;  /* 0x001600b101007387 */ /* 0x008fe80000100800 */
[----:B0-----:R-:W-:Y:S04]  /*20300*/  STL [R1+0x160c], R174 ;  /* 0x00160cae01007387 */ /* 0x001fe80000100800 */
[----:B------:R-:W-:Y:S04]  /*20310*/  STL [R1+0x1608], R175 ;  /* 0x001608af01007387 */ /* 0x000fe80000100800 */
        /* <DEDUP_REMOVED lines=46> */
[----:B----4-:R-:W-:Y:S04]  /*20600*/  STL [R1+0x1614], R172 ;  /* 0x001614ac01007387 */ /* 0x010fe80000100800 */
[----:B------:R-:W-:Y:S04]  /*20610*/  STL [R1+0x1610], R173 ;  /* 0x001610ad01007387 */ /* 0x000fe80000100800 */
[----:B------:R-:W-:Y:S04]  /*20620*/  STS.U8 [R3+0xe380], R25 ;  /* 0x00e3801903007388 */ /* 0x000fe80000000000 */
[----:B------:R0:W-:Y:S04]  /*20630*/  STS.U8 [R3+0xe580], R24 ;  /* 0x00e5801803007388 */ /* 0x0001e80000000000 */
[----:B------:R-:W-:Y:S04]  /*20640*/  STS.U8 [R3+0xdf80], R27 ;  /* 0x00df801b03007388 */ /* 0x000fe80000000000 */
[----:B------:R1:W-:Y:S04]  /*20650*/  STS.U8 [R3+0xe180], R26 ;  /* 0x00e1801a03007388 */ /* 0x0003e80000000000 */
[----:B0-----:R-:W3:Y:S04]  /*20660*/  LDL.LU.64 R24, [R1] ;  /* 0x0000000001187983 */ /* 0x001ee80000300a00 */
[----:B------:R-:W-:Y:S04]  /*20670*/  STS.U8 [R3+0xdb80], R29 ;  /* 0x00db801d03007388 */ /* 0x000fe80000000000 */
[----:B------:R0:W-:Y:S04]  /*20680*/  STS.U8 [R3+0xdd80], R28 ;  /* 0x00dd801c03007388 */ /* 0x0001e80000000000 */
[----:B-1----:R-:W4:Y:S04]  /*20690*/  LDL.LU.64 R26, [R1+0x8] ;  /* 0x00000800011a7983 */ /* 0x002f280000300a00 */
[----:B------:R-:W-:Y:S04]  /*206a0*/  STS.U8 [R3+0xd780], R31 ;  /* 0x00d7801f03007388 */ /* 0x000fe80000000000 */
[----:B------:R1:W-:Y:S04]  /*206b0*/  STS.U8 [R3+0xd980], R30 ;  /* 0x00d9801e03007388 */ /* 0x0003e80000000000 */
[----:B0-----:R-:W3:Y:S04]  /*206c0*/  LDL.LU.64 R28, [R1+0x10] ;  /* 0x00001000011c7983 */ /* 0x001ee80000300a00 */
[----:B------:R-:W-:Y:S04]  /*206d0*/  STS.U8 [R3+0xd380], R33 ;  /* 0x00d3802103007388 */ /* 0x000fe80000000000 */
[----:B------:R0:W-:Y:S04]  /*206e0*/  STS.U8 [R3+0xd580], R32 ;  /* 0x00d5802003007388 */ /* 0x0001e80000000000 */
[----:B-1----:R-:W3:Y:S04]  /*206f0*/  LDL.LU.64 R30, [R1+0x18] ;  /* 0x00001800011e7983 */ /* 0x002ee80000300a00 */
        /* <DEDUP_REMOVED lines=60> */
[----:B------:R1:W-:Y:S04]  /*20ac0*/  STS.U8 [R3+0x8180], R74 ;  /* 0x0081804a03007388 */ /* 0x0003e80000000000 */
[----:B0-----:R-:W3:Y:S04]  /*20ad0*/  LDL.LU.64 R72, [R1+0xc0] ;  /* 0x0000c00001487983 */ /* 0x001ee80000300a00 */
[----:B-1----:R-:W3:Y:S04]  /*20ae0*/  LDL.LU.64 R74, [R1+0xc8] ;  /* 0x0000c800014a7983 */ /* 0x002ee80000300a00 */
[----:B------:R-:W3:Y:S04]  /*20af0*/  LDL.LU.64 R76, [R1+0xd0] ;  /* 0x0000d000014c7983 */ /* 0x000ee80000300a00 */
        /* <DEDUP_REMOVED lines=36> */
[----:B------:R-:W3:Y:S01]  /*20d40*/  LDL.LU.64 R150, [R1+0x1f8] ;  /* 0x0001f80001967983 */ /* 0x000ee20000300a00 */
[----:B------:R-:W0:Y:S01]  /*20d50*/  S2R R187, SR_TID.X ;  /* 0x0000000000bb7919 */ /* 0x000e220000002100 */
[----:B------:R-:W-:Y:S01]  /*20d60*/  F2FP.SATFINITE.E4M3.F32.PACK_AB_MERGE_C R17, R189, R190, RZ ;  /* 0x000000bebd11723e */ /* 0x000fe200048070ff */
[----:B------:R-:W1:Y:S01]  /*20d70*/  S2R R186, SR_TID.X ;  /* 0x0000000000ba7919 */ /* 0x000e620000002100 */
[----:B------:R-:W-:-:S02]  /*20d80*/  F2FP.SATFINITE.E4M3.F32.PACK_AB_MERGE_C R16, R184, R185, RZ ;  /* 0x000000b9b810723e */ /* 0x000fc400048070ff */
[----:B------:R-:W-:Y:S02]  /*20d90*/  F2FP.SATFINITE.E4M3.F32.PACK_AB_MERGE_C R11, R182, R183, RZ ;  /* 0x000000b7b60b723e */ /* 0x000fe400048070ff */
[----:B------:R-:W-:Y:S02]  /*20da0*/  F2FP.SATFINITE.E4M3.F32.PACK_AB_MERGE_C R17, R178, R179, R17 ;  /* 0x000000b3b211723e */ /* 0x000fe40004807011 */
[----:B------:R-:W-:Y:S02]  /*20db0*/  F2FP.SATFINITE.E4M3.F32.PACK_AB_MERGE_C R16, R176, R177, R16 ;  /* 0x000000b1b010723e */ /* 0x000fe40004807010 */
[----:B------:R-:W-:Y:S02]  /*20dc0*/  F2FP.SATFINITE.E4M3.F32.PACK_AB_MERGE_C R6, R180, R181, RZ ;  /* 0x000000b5b406723e */ /* 0x000fe400048070ff */
[----:B------:R-:W-:Y:S02]  /*20dd0*/  F2FP.SATFINITE.E4M3.F32.PACK_AB_MERGE_C R11, R174, R175, R11 ;  /* 0x000000afae0b723e */ /* 0x000fe4000480700b */
[----:B------:R-:W-:-:S02]  /*20de0*/  SEL R157, R16, R17, !P6 ;  /* 0x00000011109d7207 */ /* 0x000fc40007000000 */
[----:B------:R-:W-:Y:S02]  /*20df0*/  F2FP.SATFINITE.E4M3.F32.PACK_AB_MERGE_C R6, R172, R173, R6 ;  /* 0x000000adac06723e */ /* 0x000fe40004807006 */
[----:B------:R-:W-:Y:S02]  /*20e00*/  SEL R18, R17, R16, !P6 ;  /* 0x0000001011127207 */ /* 0x000fe40007000000 */
[----:B------:R-:W-:Y:S01]  /*20e10*/  SEL R16, R11, R6, !P6 ;  /* 0x000000060b107207 */ /* 0x000fe20007000000 */
[----:B--2---:R-:W-:Y:S01]  /*20e20*/  SHFL.IDX PT, R157, R157, R20, 0x1f ;  /* 0x00001f149d9d7589 */ /* 0x004fe200000e0000 */
[----:B------:R-:W-:-:S03]  /*20e30*/  SEL R159, R6, R11, !P6 ;  /* 0x0000000b069f7207 */ /* 0x000fc60007000000 */
[----:B------:R-:W2:Y:S04]  /*20e40*/  SHFL.IDX PT, R11, R18, R19, 0x1f ;  /* 0x00001f13120b7589 */ /* 0x000ea800000e0000 */
        /* <DEDUP_REMOVED lines=13> */
[----:B------:R4:W-:Y:S06]  /*20f20*/  MEMBAR.ALL.CTA ;  /* 0x0000000000007992 */ /* 0x0009ec0000008000 */
[----:B----4-:R-:W4:Y:S01]  /*20f30*/  FENCE.VIEW.ASYNC.S ;  /* 0x00000000000073c6 */ /* 0x010f220000000000 */
[----:B0-----:R-:W-:Y:S01]  /*20f40*/  LOP3.LUT P1, RZ, R187, 0x2, RZ, 0xc0, !PT ;  /* 0x00000002bbff7812 */ /* 0x001fe2000782c0ff */
[----:B------:R-:W-:Y:S01]  /*20f50*/  IMAD.MOV.U32 R187, RZ, RZ, 0x5410 ;  /* 0x00005410ffbb7424 */ /* 0x000fe200078e00ff */
[----:B-1----:R-:W-:Y:S01]  /*20f60*/  LOP3.LUT P0, RZ, R186, 0x2, RZ, 0xc0, !PT ;  /* 0x00000002baff7812 */ /* 0x002fe2000780c0ff */
[----:B------:R-:W-:-:S02]  /*20f70*/  IMAD.MOV.U32 R186, RZ, RZ, 0x7632 ;  /* 0x00007632ffba7424 */ /* 0x000fc400078e00ff */
[----:B------:R-:W-:Y:S01]  /*20f80*/  FADD R6, -R12, R5 ;  /* 0x000000050c067221 */ /* 0x000fe20000000100 */
[----:B------:R-:W-:Y:S01]  /*20f90*/  SEL R187, R187, 0x1054, !P1 ;  /* 0x00001054bbbb7807 */ /* 0x000fe20004800000 */
[----:B------:R-:W-:Y:S01]  /*20fa0*/  FADD R17, -R13, R0 ;  /* 0x000000000d117221 */ /* 0x000fe20000000100 */
[----:B------:R-:W-:Y:S02]  /*20fb0*/  SEL R186, R186, 0x3276, !P0 ;  /* 0x00003276baba7807 */ /* 0x000fe40004000000 */
[C-C-:B--2---:R-:W-:Y:S01]  /*20fc0*/  PRMT R156, R11.reuse, R187, R157.reuse ;  /* 0x000000bb0b9c7216 */ /* 0x144fe2000000009d */
[----:B----4-:R-:W-:Y:S01]  /*20fd0*/  SHFL.IDX PT, R16, R16, R19, 0x1f ;  /* 0x00001f1310107589 */ /* 0x010fe200000e0000 */
[----:B------:R-:W-:Y:S01]  /*20fe0*/  PRMT R157, R11, R186, R157 ;  /* 0x000000ba0b9d7216 */ /* 0x000fe2000000009d */
[----:B------:R-:W-:Y:S01]  /*20ff0*/  FMUL R6, R6, 1.4426950216293334961 ;  /* 0x3fb8aa3b06067820 */ /* 0x000fe20000400000 */
[----:B------:R-:W-:Y:S01]  /*21000*/  FMUL R11, R17, 1.4426950216293334961 ;  /* 0x3fb8aa3b110b7820 */ /* 0x000fe20000400000 */
[----:B------:R-:W0:Y:S04]  /*21010*/  SHFL.IDX PT, R159, R159, R20, 0x1f ;  /* 0x00001f149f9f7589 */ /* 0x000e2800000e0000 */
[----:B------:R-:W1:Y:S08]  /*21020*/  MUFU.EX2 R6, R6 ;  /* 0x0000000600067308 */ /* 0x000e700000000800 */
[----:B------:R-:W2:Y:S01]  /*21030*/  MUFU.EX2 R11, R11 ;  /* 0x0000000b000b7308 */ /* 0x000ea20000000800 */
[-C--:B-1----:R-:W-:Y:S01]  /*21040*/  FMUL R26, R26, R6.reuse ;  /* 0x000000061a1a7220 */ /* 0x082fe20000400000 */
[-C--:B------:R-:W-:Y:S01]  /*21050*/  FMUL R27, R27, R6.reuse ;  /* 0x000000061b1b7220 */ /* 0x080fe20000400000 */
[-C--:B---3--:R-:W-:Y:S01]  /*21060*/  FMUL R30, R30, R6.reuse ;  /* 0x000000061e1e7220 */ /* 0x088fe20000400000 */
[-C--:B------:R-:W-:Y:S01]  /*21070*/  FMUL R31, R31, R6.reuse ;  /* 0x000000061f1f7220 */ /* 0x080fe20000400000 */
        /* <DEDUP_REMOVED lines=22> */
[-C--:B--2---:R-:W-:Y:S01]  /*211e0*/  FMUL R24, R24, R11.reuse ;  /* 0x0000000b18187220 */ /* 0x084fe20000400000 */
        /* <DEDUP_REMOVED lines=50> */
[----:B------:R-:W-:Y:S01]  /*21510*/  FMUL R101, R101, R11 ;  /* 0x0000000b65657220 */ /* 0x000fe20000400000 */
[--C-:B0-----:R-:W-:Y:S01]  /*21520*/  PRMT R158, R16, R187, R159.reuse ;  /* 0x000000bb109e7216 */ /* 0x101fe2000000009f */
[-C--:B------:R-:W-:Y:S01]  /*21530*/  FMUL R102, R102, R6.reuse ;  /* 0x0000000666667220 */ /* 0x080fe20000400000 */
[----:B------:R-:W-:Y:S01]  /*21540*/  FMUL R103, R103, R6 ;  /* 0x0000000667677220 */ /* 0x000fe20000400000 */
[----:B------:R-:W-:Y:S01]  /*21550*/  PRMT R159, R16, R186, R159 ;  /* 0x000000ba109f7216 */ /* 0x000fe2000000009f */
        /* <DEDUP_REMOVED lines=46> */
[-C--:B------:R-:W-:Y:S01]  /*21840*/  FMUL R150, R150, R6.reuse ;  /* 0x0000000696967220 */ /* 0x080fe20000400000 */
[----:B------:R-:W-:Y:S01]  /*21850*/  FMUL R151, R151, R6 ;  /* 0x0000000697977220 */ /* 0x000fe20000400000 */
[----:B------:R-:W-:Y:S06]  /*21860*/  BAR.SYNC.DEFER_BLOCKING 0x0 ;  /* 0x0000000000007b1d */ /* 0x000fec0000010000 */
[----:B------:R-:W-:Y:S01]  /*21870*/  UMOV UR59, 0x80000020 ;  /* 0x80000020003b7882 */ /* 0x000fe20000000000 */
[----:B------:R-:W-:-:S06]  /*21880*/  WARPGROUP.ARRIVE ;  /* 0x00000000000079c5 */ /* 0x000fcc0000000000 */
[----:B------:R-:W-:Y:S01]  /*21890*/  QGMMA.64x256x32.F32.E4M3.E4M3 R24, R156, gdesc[UR56], R24, gsb0 ;  /* 0x03e000389c187df3 */ /* 0x000fe20008000818 */
[----:B------:R0:W-:Y:S01]  /*218a0*/  STL [R1+0x1618], R3 ;  /* 0x0016180301007387 */ /* 0x0001e20000100800 */
[----:B------:R-:W-:Y:S01]  /*218b0*/  FADD R163, R192, -R12 ;  /* 0x8000000cc0a37221 */ /* 0x000fe20000000000 */
[----:B------:R-:W-:Y:S02]  /*218c0*/  IMAD.MOV.U32 R192, RZ, RZ, R20 ;  /* 0x000000ffffc07224 */ /* 0x000fe400078e0014 */
[--C-:B------:R-:W-:Y:S01]  /*218d0*/  FADD R168, R22, -R12.reuse ;  /* 0x8000000c16a87221 */ /* 0x100fe20000000000 */
[--C-:B------:R-:W-:Y:S01]  /*218e0*/  FADD R167, R167, -R12.reuse ;  /* 0x8000000ca7a77221 */ /* 0x100fe20000000000 */
[--C-:B------:R-:W-:Y:S01]  /*218f0*/  FADD R164, R164, -R12.reuse ;  /* 0x8000000ca4a47221 */ /* 0x100fe20000000000 */
[--C-:B------:R-:W-:Y:S01]  /*21900*/  FADD R160, R191, -R12.reuse ;  /* 0x8000000cbfa07221 */ /* 0x100fe20000000000 */
[--C-:B------:R-:W-:Y:S01]  /*21910*/  FADD R23, R169, -R12.reuse ;  /* 0x8000000ca9177221 */ /* 0x100fe20000000000 */
[--C-:B------:R-:W-:Y:S01]  /*21920*/  FADD R21, R171, -R12.reuse ;  /* 0x8000000cab157221 */ /* 0x100fe20000000000 */
[----:B------:R-:W-:Y:S01]  /*21930*/  FADD R20, R166, -R12 ;  /* 0x8000000ca6147221 */ /* 0x000fe20000000000 */
[----:B------:R-:W-:-:S02]  /*21940*/  WARPGROUP.DEPBAR.LE gsb0, 0x0 ;  /* 0x00008000000079c5 */ /* 0x000fc40000010000 */
[----:B------:R-:W-:Y:S04]  /*21950*/  STL.64 [R1], R24 ;  /* 0x0000001801007387 */ /* 0x000fe80000100a00 */
        /* <DEDUP_REMOVED lines=16> */
[----:B------:R-:W-:-:S03]  /*21a60*/  IMAD.MOV.U32 R194, RZ, RZ, R150 ;  /* 0x000000ffffc27224 */ /* 0x000fc600078e0096 */
[----:B------:R-:W-:Y:S01]  /*21a70*/  STL.64 [R1+0x88], R58 ;  /* 0x0000883a01007387 */ /* 0x000fe20000100a00 */
[----:B------:R-:W-:-:S03]  /*21a80*/  IMAD.MOV.U32 R188, RZ, RZ, R151 ;  /* 0x000000ffffbc7224 */ /* 0x000fc600078e0097 */
[----:B------:R-:W-:Y:S01]  /*21a90*/  STL.64 [R1+0x90], R60 ;  /* 0x0000903c01007387 */ /* 0x000fe20000100a00 */
[----:B------:R-:W-:-:S03]  /*21aa0*/  IMAD.MOV.U32 R196, RZ, RZ, R148 ;  /* 0x000000ffffc47224 */ /* 0x000fc600078e0094 */
[----:B------:R-:W-:Y:S01]  /*21ab0*/  STL.64 [R1+0x98], R62 ;  /* 0x0000983e01007387 */ /* 0x000fe20000100a00 */
[----:B------:R-:W-:-:S03]  /*21ac0*/  IMAD.MOV.U32 R195, RZ, RZ, R149 ;  /* 0x000000ffffc37224 */ /* 0x000fc600078e0095 */
[----:B------:R1:W-:Y:S01]  /*21ad0*/  STL [R1+0xa0], R64 ;  /* 0x0000a04001007387 */ /* 0x0003e20000100800 */
[----:B------:R-:W-:Y:S02]  /*21ae0*/  IMAD.MOV.U32 R198, RZ, RZ, R146 ;  /* 0x000000ffffc67224 */ /* 0x000fe400078e0092 */
[----:B------:R-:W-:Y:S01]  /*21af0*/  IMAD.MOV.U32 R197, RZ, RZ, R147 ;  /* 0x000000ffffc57224 */ /* 0x000fe200078e0093 */
[----:B------:R-:W2:Y:S01]  /*21b00*/  LDL.LU.64 R150, [R1+0x1818] ;  /* 0x0018180001967983 */ /* 0x000ea20000300a00 */
[----:B------:R-:W-:Y:S02]  /*21b10*/  IMAD.MOV.U32 R200, RZ, RZ, R144 ;  /* 0x000000ffffc87224 */ /* 0x000fe400078e0090 */
[----:B------:R-:W-:Y:S01]  /*21b20*/  IMAD.MOV.U32 R199, RZ, RZ, R145 ;  /* 0x000000ffffc77224 */ /* 0x000fe200078e0091 */
[----:B------:R-:W3:Y:S01]  /*21b30*/  LDL.LU.64 R148, [R1+0x1810] ;  /* 0x0018100001947983 */ /* 0x000ee20000300a00 */
[----:B------:R-:W-:Y:S02]  /*21b40*/  IMAD.MOV.U32 R202, RZ, RZ, R142 ;  /* 0x000000ffffca7224 */ /* 0x000fe400078e008e */
[----:B------:R-:W-:Y:S01]  /*21b50*/  IMAD.MOV.U32 R201, RZ, RZ, R143 ;  /* 0x000000ffffc97224 */ /* 0x000fe200078e008f */
[----:B------:R-:W4:Y:S01]  /*21b60*/  LDL.LU.64 R146, [R1+0x1808] ;  /* 0x0018080001927983 */ /* 0x000f220000300a00 */
[----:B------:R-:W-:-:S02]  /*21b70*/  IMAD.MOV.U32 R204, RZ, RZ, R140 ;  /* 0x000000ffffcc7224 */ /* 0x000fc400078e008c */
[----:B------:R-:W-:Y:S01]  /*21b80*/  IMAD.MOV.U32 R203, RZ, RZ, R141 ;  /* 0x000000ffffcb7224 */ /* 0x000fe200078e008d */
[----:B------:R-:W3:Y:S01]  /*21b90*/  LDL.LU.64 R144, [R1+0x1800] ;  /* 0x0018000001907983 */ /* 0x000ee20000300a00 */
[----:B------:R-:W-:Y:S02]  /*21ba0*/  IMAD.MOV.U32 R206, RZ, RZ, R138 ;  /* 0x000000ffffce7224 */ /* 0x000fe400078e008a */
[----:B------:R-:W-:Y:S01]  /*21bb0*/  IMAD.MOV.U32 R205, RZ, RZ, R139 ;  /* 0x000000ffffcd7224 */ /* 0x000fe200078e008b */
[----:B------:R-:W3:Y:S01]  /*21bc0*/  LDL.LU.64 R142, [R1+0x17f8] ;  /* 0x0017f800018e7983 */ /* 0x000ee20000300a00 */
[----:B------:R-:W-:Y:S02]  /*21bd0*/  IMAD.MOV.U32 R208, RZ, RZ, R136 ;  /* 0x000000ffffd07224 */ /* 0x000fe400078e0088 */
[----:B------:R-:W-:Y:S01]  /*21be0*/  IMAD.MOV.U32 R207, RZ, RZ, R137 ;  /* 0x000000ffffcf7224 */ /* 0x000fe200078e0089 */
[----:B------:R-:W3:Y:S01]  /*21bf0*/  LDL.LU.64 R140, [R1+0x17f0] ;  /* 0x0017f000018c7983 */ /* 0x000ee20000300a00 */
        /* <DEDUP_REMOVED lines=105> */
[----:B0-----:R-:W-:-:S03]  /*22290*/  IMAD.MOV.U32 R3, RZ, RZ, R65 ;  /* 0x000000ffff037224 */ /* 0x001fc600078e0041 */
[----:B------:R-:W3:Y:S04]  /*222a0*/  LDL.LU.64 R68, [R1+0x16d0] ;  /* 0x0016d00001447983 */ /* 0x000ee80000300a00 */
[----:B------:R-:W3:Y:S04]  /*222b0*/  LDL.LU.64 R66, [R1+0x16c8] ;  /* 0x0016c80001427983 */ /* 0x000ee80000300a00 */
        /* <DEDUP_REMOVED lines=21> */
[--C-:B------:R-:W-:Y:S01]  /*22410*/  FADD R170, R165, -R13.reuse ;  /* 0x8000000da5aa7221 */ /* 0x100fe20000000000 */
[--C-:B------:R-:W-:Y:S01]  /*22420*/  FADD R166, R162, -R13.reuse ;  /* 0x8000000da2a67221 */ /* 0x100fe20000000000 */
[--C-:B------:R-:W-:Y:S01]  /*22430*/  FADD R165, R161, -R13.reuse ;  /* 0x8000000da1a57221 */ /* 0x100fe20000000000 */
[----:B------:R-:W-:Y:S01]  /*22440*/  FMUL R168, R168, 1.4426950216293334961 ;  /* 0x3fb8aa3ba8a87820 */ /* 0x000fe20000400000 */
[----:B------:R-:W-:Y:S01]  /*22450*/  FMUL R167, R167, 1.4426950216293334961 ;  /* 0x3fb8aa3ba7a77820 */ /* 0x000fe20000400000 */
[----:B------:R-:W-:Y:S01]  /*22460*/  FMUL R164, R164, 1.4426950216293334961 ;  /* 0x3fb8aa3ba4a47820 */ /* 0x000fe20000400000 */
[----:B------:R-:W-:Y:S01]  /*22470*/  FMUL R163, R163, 1.4426950216293334961 ;  /* 0x3fb8aa3ba3a37820 */ /* 0x000fe20000400000 */
[----:B------:R-:W-:Y:S01]  /*22480*/  FMUL R160, R160, 1.4426950216293334961 ;  /* 0x3fb8aa3ba0a07820 */ /* 0x000fe20000400000 */
[----:B------:R-:W-:Y:S01]  /*22490*/  FMUL R23, R23, 1.4426950216293334961 ;  /* 0x3fb8aa3b17177820 */ /* 0x000fe20000400000 */
[----:B------:R-:W-:Y:S01]  /*224a0*/  FMUL R21, R21, 1.4426950216293334961 ;  /* 0x3fb8aa3b15157820 */ /* 0x000fe20000400000 */
[----:B------:R-:W-:Y:S01]  /*224b0*/  FMUL R20, R20, 1.4426950216293334961 ;  /* 0x3fb8aa3b14147820 */ /* 0x000fe20000400000 */
[--C-:B------:R-:W-:Y:S01]  /*224c0*/  FADD R169, R193, -R13.reuse ;  /* 0x8000000dc1a97221 */ /* 0x100fe20000000000 */
[--C-:B------:R-:W-:Y:S01]  /*224d0*/  FADD R162, R155, -R13.reuse ;  /* 0x8000000d9ba27221 */ /* 0x100fe20000000000 */
[--C-:B------:R-:W-:Y:S01]  /*224e0*/  FADD R161, R154, -R13.reuse ;  /* 0x8000000d9aa17221 */ /* 0x100fe20000000000 */
[--C-:B------:R-:W-:Y:S01]  /*224f0*/  FADD R22, R153, -R13.reuse ;  /* 0x8000000d99167221 */ /* 0x100fe20000000000 */
[----:B------:R-:W-:Y:S01]  /*22500*/  FADD R171, R152, -R13 ;  /* 0x8000000d98ab7221 */ /* 0x000fe20000000000 */
        /* <DEDUP_REMOVED lines=8> */
[----:B------:R-:W-:Y:S08]  /*22590*/  MUFU.EX2 R168, R168 ;  /* 0x000000a800a87308 */ /* 0x000ff00000000800 */
[----:B------:R-:W0:Y:S08]  /*225a0*/  MUFU.EX2 R167, R167 ;  /* 0x000000a700a77308 */ /* 0x000e300000000800 */
[----:B------:R-:W-:Y:S08]  /*225b0*/  MUFU.EX2 R164, R164 ;  /* 0x000000a400a47308 */ /* 0x000ff00000000800 */
[----:B------:R-:W1:Y:S08]  /*225c0*/  MUFU.EX2 R163, R163 ;  /* 0x000000a300a37308 */ /* 0x000e700000000800 */
[----:B------:R-:W-:Y:S08]  /*225d0*/  MUFU.EX2 R160, R160 ;  /* 0x000000a000a07308 */ /* 0x000ff00000000800 */
[----:B------:R-:W2:Y:S08]  /*225e0*/  MUFU.EX2 R23, R23 ;  /* 0x0000001700177308 */ /* 0x000eb00000000800 */
[----:B------:R-:W-:Y:S08]  /*225f0*/  MUFU.EX2 R21, R21 ;  /* 0x0000001500157308 */ /* 0x000ff00000000800 */
[----:B------:R-:W4:Y:S08]  /*22600*/  MUFU.EX2 R20, R20 ;  /* 0x0000001400147308 */ /* 0x000f300000000800 */
[----:B------:R-:W-:Y:S08]  /*22610*/  MUFU.EX2 R170, R170 ;  /* 0x000000aa00aa7308 */ /* 0x000ff00000000800 */
[----:B------:R-:W4:Y:S08]  /*22620*/  MUFU.EX2 R169, R169 ;  /* 0x000000a900a97308 */ /* 0x000f300000000800 */
[----:B------:R-:W-:Y:S08]  /*22630*/  MUFU.EX2 R166, R166 ;  /* 0x000000a600a67308 */ /* 0x000ff00000000800 */
[----:B------:R-:W4:Y:S08]  /*22640*/  MUFU.EX2 R165, R165 ;  /* 0x000000a500a57308 */ /* 0x000f300000000800 */
[----:B------:R-:W-:Y:S08]  /*22650*/  MUFU.EX2 R162, R162 ;  /* 0x000000a200a27308 */ /* 0x000ff00000000800 */
[----:B------:R-:W4:Y:S08]  /*22660*/  MUFU.EX2 R161, R161 ;  /* 0x000000a100a17308 */ /* 0x000f300000000800 */
[----:B------:R-:W-:Y:S08]  /*22670*/  MUFU.EX2 R22, R22 ;  /* 0x0000001600167308 */ /* 0x000ff00000000800 */
[----:B------:R-:W4:Y:S01]  /*22680*/  MUFU.EX2 R171, R171 ;  /* 0x000000ab00ab7308 */ /* 0x000f220000000800 */
[----:B------:R-:W-:Y:S01]  /*22690*/  IMAD.MOV.U32 R191, RZ, RZ, R19 ;  /* 0x000000ffffbf7224 */ /* 0x000fe200078e0013 */
[----:B0-----:R-:W-:-:S02]  /*226a0*/  F2FP.SATFINITE.E4M3.F32.PACK_AB_MERGE_C R19, R167, R168, RZ ;  /* 0x000000a8a713723e */ /* 0x001fc400048070ff */
[----:B-1----:R-:W-:Y:S02]  /*226b0*/  F2FP.SATFINITE.E4M3.F32.PACK_AB_MERGE_C R18, R163, R164, RZ ;  /* 0x000000a4a312723e */ /* 0x002fe400048070ff */
[----:B--2---:R-:W-:Y:S02]  /*226c0*/  F2FP.SATFINITE.E4M3.F32.PACK_AB_MERGE_C R17, R23, R160, RZ ;  /* 0x000000a01711723e */ /* 0x004fe400048070ff */
[----:B----4-:R-:W-:Y:S02]  /*226d0*/  F2FP.SATFINITE.E4M3.F32.PACK_AB_MERGE_C R16, R20, R21, RZ ;  /* 0x000000151410723e */ /* 0x010fe400048070ff */
[----:B------:R-:W-:Y:S02]  /*226e0*/  F2FP.SATFINITE.E4M3.F32.PACK_AB_MERGE_C R19, R169, R170, R19 ;  /* 0x000000aaa913723e */ /* 0x000fe40004807013 */
[----:B------:R-:W-:Y:S02]  /*226f0*/  F2FP.SATFINITE.E4M3.F32.PACK_AB_MERGE_C R18, R165, R166, R18 ;  /* 0x000000a6a512723e */ /* 0x000fe40004807012 */
[----:B------:R-:W-:-:S02]  /*22700*/  F2FP.SATFINITE.E4M3.F32.PACK_AB_MERGE_C R17, R161, R162, R17 ;  /* 0x000000a2a111723e */ /* 0x000fc40004807011 */
[----:B------:R-:W-:Y:S02]  /*22710*/  F2FP.SATFINITE.E4M3.F32.PACK_AB_MERGE_C R16, R171, R22, R16 ;  /* 0x00000016ab10723e */ /* 0x000fe40004807010 */
[----:B------:R-:W-:Y:S02]  /*22720*/  SEL R152, R19, R18, !P6 ;  /* 0x0000001213987207 */ /* 0x000fe40007000000 */
[----:B------:R-:W-:Y:S02]  /*22730*/  SEL R153, R18, R19, !P6 ;  /* 0x0000001312997207 */ /* 0x000fe40007000000 */
[----:B------:R-:W-:Y:S02]  /*22740*/  SEL R155, R16, R17, !P6 ;  /* 0x00000011109b7207 */ /* 0x000fe40007000000 */
[----:B------:R-:W-:Y:S02]  /*22750*/  SEL R18, R17, R16, !P6 ;  /* 0x0000001011127207 */ /* 0x000fe40007000000 */
[----:B------:R-:W-:Y:S04]  /*22760*/  SHFL.IDX PT, R16, R152, R191, 0x1f ;  /* 0x00001fbf98107589 */ /* 0x000fe800000e0000 */
[----:B------:R-:W0:Y:S04]  /*22770*/  SHFL.IDX PT, R153, R153, R192, 0x1f ;  /* 0x00001fc099997589 */ /* 0x000e2800000e0000 */
[----:B------:R1:W-:Y:S04]  /*22780*/  SHFL.IDX PT, R17, R18, R191, 0x1f ;  /* 0x00001fbf12117589 */ /* 0x0003e800000e0000 */
[----:B------:R-:W2:Y:S01]  /*22790*/  SHFL.IDX PT, R155, R155, R192, 0x1f ;  /* 0x00001fc09b9b7589 */ /* 0x000ea200000e0000 */
[-C--:B------:R-:W-:Y:S01]  /*227a0*/  FMUL R150, R150, R6.reuse ;  /* 0x0000000696967220 */ /* 0x080fe20000400000 */
[-C--:B------:R-:W-:Y:S01]  /*227b0*/  FMUL R151, R151, R6.reuse ;  /* 0x0000000697977220 */ /* 0x080fe20000400000 */
[-C--:B------:R-:W-:Y:S01]  /*227c0*/  FMUL R146, R146, R6.reuse ;  /* 0x0000000692927220 */ /* 0x080fe20000400000 */
[-C--:B------:R-:W-:Y:S01]  /*227d0*/  FMUL R147, R147, R6.reuse ;  /* 0x0000000693937220 */ /* 0x080fe20000400000 */
[-C--:B---3--:R-:W-:Y:S01]  /*227e0*/  FMUL R142, R142, R6.reuse ;  /* 0x000000068e8e7220 */ /* 0x088fe20000400000 */
[----:B-1----:R-:W3:Y:S01]  /*227f0*/  LDL.64 R18, [R1+0x370] ;  /* 0x0003700001127983 */ /* 0x002ee20000100a00 */
[-C--:B------:R-:W-:Y:S01]  /*22800*/  FMUL R143, R143, R6.reuse ;  /* 0x000000068f8f7220 */ /* 0x080fe20000400000 */
[-C--:B------:R-:W-:Y:S01]  /*22810*/  FMUL R138, R138, R6.reuse ;  /* 0x000000068a8a7220 */ /* 0x080fe20000400000 */
[-C--:B------:R-:W-:Y:S01]  /*22820*/  FMUL R139, R139, R6.reuse ;  /* 0x000000068b8b7220 */ /* 0x080fe20000400000 */
[----:B------:R-:W-:Y:S01]  /*22830*/  FMUL R134, R134, R6 ;  /* 0x0000000686867220 */ /* 0x000fe20000400000 */
[----:B0-----:R-:W-:-:S02]  /*22840*/  PRMT R152, R16, R187, R153 ;  /* 0x000000bb10987216 */ /* 0x001fc40000000099 */
[-C--:B------:R-:W-:Y:S02]  /*22850*/  PRMT R153, R16, R186.reuse, R153 ;  /* 0x000000ba10997216 */ /* 0x080fe40000000099 */
[C-C-:B--2---:R-:W-:Y:S02]  /*22860*/  PRMT R154, R17.reuse, R187, R155.reuse ;  /* 0x000000bb119a7216 */ /* 0x144fe4000000009b */
[----:B------:R-:W-:Y:S02]  /*22870*/  PRMT R155, R17, R186, R155 ;  /* 0x000000ba119b7216 */ /* 0x000fe4000000009b */
[----:B------:R-:W2:Y:S01]  /*22880*/  LDL.64 R186, [R1+0x378] ;  /* 0x0003780001ba7983 */ /* 0x000ea20000100a00 */
[----:B------:R-:W-:-:S03]  /*22890*/  FMUL R135, R135, R6 ;  /* 0x0000000687877220 */ /* 0x000fc60000400000 */
[----:B------:R-:W-:Y:S04]  /*228a0*/  STL.64 [R1+0x15a8], R150 ;  /* 0x0015a89601007387 */ /* 0x000fe80000100a00 */
[----:B------:R-:W-:Y:S01]  /*228b0*/  STL.64 [R1+0x15a0], R148 ;  /* 0x0015a09401007387 */ /* 0x000fe20000100a00 */
[----:B------:R-:W-:-:S03]  /*228c0*/  FMUL R130, R130, R6 ;  /* 0x0000000682827220 */ /* 0x000fc60000400000 */
        /* <DEDUP_REMOVED lines=37> */
[-C--:B------:R-:W-:Y:S01]  /*22b20*/  FMUL R94, R94, R6.reuse ;  /* 0x000000065e5e7220 */ /* 0x080fe20000400000 */
[-C--:B------:R-:W-:Y:S02]  /*22b30*/  FMUL R95, R95, R6.reuse ;  /* 0x000000065f5f7220 */ /* 0x080fe40000400000 */
[----:B------:R-:W-:Y:S01]  /*22b40*/  STL.64 [R1+0x1500], R108 ;  /* 0x0015006c01007387 */ /* 0x000fe20000100a00 */
[-C--:B------:R-:W-:Y:S01]  /*22b50*/  FMUL R92, R92, R11.reuse ;  /* 0x0000000b5c5c7220 */ /* 0x080fe20000400000 */
[----:B------:R-:W-:Y:S02]  /*22b60*/  FMUL R93, R93, R11 ;  /* 0x0000000b5d5d7220 */ /* 0x000fe40000400000 */
[----:B------:R-:W-:Y:S01]  /*22b70*/  STL.64 [R1+0x14f8], R106 ;  /* 0x0014f86a01007387 */ /* 0x000fe20000100a00 */
[-C--:B------:R-:W-:Y:S01]  /*22b80*/  FMUL R90, R90, R6.reuse ;  /* 0x000000065a5a7220 */ /* 0x080fe20000400000 */
[----:B------:R-:W-:-:S02]  /*22b90*/  FMUL R91, R91, R6 ;  /* 0x000000065b5b7220 */ /* 0x000fc40000400000 */
        /* <DEDUP_REMOVED lines=99> */
[----:B------:R-:W-:Y:S04]  /*231d0*/  STL.64 [R1+0x13e8], R38 ;  /* 0x0013e82601007387 */ /* 0x000fe80000100a00 */
[----:B------:R-:W-:Y:S04]  /*231e0*/  STL.64 [R1+0x13e0], R36 ;  /* 0x0013e02401007387 */ /* 0x000fe80000100a00 */
[----:B------:R-:W-:Y:S04]  /*231f0*/  STL.64 [R1+0x13d8], R34 ;  /* 0x0013d82201007387 */ /* 0x000fe80000100a00 */
[----:B------:R-:W-:Y:S04]  /*23200*/  STL.64 [R1+0x13d0], R32 ;  /* 0x0013d02001007387 */ /* 0x000fe80000100a00 */
[----:B------:R-:W-:Y:S04]  /*23210*/  STL.64 [R1+0x13c8], R30 ;  /* 0x0013c81e01007387 */ /* 0x000fe80000100a00 */
[----:B------:R-:W-:Y:S04]  /*23220*/  STL.64 [R1+0x13c0], R28 ;  /* 0x0013c01c01007387 */ /* 0x000fe80000100a00 */
[----:B------:R-:W-:Y:S04]  /*23230*/  STL.64 [R1+0x13b8], R26 ;  /* 0x0013b81a01007387 */ /* 0x000fe80000100a00 */
[----:B------:R0:W-:Y:S04]  /*23240*/  STL.64 [R1+0x13b0], R24 ;  /* 0x0013b01801007387 */ /* 0x0001e80000100a00 */
[----:B0-----:R-:W4:Y:S04]  /*23250*/  LDL.LU R24, [R1] ;  /* 0x0000000001187983 */ /* 0x001f280000300800 */
[----:B------:R-:W4:Y:S04]  /*23260*/  LDL.LU R25, [R1+0x4] ;  /* 0x0000040001197983 */ /* 0x000f280000300800 */
        /* <DEDUP_REMOVED lines=38> */
[----:B------:R-:W4:Y:S01]  /*234d0*/  LDL.LU R64, [R1+0xa0] ;  /* 0x0000a00001407983 */ /* 0x000f220000300800 */
[----:B------:R-:W-:-:S02]  /*234e0*/  IMAD.MOV.U32 R65, RZ, RZ, R3 ;  /* 0x000000ffff417224 */ /* 0x000fc400078e0003 */
[----:B------:R-:W-:Y:S01]  /*234f0*/  IMAD.MOV.U32 R66, RZ, RZ, R172 ;  /* 0x000000ffff427224 */ /* 0x000fe200078e00ac */
[----:B------:R1:W5:Y:S01]  /*23500*/  LDL.LU R3, [R1+0x1618] ;  /* 0x0016180001037983 */ /* 0x0003620000300800 */
[----:B------:R-:W-:Y:S02]  /*23510*/  IMAD.MOV.U32 R67, RZ, RZ, R173 ;  /* 0x000000ffff437224 */ /* 0x000fe400078e00ad */
[----:B------:R-:W-:Y:S01]  /*23520*/  IMAD.MOV.U32 R68, RZ, RZ, R174 ;  /* 0x000000ffff447224 */ /* 0x000fe200078e00ae */
[----:B------:R-:W3:Y:S01]  /*23530*/  LDL.LU R172, [R1+0x1614] ;  /* 0x0016140001ac7983 */ /* 0x000ee20000300800 */
[----:B------:R-:W-:Y:S02]  /*23540*/  IMAD.MOV.U32 R69, RZ, RZ, R175 ;  /* 0x000000ffff457224 */ /* 0x000fe400078e00af */
[----:B------:R-:W-:Y:S01]  /*23550*/  IMAD.MOV.U32 R70, RZ, RZ, R176 ;  /* 0x000000ffff467224 */ /* 0x000fe200078e00b0 */
[----:B------:R-:W3:Y:S01]  /*23560*/  LDL.LU R173, [R1+0x1610] ;  /* 0x0016100001ad7983 */ /* 0x000ee20000300800 */
[----:B------:R-:W-:-:S02]  /*23570*/  IMAD.MOV.U32 R71, RZ, RZ, R177 ;  /* 0x000000ffff477224 */ /* 0x000fc400078e00b1 */
[----:B------:R-:W-:Y:S01]  /*23580*/  IMAD.MOV.U32 R72, RZ, RZ, R178 ;  /* 0x000000ffff487224 */ /* 0x000fe200078e00b2 */
[----:B------:R-:W3:Y:S01]  /*23590*/  LDL.LU R174, [R1+0x160c] ;  /* 0x00160c0001ae7983 */ /* 0x000ee20000300800 */
        /* <DEDUP_REMOVED lines=41> */
[----:B------:R1:W5:Y:S01]  /*23830*/  LDL.LU R4, [R1+0x15d4] ;  /* 0x0015d40001047983 */ /* 0x0003620000300800 */
[----:B------:R-:W-:-:S02]  /*23840*/  IMAD.MOV.U32 R101, RZ, RZ, R243 ;  /* 0x000000ffff657224 */ /* 0x000fc400078e00f3 */
[----:B------:R-:W-:Y:S01]  /*23850*/  IMAD.MOV.U32 R102, RZ, RZ, R242 ;  /* 0x000000ffff667224 */ /* 0x000fe200078e00f2 */
[----:B------:R1:W5:Y:S01]  /*23860*/  LDL.LU R5, [R1+0x15d0] ;  /* 0x0015d00001057983 */ /* 0x0003620000300800 */
[----:B------:R-:W-:Y:S02]  /*23870*/  IMAD.MOV.U32 R103, RZ, RZ, R241 ;  /* 0x000000ffff677224 */ /* 0x000fe400078e00f1 */
[----:B------:R-:W-:Y:S01]  /*23880*/  IMAD.MOV.U32 R104, RZ, RZ, R240 ;  /* 0x000000ffff687224 */ /* 0x000fe200078e00f0 */
[----:B------:R1:W5:Y:S01]  /*23890*/  LDL.LU R14, [R1+0x15cc] ;  /* 0x0015cc00010e7983 */ /* 0x0003620000300800 */
        /* <DEDUP_REMOVED lines=22> */
[----:B------:R-:W-:Y:S02]  /*23a00*/  IMAD.MOV.U32 R120, RZ, RZ, R224 ;  /* 0x000000ffff787224 */ /* 0x000fe400078e00e0 */
[----:B------:R-:W-:Y:S02]  /*23a10*/  IMAD.MOV.U32 R121, RZ, RZ, R223 ;  /* 0x000000ffff797224 */ /* 0x000fe400078e00df */
[----:B------:R-:W-:Y:S02]  /*23a20*/  IMAD.MOV.U32 R122, RZ, RZ, R222 ;  /* 0x000000ffff7a7224 */ /* 0x000fe400078e00de */
[----:B------:R-:W-:Y:S02]  /*23a30*/  IMAD.MOV.U32 R123, RZ, RZ, R221 ;  /* 0x000000ffff7b7224 */ /* 0x000fe400078e00dd */
[----:B------:R-:W-:Y:S02]  /*23a40*/  IMAD.MOV.U32 R124, RZ, RZ, R220 ;  /* 0x000000ffff7c7224 */ /* 0x000fe400078e00dc */
        /* <DEDUP_REMOVED lines=26> */
[----:B------:R-:W-:-:S06]  /*23bf0*/  IMAD.MOV.U32 R151, RZ, RZ, R188 ;  /* 0x000000ffff977224 */ /* 0x000fcc00078e00bc */
[----:B----4-:R-:W-:-:S06]  /*23c00*/  WARPGROUP.ARRIVE ;  /* 0x00000000000079c5 */ /* 0x010fcc0000000000 */
[----:B------:R-:W-:Y:S03]  /*23c10*/  QGMMA.64x256x32.F32.E4M3.E4M3 R24, R152, gdesc[UR4], R24, gsb0 ;  /* 0x03e0000498187df3 */ /* 0x000fe60008000818 */
[----:B------:R-:W-:Y:S02]  /*23c20*/  WARPGROUP.DEPBAR.LE gsb0, 0x0 ;  /* 0x00008000000079c5 */ /* 0x000fe40000010000 */
        /* <DEDUP_REMOVED lines=64> */
[----:B0-----:R-:W4:Y:S04]  /*24030*/  LDL.LU.64 R150, [R1+0x15a8] ;  /* 0x0015a80001967983 */ /* 0x001f280000300a00 */
[----:B------:R-:W3:Y:S04]  /*24040*/  LDL.LU.64 R148, [R1+0x15a0] ;  /* 0x0015a00001947983 */ /* 0x000ee80000300a00 */
[----:B------:R-:W4:Y:S04]  /*24050*/  LDL.LU.64 R146, [R1+0x1598] ;  /* 0x0015980001927983 */ /* 0x000f280000300a00 */
        /* <DEDUP_REMOVED lines=60> */
[----:B------:R-:W4:Y:S01]  /*24420*/  LDL.LU.64 R24, [R1+0x13b0] ;  /* 0x0013b00001187983 */ /* 0x000f220000300a00 */
[----:B--2---:R-:W-:-:S02]  /*24430*/  R2UR UR6, R186 ;  /* 0x00000000ba0672ca */ /* 0x004fc400000e0000 */
[----:B------:R-:W-:Y:S01]  /*24440*/  R2UR UR7, R187 ;  /* 0x00000000bb0772ca */ /* 0x000fe200000e0000 */
[-C--:B---3--:R-:W-:Y:S01]  /*24450*/  FMUL R148, R148, R11.reuse ;  /* 0x0000000b94947220 */ /* 0x088fe20000400000 */
[-C--:B------:R-:W-:Y:S01]  /*24460*/  FMUL R149, R149, R11.reuse ;  /* 0x0000000b95957220 */ /* 0x080fe20000400000 */
[-C--:B----4-:R-:W-:Y:S01]  /*24470*/  FMUL R144, R144, R11.reuse ;  /* 0x0000000b90907220 */ /* 0x090fe20000400000 */
        /* <DEDUP_REMOVED lines=23> */
[----:B------:R-:W-:-:S06]  /*245f0*/  FMUL R97, R97, R11 ;  /* 0x0000000b61617220 */ /* 0x000fcc0000400000 */
[----:B------:R-:W-:-:S06]  /*24600*/  WARPGROUP.ARRIVE ;  /* 0x00000000000079c5 */ /* 0x000fcc0000000000 */
[----:B------:R-:W-:Y:S01]  /*24610*/  QGMMA.64x256x32.F32.E4M3.E4M3 R24, R156, gdesc[UR4], R24, gsb0 ;  /* 0x03e000049c187df3 */ /* 0x000fe20008000818 */
[----:B------:R-:W-:Y:S02]  /*24620*/  R2UR UR7, R7 ;  /* 0x00000000070772ca */ /* 0x000fe400000e0000 */
[----:B------:R1:W5:Y:S01]  /*24630*/  LDL.LU R7, [R1+0x13ac] ;  /* 0x0013ac0001077983 */ /* 0x0003620000300800 */
[----:B------:R-:W-:Y:S02]  /*24640*/  R2UR UR6, R8 ;  /* 0x00000000080672ca */ /* 0x000fe400000e0000 */
[----:B------:R-:W-:Y:S01]  /*24650*/  R2UR UR5, R9 ;  /* 0x00000000090572ca */ /* 0x000fe200000e0000 */
[----:B------:R1:W5:Y:S01]  /*24660*/  LDL.LU R8, [R1+0x13a8] ;  /* 0x0013a80001087983 */ /* 0x0003620000300800 */
[----:B------:R-:W-:-:S03]  /*24670*/  R2UR UR4, R2 ;  /* 0x00000000020472ca */ /* 0x000fc600000e0000 */
[----:B------:R1:W5:Y:S04]  /*24680*/  LDL.LU R9, [R1+0x13a4] ;  /* 0x0013a40001097983 */ /* 0x0003680000300800 */
[----:B------:R-:W2:Y:S01]  /*24690*/  LDL.LU R2, [R1+0x13a0] ;  /* 0x0013a00001027983 */ /* 0x000ea20000300800 */
[----:B------:R-:W-:Y:S02]  /*246a0*/  R2UR UR58, R18 ;  /* 0x00000000123a72ca */ /* 0x000fe400000e0000 */
[----:B------:R-:W-:Y:S01]  /*246b0*/  R2UR UR59, R19 ;  /* 0x00000000133b72ca */ /* 0x000fe200000e0000 */
[----:B------:R-:W-:Y:S01]  /*246c0*/  FADD R16, R190, R189 ;  /* 0x000000bdbe107221 */ /* 0x000fe20000000000 */
[----:B------:R-:W-:-:S03]  /*246d0*/  FADD R17, R179, R178 ;  /* 0x000000b2b3117221 */ /* 0x000fc60000000000 */
        /* <DEDUP_REMOVED lines=15> */
[----:B------:R-:W-:Y:S01]  /*247d0*/  FADD R17, R169, R17 ;  /* 0x00000011a9117221 */ /* 0x000fe20000000000 */
[----:B------:R-:W-:Y:S02]  /*247e0*/  WARPGROUP.DEPBAR.LE gsb0, 0x0 ;  /* 0x00008000000079c5 */ /* 0x000fe40000010000 */
[----:B------:R-:W3:Y:S04]  /*247f0*/  LDL.LU R158, [R1+0x360] ;  /* 0x00036000019e7983 */ /* 0x000ee80000300800 */
[----:B------:R-:W4:Y:S04]  /*24800*/  LDL.LU R157, [R1+0x35c] ;  /* 0x00035c00019d7983 */ /* 0x000f280000300800 */
[----:B------:R-:W4:Y:S01]  /*24810*/  LDL R156, [R1+0x3ac] ;  /* 0x0003ac00019c7983 */ /* 0x000f220000100800 */
[----:B------:R-:W-:-:S06]  /*24820*/  WARPGROUP.ARRIVE ;  /* 0x00000000000079c5 */ /* 0x000fcc0000000000 */
[----:B------:R-:W-:Y:S01]  /*24830*/  QGMMA.64x256x32.F32.E4M3.E4M3 R24, R152, gdesc[UR56], R24, gsb0 ;  /* 0x03e0003898187df3 */ /* 0x000fe20008000818 */
        /* <DEDUP_REMOVED lines=12> */
[----:B------:R-:W0:Y:S01]  /*24900*/  S2R R159, SR_CTAID.X ;  /* 0x00000000009f7919 */ /* 0x000e220000002500 */
[----:B------:R-:W-:Y:S01]  /*24910*/  IADD3 R10, P0, R10, 0x40, RZ ;  /* 0x000000400a0a7810 */ /* 0x000fe20007f1e0ff */
[----:B------:R-:W2:Y:S01]  /*24920*/  LDC R20, c[0x0][0x254] ;  /* 0x00009500ff147b82 */ /* 0x000ea20000000800 */
[----:B------:R-:W1:Y:S04]  /*24930*/  SHFL.BFLY PT, R18, R16, 0x2, 0x1f ;  /* 0x0c401f0010127f89 */ /* 0x000e6800000e0000 */
[----:B------:R-:W0:Y:S01]  /*24940*/  SHFL.BFLY PT, R19, R17, 0x2, 0x1f ;  /* 0x0c401f0011137f89 */ /* 0x000e2200000e0000 */
[----:B-1----:R-:W-:Y:S01]  /*24950*/  FADD R16, R16, R18 ;  /* 0x0000001210107221 */ /* 0x002fe20000000000 */
[----:B0-----:R-:W-:-:S04]  /*24960*/  FADD R17, R17, R19 ;  /* 0x0000001311117221 */ /* 0x001fc80000000000 */
[----:B------:R-:W0:Y:S04]  /*24970*/  SHFL.BFLY PT, R18, R16, 0x1, 0x1f ;  /* 0x0c201f0010127f89 */ /* 0x000e2800000e0000 */
[----:B------:R-:W1:Y:S01]  /*24980*/  SHFL.BFLY PT, R19, R17, 0x1, 0x1f ;  /* 0x0c201f0011137f89 */ /* 0x000e6200000e0000 */
[----:B------:R-:W-:-:S04]  /*24990*/  IMAD.SHL.U32 R159, R159, 0x40, RZ ;  /* 0x000000409f9f7824 */ /* 0x000fc800078e00ff */
[----:B------:R-:W-:Y:S02]  /*249a0*/  VIADD R159, R159, 0x40 ;  /* 0x000000409f9f7836 */ /* 0x000fe40000000000 */
[----:B------:R-:W-:Y:S01]  /*249b0*/  IMAD.X R15, RZ, RZ, R15, P0 ;  /* 0x000000ffff0f7224 */ /* 0x000fe200000e060f */
[----:B------:R0:W-:Y:S02]  /*249c0*/  STL [R1+0x28c], R10 ;  /* 0x00028c0a01007387 */ /* 0x0001e40000100800 */
[----:B------:R-:W-:Y:S01]  /*249d0*/  ISETP.GE.U32.AND P0, PT, R10, R159, PT ;  /* 0x0000009f0a00720c */ /* 0x000fe20003f06070 */
[----:B0-----:R-:W-:Y:S01]  /*249e0*/  FADD R16, R16, R18 ;  /* 0x0000001210107221 */ /* 0x001fe20000000000 */
[----:B------:R0:W5:Y:S01]  /*249f0*/  LDL.LU R10, [R1+0x139c] ;  /* 0x00139c00010a7983 */ /* 0x0001620000300800 */
[----:B-1----:R-:W-:-:S03]  /*24a00*/  FADD R17, R17, R19 ;  /* 0x0000001311117221 */ /* 0x002fc60000000000 */
[----:B------:R1:W-:Y:S01]  /*24a10*/  STL [R1+0x2b0], R15 ;  /* 0x0002b00f01007387 */ /* 0x0003e20000100800 */
[----:B------:R-:W-:Y:S01]  /*24a20*/  ISETP.GE.U32.AND.EX P0, PT, R15, RZ, PT, P0 ;  /* 0x000000ff0f00720c */ /* 0x000fe20003f06100 */
[----:B--2---:R-:W-:Y:S02]  /*24a30*/  IMAD R2, R20, 0x40, R2 ;  /* 0x0000004014027824 */ /* 0x004fe400078e0202 */
[----:B---3--:R-:W-:Y:S01]  /*24a40*/  FFMA R158, R6, R158, R16 ;  /* 0x0000009e069e7223 */ /* 0x008fe20000000010 */
[----:B----4-:R-:W-:-:S04]  /*24a50*/  FFMA R157, R11, R157, R17 ;  /* 0x0000009d0b9d7223 */ /* 0x010fc80000000011 */
[----:B------:R0:W-:Y:S04]  /*24a60*/  STL [R1+0x360], R158 ;  /* 0x0003609e01007387 */ /* 0x0001e80000100800 */
[----:B-1----:R0:W5:Y:S04]  /*24a70*/  LDL.LU R15, [R1+0x1398] ;  /* 0x00139800010f7983 */ /* 0x0021680000300800 */
[----:B------:R0:W-:Y:S04]  /*24a80*/  STL [R1+0x35c], R157 ;  /* 0x00035c9d01007387 */ /* 0x0001e80000100800 */
[----:B------:R0:W-:Y:S04]  /*24a90*/  STL [R1+0x358], R13 ;  /* 0x0003580d01007387 */ /* 0x0001e80000100800 */
[----:B------:R0:W-:Y:S01]  /*24aa0*/  STL [R1+0x354], R12 ;  /* 0x0003540c01007387 */ /* 0x0001e20000100800 */
[----:B------:R-:W-:-:S02]  /*24ab0*/  WARPGROUP.DEPBAR.LE gsb0, 0x0 ;  /* 0x00008000000079c5 */ /* 0x000fc40000010000 */
[----:B------:R-:W-:Y:S02]  /*24ac0*/  IMAD R0, R156, 0x40, R0 ;  /* 0x000000409c007824 */ /* 0x000fe400078e0200 */
[----:B------:R-:W-:Y:S02]  /*24ad0*/  IMAD.MOV.U32 R11, RZ, RZ, R13 ;  /* 0x000000ffff0b7224 */ /* 0x000fe400078e000d */
[----:B------:R-:W-:Y:S01]  /*24ae0*/  IMAD.MOV.U32 R6, RZ, RZ, R12 ;  /* 0x000000ffff067224 */ /* 0x000fe200078e000c */
[----:B------:R-:W-:Y:S06]  /*24af0*/  @!P0 BRA `(.L_x_1) ;  /* 0xfffffed400848947 */ /* 0x000fec000383ffff */
.L_x_0:
[----:B------:R-:W-:Y:S04]  /*24b00*/  STL [R1+0x139c], R11 ;  /* 0x00139c0b01007387 */ /* 0x000fe80000100800 */
[----:B------:R1:W-:Y:S04]  /*24b10*/  STL [R1+0x1398], R6 ;  /* 0x0013980601007387 */ /* 0x0003e80000100800 */
[----:B------:R-:W2:Y:S04]  /*24b20*/  LDL.LU R2, [R1+0x35c] ;  /* 0x00035c0001027983 */ /* 0x000ea80000300800 */
[----:B------:R-:W3:Y:S04]  /*24b30*/  LDL.LU R172, [R1+0x360] ;  /* 0x0003600001ac7983 */ /* 0x000ee80000300800 */
[----:B------:R-:W4:Y:S04]  /*24b40*/  LDL.LU R171, [R1+0x8] ;  /* 0x0000080001ab7983 */ /* 0x000f280000300800 */
[----:B------:R-:W4:Y:S04]  /*24b50*/  LDL.LU R170, [R1] ;  /* 0x0000000001aa7983 */ /* 0x000f280000300800 */
        /* <DEDUP_REMOVED lines=11> */
[----:B0-----:R-:W4:Y:S04]  /*24c10*/  LDL.LU R158, [R1+0x50] ;  /* 0x00005000019e7983 */ /* 0x001f280000300800 */
        /* <DEDUP_REMOVED lines=16> */
[----:B-----5:R-:W-:-:S02]  /*24d20*/  IMAD.MOV.U32 R9, RZ, RZ, 0x3dc6b27f ;  /* 0x3dc6b27fff097424 */ /* 0x020fc400078e00ff */
[C---:B--2---:R-:W-:Y:S01]  /*24d30*/  FMUL R5, R2.reuse, 8388608 ;  /* 0x4b00000002057820 */ /* 0x044fe20000400000 */
[----:B------:R-:W-:Y:S01]  /*24d40*/  BAR.SYNC.DEFER_BLOCKING 0x0 ;  /* 0x0000000000007b1d */ /* 0x000fe20000010000 */
[----:B------:R-:W-:Y:S01]  /*24d50*/  FSETP.GEU.AND P1, PT, R2, 1.175494350822287508e-38, PT ;  /* 0x008000000200780b */ /* 0x000fe20003f2e000 */
[----:B---3--:R-:W-:Y:S02]  /*24d60*/  IMAD.MOV.U32 R3, RZ, RZ, R172 ;  /* 0x000000ffff037224 */ /* 0x008fe400078e00ac */
[----:B----4-:R-:W-:Y:S02]  /*24d70*/  IMAD.MOV.U32 R172, RZ, RZ, R171 ;  /* 0x000000ffffac7224 */ /* 0x010fe400078e00ab */
        /* <DEDUP_REMOVED lines=15> */
[----:B------:R-:W2:Y:S01]  /*24e70*/  LDL.LU R156, [R1+0xe4] ;  /* 0x0000e400019c7983 */ /* 0x000ea20000300800 */
[----:B------:R-:W-:Y:S01]  /*24e80*/  FSEL R5, R5, R2, !P1 ;  /* 0x0000000205057208 */ /* 0x000fe20004800000 */
[----:B------:R-:W-:Y:S01]  /*24e90*/  FMUL R4, R172, 0.25 ;  /* 0x3e800000ac047820 */ /* 0x000fe20000400000 */
[----:B------:R-:W-:-:S03]  /*24ea0*/  FSETP.GT.AND P0, PT, |R3|, 8.50705917302346158658e+37, PT ;  /* 0x7e8000000300780b */ /* 0x000fc60003f04200 */
[C---:B------:R-:W-:Y:S01]  /*24eb0*/  VIADD R0, R5.reuse, 0xc0cafb0d ;  /* 0xc0cafb0d05007836 */ /* 0x040fe20000000000 */
[----:B------:R-:W-:Y:S01]  /*24ec0*/  FSEL R200, R4, R172, P0 ;  /* 0x000000ac04c87208 */ /* 0x000fe20000000000 */
[----:B------:R-:W-:Y:S01]  /*24ed0*/  IMAD.MOV.U32 R172, RZ, RZ, R171 ;  /* 0x000000ffffac7224 */ /* 0x000fe200078e00ab */
[----:B------:R-:W-:Y:S01]  /*24ee0*/  FSEL R4, RZ, -23, P1 ;  /* 0xc1b80000ff047808 */ /* 0x000fe20000800000 */
[----:B------:R-:W-:Y:S01]  /*24ef0*/  IMAD.MOV.U32 R171, RZ, RZ, R170 ;  /* 0x000000ffffab7224 */ /* 0x000fe200078e00aa */
[----:B------:R-:W-:Y:S01]  /*24f00*/  LOP3.LUT R0, R0, 0xff800000, RZ, 0xc0, !PT ;  /* 0xff80000000007812 */ /* 0x000fe200078ec0ff */
[----:B------:R-:W-:Y:S01]  /*24f10*/  IMAD.MOV.U32 R170, RZ, RZ, R169 ;  /* 0x000000ffffaa7224 */ /* 0x000fe200078e00a9 */
[C---:B------:R-:W-:Y:S01]  /*24f20*/  ISETP.GE.U32.AND P1, PT, R5.reuse, 0x7f800000, PT ;  /* 0x7f8000000500780c */ /* 0x040fe20003f26070 */
[----:B------:R-:W-:Y:S02]  /*24f30*/  IMAD.MOV.U32 R169, RZ, RZ, R168 ;  /* 0x000000ffffa97224 */ /* 0x000fe400078e00a8 */
[----:B------:R-:W-:Y:S01]  /*24f40*/  IMAD.IADD R7, R5, 0x1, -R0 ;  /* 0x0000000105077824 */ /* 0x000fe200078e0a00 */
[----:B------:R-:W-:Y:S01]  /*24f50*/  I2FP.F32.S32 R0, R0 ;  /* 0x0000000000007245 */ /* 0x000fe20000201400 */
[----:B------:R-:W-:Y:S01]  /*24f60*/  IMAD.MOV.U32 R168, RZ, RZ, R167 ;  /* 0x000000ffffa87224 */ /* 0x000fe200078e00a7 */
[----:B------:R-:W-:Y:S01]  /*24f70*/  FSETP.GEU.AND P2, PT, R3, 1.175494350822287508e-38, PT ;  /* 0x008000000300780b */ /* 0x000fe20003f4e000 */
[----:B------:R-:W-:-:S02]  /*24f80*/  IMAD.MOV.U32 R167, RZ, RZ, R166 ;  /* 0x000000ffffa77224 */ /* 0x000fc400078e00a6 */
[----:B------:R-:W-:Y:S01]  /*24f90*/  FFMA.FTZ R8, R0, 1.1920928955078125e-07, R4 ;  /* 0x3400000000087823 */ /* 0x000fe20000010004 */
[----:B------:R-:W-:Y:S01]  /*24fa0*/  FADD R0, R7, -1 ;  /* 0xbf80000007007421 */ /* 0x000fe20000000000 */
[----:B------:R-:W-:Y:S02]  /*24fb0*/  IMAD.MOV.U32 R166, RZ, RZ, R165 ;  /* 0x000000ffffa67224 */ /* 0x000fe400078e00a5 */
[----:B------:R-:W-:Y:S02]  /*24fc0*/  IMAD.MOV.U32 R165, RZ, RZ, R164 ;  /* 0x000000ffffa57224 */ /* 0x000fe400078e00a4 */
[C---:B------:R-:W-:Y:S01]  /*24fd0*/  FFMA.FTZ R4, R0.reuse, R9, -0.16845393180847167969 ;  /* 0xbe2c7f3000047423 */ /* 0x040fe20000010009 */
[----:B------:R-:W-:Y:S02]  /*24fe0*/  IMAD.MOV.U32 R164, RZ, RZ, R163 ;  /* 0x000000ffffa47224 */ /* 0x000fe400078e00a3 */
[----:B------:R-:W-:Y:S02]  /*24ff0*/  IMAD.MOV.U32 R163, RZ, RZ, R162 ;  /* 0x000000ffffa37224 */ /* 0x000fe400078e00a2 */
[----:B------:R-:W-:Y:S01]  /*25000*/  FFMA.FTZ R4, R0, R4, 0.1716887056827545166 ;  /* 0x3e2fcf2a00047423 */ /* 0x000fe20000010004 */
[----:B------:R-:W-:-:S02]  /*25010*/  IMAD.MOV.U32 R162, RZ, RZ, R161 ;  /* 0x000000ffffa27224 */ /* 0x000fc400078e00a1 */
[----:B------:R-:W-:Y:S02]  /*25020*/  IMAD.MOV.U32 R161, RZ, RZ, R160 ;  /* 0x000000ffffa17224 */ /* 0x000fe400078e00a0 */
[C---:B------:R-:W-:Y:S01]  /*25030*/  FFMA.FTZ R4, R0.reuse, R4, -0.17900948226451873779 ;  /* 0xbe374e4300047423 */ /* 0x040fe20000010004 */
[----:B------:R-:W-:Y:S02]  /*25040*/  IMAD.MOV.U32 R160, RZ, RZ, R159 ;  /* 0x000000ffffa07224 */ /* 0x000fe400078e009f */
[----:B------:R-:W-:Y:S02]  /*25050*/  IMAD.MOV.U32 R159, RZ, RZ, R158 ;  /* 0x000000ffff9f7224 */ /* 0x000fe400078e009e */
[----:B------:R-:W-:Y:S01]  /*25060*/  FFMA.FTZ R4, R0, R4, 0.20512372255325317383 ;  /* 0x3e520bf400047423 */ /* 0x000fe20000010004 */
[----:B------:R-:W-:-:S03]  /*25070*/  IMAD.MOV.U32 R158, RZ, RZ, R157 ;  /* 0x000000ffff9e7224 */ /* 0x000fc600078e009d */
[----:B------:R-:W-:-:S04]  /*25080*/  FFMA.FTZ R4, R0, R4, -0.24046532809734344482 ;  /* 0xbe763c8b00047423 */ /* 0x000fc80000010004 */
[----:B------:R-:W-:-:S04]  /*25090*/  FFMA.FTZ R4, R0, R4, 0.28857114911079406738 ;  /* 0x3e93bf9900047423 */ /* 0x000fc80000010004 */
[----:B------:R-:W-:-:S04]  /*250a0*/  FFMA.FTZ R4, R0, R4, -0.36067417263984680176 ;  /* 0xbeb8aa4900047423 */ /* 0x000fc80000010004 */
[----:B------:R-:W-:-:S04]  /*250b0*/  FFMA.FTZ R4, R0, R4, 0.48089820146560668945 ;  /* 0x3ef6384a00047423 */ /* 0x000fc80000010004 */
[----:B------:R-:W-:-:S04]  /*250c0*/  FFMA.FTZ R4, R0, R4, -0.72134751081466674805 ;  /* 0xbf38aa3b00047423 */ /* 0x000fc80000010004 */
[----:B------:R-:W-:-:S04]  /*250d0*/  FMUL R4, R0, R4 ;  /* 0x0000000400047220 */ /* 0x000fc80000400000 */
[----:B------:R-:W-:-:S04]  /*250e0*/  FMUL R4, R0, R4 ;  /* 0x0000000400047220 */ /* 0x000fc80000400000 */
[----:B------:R-:W-:Y:S01]  /*250f0*/  FFMA.FTZ R0, R0, 1.4426950216293334961, R4 ;  /* 0x3fb8aa3b00007823 */ /* 0x000fe20000010004 */
[----:B------:R-:W-:-:S03]  /*25100*/  FMUL R4, R3, 8388608 ;  /* 0x4b00000003047820 */ /* 0x000fc60000400000 */
[----:B-1----:R-:W-:Y:S01]  /*25110*/  FADD R6, R8, R0 ;  /* 0x0000000008067221 */ /* 0x002fe20000000000 */
[----:B------:R-:W-:Y:S01]  /*25120*/  @P1 IMAD.MOV.U32 R0, RZ, RZ, 0x7f800000 ;  /* 0x7f800000ff001424 */ /* 0x000fe200078e00ff */
[----:B------:R-:W-:-:S03]  /*25130*/  FSEL R4, R4, R3, !P2 ;  /* 0x0000000304047208 */ /* 0x000fc60005000000 */
[C---:B------:R-:W-:Y:S02]  /*25140*/  @P1 FFMA.FTZ R6, R5.reuse, R0, +INF ;  /* 0x7f80000005061423 */ /* 0x040fe40000010000 */
[----:B------:R-:W-:Y:S01]  /*25150*/  VIADD R0, R4, 0xc0cafb0d ;  /* 0xc0cafb0d04007836 */ /* 0x000fe20000000000 */
[----:B------:R-:W-:Y:S02]  /*25160*/  FSETP.NEU.AND P1, PT, R5, RZ, PT ;  /* 0x000000ff0500720b */ /* 0x000fe40003f2d000 */
[----:B------:R0:W-:Y:S02]  /*25170*/  STL [R1+0x204], R6 ;  /* 0x0002040601007387 */ /* 0x0001e40000100800 */
[----:B------:R-:W-:Y:S02]  /*25180*/  LOP3.LUT R0, R0, 0xff800000, RZ, 0xc0, !PT ;  /* 0xff80000000007812 */ /* 0x000fe400078ec0ff */
[----:B------:R-:W-:-:S03]  /*25190*/  FSEL R5, RZ, -23, P2 ;  /* 0xc1b80000ff057808 */ /* 0x000fc60001000000 */
[----:B------:R-:W-:Y:S01]  /*251a0*/  IMAD.IADD R7, R4, 0x1, -R0 ;  /* 0x0000000104077824 */ /* 0x000fe200078e0a00 */
[----:B------:R-:W-:-:S05]  /*251b0*/  I2FP.F32.S32 R0, R0 ;  /* 0x0000000000007245 */ /* 0x000fca0000201400 */
[----:B------:R-:W-:Y:S01]  /*251c0*/  FFMA.FTZ R8, R0, 1.1920928955078125e-07, R5 ;  /* 0x3400000000087823 */ /* 0x000fe20000010005 */
[----:B------:R-:W-:-:S04]  /*251d0*/  FADD R0, R7, -1 ;  /* 0xbf80000007007421 */ /* 0x000fc80000000000 */
[----:B------:R-:W-:-:S04]  /*251e0*/  FFMA.FTZ R5, R0, R9, -0.16845393180847167969 ;  /* 0xbe2c7f3000057423 */ /* 0x000fc80000010009 */
[----:B------:R-:W-:-:S04]  /*251f0*/  FFMA.FTZ R5, R0, R5, 0.1716887056827545166 ;  /* 0x3e2fcf2a00057423 */ /* 0x000fc80000010005 */
[----:B------:R-:W-:-:S04]  /*25200*/  FFMA.FTZ R5, R0, R5, -0.17900948226451873779 ;  /* 0xbe374e4300057423 */ /* 0x000fc80000010005 */
[----:B------:R-:W-:-:S04]  /*25210*/  FFMA.FTZ R5, R0, R5, 0.20512372255325317383 ;  /* 0x3e520bf400057423 */ /* 0x000fc80000010005 */
[----:B------:R-:W-:-:S04]  /*25220*/  FFMA.FTZ R5, R0, R5, -0.24046532809734344482 ;  /* 0xbe763c8b00057423 */ /* 0x000fc80000010005 */
[----:B------:R-:W-:-:S04]  /*25230*/  FFMA.FTZ R5, R0, R5, 0.28857114911079406738 ;  /* 0x3e93bf9900057423 */ /* 0x000fc80000010005 */
[----:B------:R-:W-:-:S04]  /*25240*/  FFMA.FTZ R5, R0, R5, -0.36067417263984680176 ;  /* 0xbeb8aa4900057423 */ /* 0x000fc80000010005 */
[----:B------:R-:W-:-:S04]  /*25250*/  FFMA.FTZ R5, R0, R5, 0.48089820146560668945 ;  /* 0x3ef6384a00057423 */ /* 0x000fc80000010005 */
[----:B------:R-:W-:Y:S01]  /*25260*/  FFMA.FTZ R5, R0, R5, -0.72134751081466674805 ;  /* 0xbf38aa3b00057423 */ /* 0x000fe20000010005 */
[----:B------:R-:W-:-:S03]  /*25270*/  ISETP.GE.U32.AND P2, PT, R4, 0x7f800000, PT ;  /* 0x7f8000000400780c */ /* 0x000fc60003f46070 */
[----:B------:R-:W-:-:S04]  /*25280*/  FMUL R5, R0, R5 ;  /* 0x0000000500057220 */ /* 0x000fc80000400000 */
[----:B------:R-:W-:-:S04]  /*25290*/  FMUL R5, R0, R5 ;  /* 0x0000000500057220 */ /* 0x000fc80000400000 */
[----:B------:R-:W-:-:S04]  /*252a0*/  FFMA.FTZ R0, R0, 1.4426950216293334961, R5 ;  /* 0x3fb8aa3b00007823 */ /* 0x000fc80000010005 */
[----:B0-----:R-:W-:Y:S01]  /*252b0*/  FADD R6, R8, R0 ;  /* 0x0000000008067221 */ /* 0x001fe20000000000 */
[----:B------:R-:W-:-:S04]  /*252c0*/  @P2 IMAD.MOV.U32 R0, RZ, RZ, 0x7f800000 ;  /* 0x7f800000ff002424 */ /* 0x000fc800078e00ff */
[----:B------:R-:W-:Y:S01]  /*252d0*/  @P2 FFMA.FTZ R6, R4, R0, +INF ;  /* 0x7f80000004062423 */ /* 0x000fe20000010000 */
        /* <DEDUP_REMOVED lines=14> */
[----:B------:R-:W-:Y:S01]  /*253c0*/  FMUL R198, R172, 0.25 ;  /* 0x3e800000acc67820 */ /* 0x000fe20000400000 */
[----:B------:R-:W-:-:S04]  /*253d0*/  FSETP.GT.AND P3, PT, |R2|, 8.50705917302346158658e+37, PT ;  /* 0x7e8000000200780b */ /* 0x000fc80003f64200 */
[----:B------:R-:W-:Y:S01]  /*253e0*/  FSEL R198, R198, R172, P3 ;  /* 0x000000acc6c67208 */ /* 0x000fe20001800000 */
[----:B--2---:R-:W-:Y:S02]  /*253f0*/  IMAD.MOV.U32 R157, RZ, RZ, R156 ;  /* 0x000000ffff9d7224 */ /* 0x004fe400078e009c */
[----:B------:R-:W2:Y:S04]  /*25400*/  LDL.LU R156, [R1+0xe0] ;  /* 0x0000e000019c7983 */ /* 0x000ea80000300800 */
[----:B------:R0:W-:Y:S04]  /*25410*/  STL [R1+0x200], R6 ;  /* 0x0002000601007387 */ /* 0x0001e80000100800 */
[----:B------:R-:W3:Y:S04]  /*25420*/  LDL.LU R159, [R1+0xf4] ;  /* 0x0000f400019f7983 */ /* 0x000ee80000300800 */
        /* <DEDUP_REMOVED lines=32> */
[----:B------:R-:W-:Y:S01]  /*25630*/  FMUL R9, R12, 0.25 ;  /* 0x3e8000000c097820 */ /* 0x000fe20000400000 */
[----:B------:R-:W-:Y:S01]  /*25640*/  FMUL R14, R16, 0.25 ;  /* 0x3e800000100e7820 */ /* 0x000fe20000400000 */
[C---:B------:R-:W-:Y:S01]  /*25650*/  FSETP.GEU.AND P4, PT, |R2|.reuse, 1.175494350822287508e-38, PT ;  /* 0x008000000200780b */ /* 0x040fe20003f8e200 */
[----:B------:R-:W-:Y:S01]  /*25660*/  @P3 FMUL R2, R2, 0.25 ;  /* 0x3e80000002023820 */ /* 0x000fe20000400000 */
[----:B------:R-:W-:Y:S01]  /*25670*/  FMUL R197, R195, 0.25 ;  /* 0x3e800000c3c57820 */ /* 0x000fe20000400000 */
[----:B------:R-:W-:Y:S01]  /*25680*/  FSEL R9, R9, R12, P3 ;  /* 0x0000000c09097208 */ /* 0x000fe20001800000 */
        /* <DEDUP_REMOVED lines=9> */
[----:B------:R-:W-:Y:S01]  /*25720*/  @!P4 FMUL R2, R2, 16777216 ;  /* 0x4b8000000202c820 */ /* 0x000fe20000400000 */
        /* <DEDUP_REMOVED lines=18> */
[----:B------:R-:W-:Y:S01]  /*25850*/  @!P4 FMUL R198, R198, 16777216 ;  /* 0x4b800000c6c6c820 */ /* 0x000fe20000400000 */
        /* <DEDUP_REMOVED lines=9> */
[----:B------:R-:W-:Y:S01]  /*258f0*/  @!P4 FMUL R195, R195, 16777216 ;  /* 0x4b800000c3c3c820 */ /* 0x000fe20000400000 */
[----:B------:R-:W-:Y:S01]  /*25900*/  FSEL R192, R192, R208, P3 ;  /* 0x000000d0c0c07208 */ /* 0x000fe20001800000 */
[----:B------:R-:W-:Y:S01]  /*25910*/  @!P4 FMUL R194, R194, 16777216 ;  /* 0x4b800000c2c2c820 */ /* 0x000fe20000400000 */
[----:B------:R-:W-:Y:S01]  /*25920*/  FSEL R153, R153, R154, P3 ;  /* 0x0000009a99997208 */ /* 0x000fe20001800000 */
[----:B------:R-:W-:Y:S01]  /*25930*/  FMUL R154, R157, 0.25 ;  /* 0x3e8000009d9a7820 */ /* 0x000fe20000400000 */
[----:B------:R-:W-:Y:S01]  /*25940*/  FSEL R190, R190, R207, P3 ;  /* 0x000000cfbebe7208 */ /* 0x000fe20001800000 */
[----:B------:R-:W-:Y:S01]  /*25950*/  FMUL R0, R206, 0.25 ;  /* 0x3e800000ce007820 */ /* 0x000fe20000400000 */
[----:B------:R-:W-:Y:S01]  /*25960*/  @!P4 FMUL R193, R193, 16777216 ;  /* 0x4b800000c1c1c820 */ /* 0x000fe20000400000 */
[----:B------:R-:W-:Y:S01]  /*25970*/  FSETP.NEU.AND P2, PT, R4, RZ, PT ;  /* 0x000000ff0400720b */ /* 0x000fe20003f4d000 */
[----:B------:R-:W-:Y:S01]  /*25980*/  @!P4 FMUL R192, R192, 16777216 ;  /* 0x4b800000c0c0c820 */ /* 0x000fe20000400000 */
[----:B------:R-:W-:Y:S01]  /*25990*/  FSEL R154, R154, R157, P3 ;  /* 0x0000009d9a9a7208 */ /* 0x000fe20001800000 */
[----:B------:R-:W-:Y:S01]  /*259a0*/  FMUL R4, R205, 0.25 ;  /* 0x3e800000cd047820 */ /* 0x000fe20000400000 */
[----:B------:R-:W-:Y:S01]  /*259b0*/  @!P4 FMUL R190, R190, 16777216 ;  /* 0x4b800000bebec820 */ /* 0x000fe20000400000 */
[----:B------:R-:W-:Y:S01]  /*259c0*/  FSEL R0, R0, R206, P3 ;  /* 0x000000ce00007208 */ /* 0x000fe20001800000 */
[----:B------:R-:W-:Y:S01]  /*259d0*/  @!P4 FMUL R197, R197, 16777216 ;  /* 0x4b800000c5c5c820 */ /* 0x000fe20000400000 */
[----:B------:R-:W-:Y:S01]  /*259e0*/  FMUL R10, R201, 0.25 ;  /* 0x3e800000c90a7820 */ /* 0x000fe20000400000 */
[----:B------:R-:W-:Y:S01]  /*259f0*/  FSEL R4, R4, R205, P3 ;  /* 0x000000cd04047208 */ /* 0x000fe20001800000 */
[----:B------:R-:W-:Y:S01]  /*25a00*/  FMUL R8, R202, 0.25 ;  /* 0x3e800000ca087820 */ /* 0x000fe20000400000 */
[----:B------:R-:W-:Y:S01]  /*25a10*/  @!P4 FMUL R0, R0, 16777216 ;  /* 0x4b8000000000c820 */ /* 0x000fe20000400000 */
[----:B------:R-:W-:Y:S01]  /*25a20*/  FMUL R7, R203, 0.25 ;  /* 0x3e800000cb077820 */ /* 0x000fe20000400000 */
[----:B------:R-:W-:Y:S01]  /*25a30*/  FSEL R10, R10, R201, P3 ;  /* 0x000000c90a0a7208 */ /* 0x000fe20001800000 */
[----:B------:R-:W-:Y:S01]  /*25a40*/  @!P4 FMUL R4, R4, 16777216 ;  /* 0x4b8000000404c820 */ /* 0x000fe20000400000 */
[----:B------:R-:W-:Y:S01]  /*25a50*/  FSEL R8, R8, R202, P3 ;  /* 0x000000ca08087208 */ /* 0x000fe20001800000 */
[----:B------:R-:W-:Y:S01]  /*25a60*/  FMUL R5, R204, 0.25 ;  /* 0x3e800000cc057820 */ /* 0x000fe20000400000 */
[----:B------:R-:W-:Y:S01]  /*25a70*/  FSEL R7, R7, R203, P3 ;  /* 0x000000cb07077208 */ /* 0x000fe20001800000 */
[----:B------:R-:W-:Y:S01]  /*25a80*/  @!P4 FMUL R9, R9, 16777216 ;  /* 0x4b8000000909c820 */ /* 0x000fe20000400000 */
[----:B------:R-:W-:Y:S01]  /*25a90*/  @!P4 FMUL R10, R10, 16777216 ;  /* 0x4b8000000a0ac820 */ /* 0x000fe20000400000 */
[----:B------:R-:W-:Y:S01]  /*25aa0*/  @!P4 FMUL R8, R8, 16777216 ;  /* 0x4b8000000808c820 */ /* 0x000fe20000400000 */
[----:B------:R-:W-:Y:S01]  /*25ab0*/  FSEL R5, R5, R204, P3 ;  /* 0x000000cc05057208 */ /* 0x000fe20001800000 */
[----:B------:R-:W-:Y:S01]  /*25ac0*/  @!P4 FMUL R7, R7, 16777216 ;  /* 0x4b8000000707c820 */ /* 0x000fe20000400000 */
        /* <DEDUP_REMOVED lines=15> */
[----:B--2---:R-:W-:-:S05]  /*25bc0*/  FMUL R155, R156, 0.25 ;  /* 0x3e8000009c9b7820 */ /* 0x004fca0000400000 */
[----:B------:R-:W-:Y:S01]  /*25bd0*/  FSEL R155, R155, R156, P3 ;  /* 0x0000009c9b9b7208 */ /* 0x000fe20001800000 */
[----:B---3--:R-:W-:-:S04]  /*25be0*/  FMUL R156, R159, 0.25 ;  /* 0x3e8000009f9c7820 */ /* 0x008fc80000400000 */
[----:B------:R-:W-:Y:S01]  /*25bf0*/  @!P4 FMUL R155, R155, 16777216 ;  /* 0x4b8000009b9bc820 */ /* 0x000fe20000400000 */
[----:B----4-:R-:W-:Y:S01]  /*25c00*/  FMUL R157, R158, 0.25 ;  /* 0x3e8000009e9d7820 */ /* 0x010fe20000400000 */
[----:B------:R-:W-:-:S04]  /*25c10*/  FSEL R156, R156, R159, P3 ;  /* 0x0000009f9c9c7208 */ /* 0x000fc80001800000 */
[----:B------:R-:W-:Y:S01]  /*25c20*/  FSEL R157, R157, R158, P3 ;  /* 0x0000009e9d9d7208 */ /* 0x000fe20001800000 */
[----:B------:R-:W-:Y:S01]  /*25c30*/  FMUL R158, R161, 0.25 ;  /* 0x3e800000a19e7820 */ /* 0x000fe20000400000 */
[----:B------:R-:W-:Y:S01]  /*25c40*/  @!P4 FMUL R156, R156, 16777216 ;  /* 0x4b8000009c9cc820 */ /* 0x000fe20000400000 */
[----:B------:R-:W-:Y:S02]  /*25c50*/  FMUL R159, R160, 0.25 ;  /* 0x3e800000a09f7820 */ /* 0x000fe40000400000 */
[----:B------:R-:W-:Y:S01]  /*25c60*/  @!P4 FMUL R157, R157, 16777216 ;  /* 0x4b8000009d9dc820 */ /* 0x000fe20000400000 */
[----:B------:R-:W-:Y:S02]  /*25c70*/  FSEL R158, R158, R161, P3 ;  /* 0x000000a19e9e7208 */ /* 0x000fe40001800000 */
[----:B------:R-:W-:Y:S01]  /*25c80*/  FSEL R159, R159, R160, P3 ;  /* 0x000000a09f9f7208 */ /* 0x000fe20001800000 */
[----:B------:R-:W-:Y:S01]  /*25c90*/  FMUL R160, R163, 0.25 ;  /* 0x3e800000a3a07820 */ /* 0x000fe20000400000 */
[----:B------:R-:W-:Y:S01]  /*25ca0*/  FMUL R161, R162, 0.25 ;  /* 0x3e800000a2a17820 */ /* 0x000fe20000400000 */
[----:B------:R-:W-:-:S02]  /*25cb0*/  @!P4 FMUL R158, R158, 16777216 ;  /* 0x4b8000009e9ec820 */ /* 0x000fc40000400000 */
[----:B------:R-:W-:Y:S01]  /*25cc0*/  @!P4 FMUL R159, R159, 16777216 ;  /* 0x4b8000009f9fc820 */ /* 0x000fe20000400000 */
[----:B------:R-:W-:Y:S02]  /*25cd0*/  FSEL R160, R160, R163, P3 ;  /* 0x000000a3a0a07208 */ /* 0x000fe40001800000 */
[----:B------:R-:W-:Y:S01]  /*25ce0*/  FSEL R161, R161, R162, P3 ;  /* 0x000000a2a1a17208 */ /* 0x000fe20001800000 */
[----:B------:R-:W-:Y:S01]  /*25cf0*/  FMUL R162, R165, 0.25 ;  /* 0x3e800000a5a27820 */ /* 0x000fe20000400000 */
[----:B------:R-:W-:Y:S01]  /*25d00*/  FMUL R163, R164, 0.25 ;  /* 0x3e800000a4a37820 */ /* 0x000fe20000400000 */
[----:B------:R-:W-:Y:S02]  /*25d10*/  @!P4 FMUL R160, R160, 16777216 ;  /* 0x4b800000a0a0c820 */ /* 0x000fe40000400000 */
        /* <DEDUP_REMOVED lines=73> */
[----:B------:R-:W-:Y:S01]  /*261b0*/  FSEL R186, R186, R189, P3 ;  /* 0x000000bdbaba7208 */ /* 0x000fe20001800000 */
[----:B------:R-:W-:Y:S01]  /*261c0*/  FMUL R189, R191, 0.25 ;  /* 0x3e800000bfbd7820 */ /* 0x000fe20000400000 */
[----:B------:R-:W-:Y:S01]  /*261d0*/  FSEL R187, R187, R188, P3 ;  /* 0x000000bcbbbb7208 */ /* 0x000fe20001800000 */
[----:B------:R-:W-:-:S02]  /*261e0*/  FMUL R188, R199, 0.25 ;  /* 0x3e800000c7bc7820 */ /* 0x000fc40000400000 */
[----:B------:R-:W-:Y:S01]  /*261f0*/  @!P4 FMUL R186, R186, 16777216 ;  /* 0x4b800000babac820 */ /* 0x000fe20000400000 */
[----:B------:R-:W-:Y:S01]  /*26200*/  FSEL R189, R189, R191, P3 ;  /* 0x000000bfbdbd7208 */ /* 0x000fe20001800000 */
[----:B------:R-:W-:Y:S01]  /*26210*/  FMUL R191, R25, 0.25 ;  /* 0x3e80000019bf7820 */ /* 0x000fe20000400000 */
[----:B------:R-:W-:Y:S01]  /*26220*/  FSEL R188, R188, R199, P3 ;  /* 0x000000c7bcbc7208 */ /* 0x000fe20001800000 */
[----:B------:R-:W-:Y:S01]  /*26230*/  FMUL R199, R24, 0.25 ;  /* 0x3e80000018c77820 */ /* 0x000fe20000400000 */
[----:B------:R-:W-:Y:S01]  /*26240*/  @!P4 FMUL R187, R187, 16777216 ;  /* 0x4b800000bbbbc820 */ /* 0x000fe20000400000 */
        /* <DEDUP_REMOVED lines=189> */
[----:B------:R-:W1:Y:S01]  /*26e20*/  MUFU.RCP R191, R2 ;  /* 0x0000000200bf7308 */ /* 0x000e620000001000 */
[----:B------:R-:W-:-:S02]  /*26e30*/  FSEL R148, R199, R148, P3 ;  /* 0x00000094c7947208 */ /* 0x000fc40001800000 */
[----:B------:R-:W-:-:S03]  /*26e40*/  @!P4 FMUL R149, R149, 16777216 ;  /* 0x4b8000009595c820 */ /* 0x000fc60000400000 */
[----:B------:R-:W-:Y:S01]  /*26e50*/  @!P4 FMUL R148, R148, 16777216 ;  /* 0x4b8000009494c820 */ /* 0x000fe20000400000 */
[C---:B-1----:R-:W-:Y:S01]  /*26e60*/  FMUL R2, R191.reuse, R198 ;  /* 0x000000c6bf027220 */ /* 0x042fe20000400000 */
[C---:B0-----:R-:W-:Y:S01]  /*26e70*/  FMUL R6, R191.reuse, R196 ;  /* 0x000000c4bf067220 */ /* 0x041fe20000400000 */
[C---:B------:R-:W-:Y:S01]  /*26e80*/  FMUL R11, R191.reuse, R195 ;  /* 0x000000c3bf0b7220 */ /* 0x040fe20000400000 */
[C---:B------:R-:W-:Y:S02]  /*26e90*/  FMUL R252, R191.reuse, R197 ;  /* 0x000000c5bffc7220 */ /* 0x040fe40000400000 */
[----:B------:R0:W-:Y:S04]  /*26ea0*/  STL [R1+0x4], R2 ;  /* 0x0000040201007387 */ /* 0x0001e80000100800 */
[----:B------:R1:W-:Y:S04]  /*26eb0*/  STL [R1+0x24], R6 ;  /* 0x0000240601007387 */ /* 0x0003e80000100800 */
[----:B------:R2:W-:Y:S01]  /*26ec0*/  STL [R1+0x8], R11 ;  /* 0x0000080b01007387 */ /* 0x0005e20000100800 */
[C---:B0-----:R-:W-:Y:S01]  /*26ed0*/  FMUL R2, R191.reuse, R194 ;  /* 0x000000c2bf027220 */ /* 0x041fe20000400000 */
[----:B-1----:R-:W-:-:S04]  /*26ee0*/  FMUL R6, R191, R193 ;  /* 0x000000c1bf067220 */ /* 0x002fc80000400000 */
[----:B------:R0:W-:Y:S01]  /*26ef0*/  STL [R1+0x30], R2 ;  /* 0x0000300201007387 */ /* 0x0001e20000100800 */
[----:B--2---:R-:W-:-:S03]  /*26f00*/  FMUL R11, R191, R192 ;  /* 0x000000c0bf0b7220 */ /* 0x004fc60000400000 */
[----:B------:R1:W-:Y:S04]  /*26f10*/  STL [R1+0x10], R6 ;  /* 0x0000100601007387 */ /* 0x0003e80000100800 */
[----:B------:R-:W-:Y:S01]  /*26f20*/  STL [R1+0x34], R11 ;  /* 0x0000340b01007387 */ /* 0x000fe20000100800 */
[C---:B0-----:R-:W-:Y:S01]  /*26f30*/  FMUL R2, R191.reuse, R190 ;  /* 0x000000bebf027220 */ /* 0x041fe20000400000 */
[----:B-1----:R-:W-:-:S04]  /*26f40*/  FMUL R6, R191, R0 ;  /* 0x00000000bf067220 */ /* 0x002fc80000400000 */
[----:B------:R0:W-:Y:S01]  /*26f50*/  STL [R1+0x14], R2 ;  /* 0x0000140201007387 */ /* 0x0001e20000100800 */
[----:B------:R-:W-:-:S03]  /*26f60*/  FMUL R0, R191, R4 ;  /* 0x00000004bf007220 */ /* 0x000fc60000400000 */
[----:B0-----:R-:W2:Y:S04]  /*26f70*/  LDL.LU R2, [R1+0xc] ;  /* 0x00000c0001027983 */ /* 0x001ea80000300800 */
[----:B------:R0:W-:Y:S04]  /*26f80*/  STL [R1+0x40], R6 ;  /* 0x0000400601007387 */ /* 0x0001e80000100800 */
[----:B------:R-:W3:Y:S04]  /*26f90*/  LDL.LU R4, [R1+0x1c] ;  /* 0x00001c0001047983 */ /* 0x000ee80000300800 */
[----:B------:R-:W-:Y:S04]  /*26fa0*/  STL [R1], R0 ;  /* 0x0000000001007387 */ /* 0x000fe80000100800 */
        /* <DEDUP_REMOVED lines=61> */
[C---:B------:R-:W-:Y:S01]  /*27380*/  FMUL R11, R191.reuse, R5 ;  /* 0x00000005bf0b7220 */ /* 0x040fe20000400000 */
[C---:B------:R-:W-:Y:S01]  /*27390*/  FMUL R7, R191.reuse, R7 ;  /* 0x00000007bf077220 */ /* 0x040fe20000400000 */
[C---:B------:R-:W-:Y:S01]  /*273a0*/  FMUL R8, R191.reuse, R8 ;  /* 0x00000008bf087220 */ /* 0x040fe20000400000 */
[C---:B------:R-:W-:Y:S01]  /*273b0*/  FMUL R9, R191.reuse, R9 ;  /* 0x00000009bf097220 */ /* 0x040fe20000400000 */
[C---:B------:R-:W-:Y:S01]  /*273c0*/  FMUL R10, R191.reuse, R10 ;  /* 0x0000000abf0a7220 */ /* 0x040fe20000400000 */
[----:B------:R-:W-:Y:S01]  /*273d0*/  STL [R1+0x13a0], R11 ;  /* 0x0013a00b01007387 */ /* 0x000fe20000100800 */
        /* <DEDUP_REMOVED lines=11> */
[----:B------:R0:W-:Y:S01]  /*27490*/  STL [R1+0x13ac], R9 ;  /* 0x0013ac0901007387 */ /* 0x0001e20000100800 */
[C---:B------:R-:W-:Y:S01]  /*274a0*/  FMUL R22, R191.reuse, R22 ;  /* 0x00000016bf167220 */ /* 0x040fe20000400000 */
        /* <DEDUP_REMOVED lines=8> */
[----:B0-----:R-:W4:Y:S01]  /*27530*/  LDL.LU R9, [R1+0x4] ;  /* 0x0000040001097983 */ /* 0x001f220000300800 */
        /* <DEDUP_REMOVED lines=15> */
[----:B--2---:R-:W-:Y:S01]  /*27630*/  FMUL R0, R2, 0.25 ;  /* 0x3e80000002007820 */ /* 0x004fe20000400000 */
[C---:B------:R-:W-:Y:S01]  /*27640*/  FMUL R174, R191.reuse, R174 ;  /* 0x000000aebfae7220 */ /* 0x040fe20000400000 */
[C---:B------:R-:W-:Y:S01]  /*27650*/  FMUL R175, R191.reuse, R175 ;  /* 0x000000afbfaf7220 */ /* 0x040fe20000400000 */
[C---:B------:R-:W-:Y:S01]  /*27660*/  FMUL R176, R191.reuse, R176 ;  /* 0x000000b0bfb07220 */ /* 0x040fe20000400000 */
[C---:B------:R-:W-:Y:S01]  /*27670*/  FMUL R177, R191.reuse, R177 ;  /* 0x000000b1bfb17220 */ /* 0x040fe20000400000 */
[----:B------:R-:W-:Y:S01]  /*27680*/  FSEL R0, R0, R2, P0 ;  /* 0x0000000200007208 */ /* 0x000fe20000000000 */
[C---:B------:R-:W-:Y:S01]  /*27690*/  FMUL R178, R191.reuse, R178 ;  /* 0x000000b2bfb27220 */ /* 0x040fe20000400000 */
[C---:B------:R-:W-:Y:S01]  /*276a0*/  FMUL R179, R191.reuse, R179 ;  /* 0x000000b3bfb37220 */ /* 0x040fe20000400000 */
[----:B---3--:R-:W-:Y:S01]  /*276b0*/  FMUL R2, R4, 0.25 ;  /* 0x3e80000004027820 */ /* 0x008fe20000400000 */
[C---:B------:R-:W-:Y:S01]  /*276c0*/  FMUL R180, R191.reuse, R180 ;  /* 0x000000b4bfb47220 */ /* 0x040fe20000400000 */
[C---:B------:R-:W-:Y:S01]  /*276d0*/  FMUL R181, R191.reuse, R181 ;  /* 0x000000b5bfb57220 */ /* 0x040fe20000400000 */
[C---:B------:R-:W-:Y:S01]  /*276e0*/  FMUL R182, R191.reuse, R182 ;  /* 0x000000b6bfb67220 */ /* 0x040fe20000400000 */
[C---:B------:R-:W-:Y:S01]  /*276f0*/  FMUL R183, R191.reuse, R183 ;  /* 0x000000b7bfb77220 */ /* 0x040fe20000400000 */
[----:B------:R-:W-:Y:S01]  /*27700*/  FSEL R2, R2, R4, P0 ;  /* 0x0000000402027208 */ /* 0x000fe20000000000 */
[C---:B------:R-:W-:Y:S01]  /*27710*/  FMUL R184, R191.reuse, R184 ;  /* 0x000000b8bfb87220 */ /* 0x040fe20000400000 */
[C---:B------:R-:W-:Y:S01]  /*27720*/  FMUL R185, R191.reuse, R185 ;  /* 0x000000b9bfb97220 */ /* 0x040fe20000400000 */
[----:B----4-:R-:W-:Y:S01]  /*27730*/  FMUL R4, R190, 0.25 ;  /* 0x3e800000be047820 */ /* 0x010fe20000400000 */
[C---:B------:R-:W-:Y:S01]  /*27740*/  FMUL R186, R191.reuse, R186 ;  /* 0x000000babfba7220 */ /* 0x040fe20000400000 */
[C---:B------:R-:W-:Y:S01]  /*27750*/  FMUL R187, R191.reuse, R187 ;  /* 0x000000bbbfbb7220 */ /* 0x040fe20000400000 */
[C---:B------:R-:W-:Y:S01]  /*27760*/  FMUL R188, R191.reuse, R188 ;  /* 0x000000bcbfbc7220 */ /* 0x040fe20000400000 */
[C---:B------:R-:W-:Y:S01]  /*27770*/  FMUL R189, R191.reuse, R189 ;  /* 0x000000bdbfbd7220 */ /* 0x040fe20000400000 */
[----:B------:R-:W-:Y:S01]  /*27780*/  FSEL R4, R4, R190, P0 ;  /* 0x000000be04047208 */ /* 0x000fe20000000000 */
[C---:B------:R-:W-:Y:S01]  /*27790*/  FMUL R25, R191.reuse, R25 ;  /* 0x00000019bf197220 */ /* 0x040fe20000400000 */
[----:B------:R-:W-:Y:S01]  /*277a0*/  FMUL R24, R191, R24 ;  /* 0x00000018bf187220 */ /* 0x000fe20000400000 */
[----:B------:R-:W-:Y:S01]  /*277b0*/  FMUL R190, R193, 0.25 ;  /* 0x3e800000c1be7820 */ /* 0x000fe20000400000 */
[C---:B------:R-:W-:Y:S01]  /*277c0*/  FMUL R29, R191.reuse, R29 ;  /* 0x0000001dbf1d7220 */ /* 0x040fe20000400000 */
[C---:B------:R-:W-:Y:S01]  /*277d0*/  FMUL R28, R191.reuse, R28 ;  /* 0x0000001cbf1c7220 */ /* 0x040fe20000400000 */
[C---:B------:R-:W-:Y:S01]  /*277e0*/  FMUL R33, R191.reuse, R33 ;  /* 0x00000021bf217220 */ /* 0x040fe20000400000 */
[C---:B------:R-:W-:Y:S01]  /*277f0*/  FMUL R32, R191.reuse, R32 ;  /* 0x00000020bf207220 */ /* 0x040fe20000400000 */
[----:B------:R-:W-:Y:S01]  /*27800*/  FSEL R190, R190, R193, P0 ;  /* 0x000000c1bebe7208 */ /* 0x000fe20000000000 */
[C---:B------:R-:W-:Y:S01]  /*27810*/  FMUL R37, R191.reuse, R37 ;  /* 0x00000025bf257220 */ /* 0x040fe20000400000 */
[C---:B------:R-:W-:Y:S01]  /*27820*/  FMUL R36, R191.reuse, R36 ;  /* 0x00000024bf247220 */ /* 0x040fe20000400000 */
[C---:B------:R-:W-:Y:S01]  /*27830*/  FMUL R41, R191.reuse, R41 ;  /* 0x00000029bf297220 */ /* 0x040fe20000400000 */
[C---:B------:R-:W-:Y:S01]  /*27840*/  FMUL R40, R191.reuse, R40 ;  /* 0x00000028bf287220 */ /* 0x040fe20000400000 */
[C---:B------:R-:W-:Y:S01]  /*27850*/  FMUL R45, R191.reuse, R45 ;  /* 0x0000002dbf2d7220 */ /* 0x040fe20000400000 */
[C---:B------:R-:W-:Y:S01]  /*27860*/  FMUL R44, R191.reuse, R44 ;  /* 0x0000002cbf2c7220 */ /* 0x040fe20000400000 */
[----:B------:R-:W-:Y:S01]  /*27870*/  FMUL R193, R196, 0.25 ;  /* 0x3e800000c4c17820 */ /* 0x000fe20000400000 */
[C---:B------:R-:W-:Y:S01]  /*27880*/  FMUL R49, R191.reuse, R49 ;  /* 0x00000031bf317220 */ /* 0x040fe20000400000 */
[C---:B------:R-:W-:Y:S01]  /*27890*/  FMUL R48, R191.reuse, R48 ;  /* 0x00000030bf307220 */ /* 0x040fe20000400000 */
[C---:B------:R-:W-:Y:S01]  /*278a0*/  FMUL R53, R191.reuse, R53 ;  /* 0x00000035bf357220 */ /* 0x040fe20000400000 */
[----:B------:R-:W-:Y:S01]  /*278b0*/  FMUL R52, R191, R52 ;  /* 0x00000034bf347220 */ /* 0x000fe20000400000 */
[----:B------:R-:W-:Y:S01]  /*278c0*/  FSEL R193, R193, R196, P0 ;  /* 0x000000c4c1c17208 */ /* 0x000fe20000000000 */
[C---:B------:R-:W-:Y:S01]  /*278d0*/  FMUL R57, R191.reuse, R57 ;  /* 0x00000039bf397220 */ /* 0x040fe20000400000 */
[C---:B------:R-:W-:Y:S01]  /*278e0*/  FMUL R56, R191.reuse, R56 ;  /* 0x00000038bf387220 */ /* 0x040fe20000400000 */
[C---:B------:R-:W-:Y:S01]  /*278f0*/  FMUL R61, R191.reuse, R61 ;  /* 0x0000003dbf3d7220 */ /* 0x040fe20000400000 */
[C---:B------:R-:W-:Y:S01]  /*27900*/  FMUL R60, R191.reuse, R60 ;  /* 0x0000003cbf3c7220 */ /* 0x040fe20000400000 */
        /* <DEDUP_REMOVED lines=18> */
[----:B------:R-:W-:Y:S01]  /*27a30*/  FMUL R92, R191, R92 ;  /* 0x0000005cbf5c7220 */ /* 0x000fe20000400000 */
[----:B------:R-:W-:Y:S01]  /*27a40*/  FSEL R199, R199, R201, P0 ;  /* 0x000000c9c7c77208 */ /* 0x000fe20000000000 */
        /* <DEDUP_REMOVED lines=10> */
[C---:B------:R-:W-:Y:S01]  /*27af0*/  FMUL R108, R191.reuse, R108 ;  /* 0x0000006cbf6c7220 */ /* 0x040fe20000400000 */
        /* <DEDUP_REMOVED lines=32> */
[----:B------:R-:W-:Y:S01]  /*27d00*/  FMUL R191, R194, 0.25 ;  /* 0x3e800000c2bf7820 */ /* 0x000fe20000400000 */
[----:B------:R-:W-:Y:S01]  /*27d10*/  FSETP.GEU.AND P3, PT, |R3|, 1.175494350822287508e-38, PT ;  /* 0x008000000300780b */ /* 0x000fe20003f6e200 */
[----:B------:R-:W-:Y:S01]  /*27d20*/  FMUL R5, R192, 0.25 ;  /* 0x3e800000c0057820 */ /* 0x000fe20000400000 */
[----:B------:R-:W2:Y:S01]  /*27d30*/  LDL.LU R8, [R1+0x8] ;  /* 0x0000080001087983 */ /* 0x000ea20000300800 */
        /* <DEDUP_REMOVED lines=10> */
[----:B------:R-:W-:Y:S01]  /*27de0*/  @P0 FMUL R3, R3, 0.25 ;  /* 0x3e80000003030820 */ /* 0x000fe20000400000 */
[----:B------:R-:W-:Y:S01]  /*27df0*/  FSEL R192, R192, R195, P0 ;  /* 0x000000c3c0c07208 */ /* 0x000fe20000000000 */
[----:B------:R-:W-:Y:S01]  /*27e00*/  FMUL R195, R198, 0.25 ;  /* 0x3e800000c6c37820 */ /* 0x000fe20000400000 */
[----:B------:R-:W-:Y:S01]  /*27e10*/  FSEL R210, R210, R211, P0 ;  /* 0x000000d3d2d27208 */ /* 0x000fe20000000000 */
[----:B------:R-:W-:Y:S01]  /*27e20*/  FMUL R211, R212, 0.25 ;  /* 0x3e800000d4d37820 */ /* 0x000fe20000400000 */
[----:B------:R-:W-:Y:S01]  /*27e30*/  FSEL R197, R197, R6, P0 ;  /* 0x00000006c5c57208 */ /* 0x000fe20000000000 */
[----:B------:R-:W-:Y:S01]  /*27e40*/  @!P3 FMUL R3, R3, 16777216 ;  /* 0x4b8000000303b820 */ /* 0x000fe20000400000 */
[----:B------:R-:W-:Y:S01]  /*27e50*/  FSEL R195, R195, R198, P0 ;  /* 0x000000c6c3c37208 */ /* 0x000fe20000000000 */
[----:B------:R-:W-:Y:S01]  /*27e60*/  @!P3 FMUL R200, R200, 16777216 ;  /* 0x4b800000c8c8b820 */ /* 0x000fe20000400000 */
[----:B------:R-:W-:Y:S01]  /*27e70*/  FSEL R211, R211, R212, P0 ;  /* 0x000000d4d3d37208 */ /* 0x000fe20000000000 */
[----:B------:R-:W-:Y:S01]  /*27e80*/  FMUL R212, R213, 0.25 ;  /* 0x3e800000d5d47820 */ /* 0x000fe20000400000 */
[----:B------:R-:W0:Y:S01]  /*27e90*/  S2R R6, SR_TID.X ;  /* 0x0000000000067919 */ /* 0x000e220000002100 */
[----:B------:R-:W1:Y:S01]  /*27ea0*/  MUFU.RCP R3, R3 ;  /* 0x0000000300037308 */ /* 0x000e620000001000 */
[----:B------:R-:W-:-:S02]  /*27eb0*/  FMUL R198, R251, 0.25 ;  /* 0x3e800000fbc67820 */ /* 0x000fc40000400000 */
[----:B------:R-:W-:Y:S01]  /*27ec0*/  FSEL R212, R212, R213, P0 ;  /* 0x000000d5d4d47208 */ /* 0x000fe20000000000 */
[----:B------:R-:W-:Y:S01]  /*27ed0*/  FMUL R213, R214, 0.25 ;  /* 0x3e800000d6d57820 */ /* 0x000fe20000400000 */
[----:B------:R-:W-:Y:S01]  /*27ee0*/  @!P3 FMUL R0, R0, 16777216 ;  /* 0x4b8000000000b820 */ /* 0x000fe20000400000 */
[----:B------:R-:W-:Y:S01]  /*27ef0*/  FSEL R198, R198, R251, P0 ;  /* 0x000000fbc6c67208 */ /* 0x000fe20000000000 */
[----:B------:R-:W-:Y:S01]  /*27f00*/  @!P3 FMUL R2, R2, 16777216 ;  /* 0x4b8000000202b820 */ /* 0x000fe20000400000 */
[----:B------:R-:W-:Y:S01]  /*27f10*/  @!P3 FMUL R4, R4, 16777216 ;  /* 0x4b8000000404b820 */ /* 0x000fe20000400000 */
[----:B------:R-:W-:Y:S01]  /*27f20*/  FSEL R213, R213, R214, P0 ;  /* 0x000000d6d5d57208 */ /* 0x000fe20000000000 */
[----:B------:R-:W-:Y:S01]  /*27f30*/  FMUL R214, R215, 0.25 ;  /* 0x3e800000d7d67820 */ /* 0x000fe20000400000 */
[----:B------:R-:W-:Y:S01]  /*27f40*/  @!P3 FMUL R190, R190, 16777216 ;  /* 0x4b800000bebeb820 */ /* 0x000fe20000400000 */
[----:B------:R-:W-:Y:S01]  /*27f50*/  @!P3 FMUL R193, R193, 16777216 ;  /* 0x4b800000c1c1b820 */ /* 0x000fe20000400000 */
        /* <DEDUP_REMOVED lines=13> */
[----:B------:R-:W3:Y:S01]  /*28030*/  LDL.LU R7, [R1+0x10] ;  /* 0x0000100001077983 */ /* 0x000ee20000300800 */
[----:B------:R-:W-:Y:S01]  /*28040*/  FSEL R216, R216, R217, P0 ;  /* 0x000000d9d8d87208 */ /* 0x000fe20000000000 */
[----:B------:R-:W-:Y:S01]  /*28050*/  FMUL R217, R218, 0.25 ;  /* 0x3e800000dad97820 */ /* 0x000fe20000400000 */
[----:B------:R-:W-:Y:S01]  /*28060*/  FMUL R251, R151, 0.25 ;  /* 0x3e80000097fb7820 */ /* 0x000fe20000400000 */
[C---:B-1----:R-:W-:Y:S01]  /*28070*/  FMUL R200, R3.reuse, R200 ;  /* 0x000000c803c87220 */ /* 0x042fe20000400000 */
[----:B------:R-:W-:Y:S01]  /*28080*/  FMUL R0, R3, R0 ;  /* 0x0000000003007220 */ /* 0x000fe20000400000 */
        /* <DEDUP_REMOVED lines=41> */
[----:B------:R-:W-:Y:S01]  /*28320*/  FMUL R207, R3, R207 ;  /* 0x000000cf03cf7220 */ /* 0x000fe20000400000 */
[----:B------:R-:W4:Y:S01]  /*28330*/  LDL.LU R11, [R1+0x14] ;  /* 0x00001400010b7983 */ /* 0x000f220000300800 */
[----:B------:R-:W-:Y:S01]  /*28340*/  FSEL R224, R224, R225, P0 ;  /* 0x000000e1e0e07208 */ /* 0x000fe20000000000 */
[----:B------:R-:W-:-:S05]  /*28350*/  FMUL R225, R226, 0.25 ;  /* 0x3e800000e2e17820 */ /* 0x000fca0000400000 */
        /* <DEDUP_REMOVED lines=173> */
[----:B------:R-:W-:Y:S01]  /*28e30*/  FMUL R250, R150, 0.25 ;  /* 0x3e80000096fa7820 */ /* 0x000fe20000400000 */
[----:B------:R-:W-:-:S04]  /*28e40*/  FSEL R151, R251, R151, P0 ;  /* 0x00000097fb977208 */ /* 0x000fc80000000000 */
        /* <DEDUP_REMOVED lines=211> */
[----:B------:R-:W-:Y:S01]  /*29b80*/  F2FP.SATFINITE.E4M3.F32.PACK_AB_MERGE_C R200, R0, R200, RZ ;  /* 0x000000c800c8723e */ /* 0x000fe200048070ff */
[----:B------:R-:W-:Y:S01]  /*29b90*/  FMUL R3, R3, R150 ;  /* 0x0000009603037220 */ /* 0x000fe20000400000 */
[C---:B0-----:R-:W-:Y:S01]  /*29ba0*/  IMAD.SHL.U32 R0, R6.reuse, 0x8, RZ ;  /* 0x0000000806007824 */ /* 0x041fe200078e00ff */
[----:B------:R-:W-:-:S02]  /*29bb0*/  LOP3.LUT R150, R6, 0x7, RZ, 0xc0, !PT ;  /* 0x0000000706967812 */ /* 0x000fc400078ec0ff */
[----:B------:R-:W-:Y:S02]  /*29bc0*/  LOP3.LUT R250, R6, 0x8, RZ, 0xc0, !PT ;  /* 0x0000000806fa7812 */ /* 0x000fe400078ec0ff */
[----:B------:R-:W-:Y:S01]  /*29bd0*/  F2FP.SATFINITE.E4M3.F32.PACK_AB_MERGE_C R252, R252, R9, RZ ;  /* 0x00000009fcfc723e */ /* 0x000fe200048070ff */
[----:B------:R-:W-:Y:S01]  /*29be0*/  IMAD.SHL.U32 R251, R150, 0x10, RZ ;  /* 0x0000001096fb7824 */ /* 0x000fe200078e00ff */
[----:B------:R-:W-:Y:S01]  /*29bf0*/  LOP3.LUT R9, R0, 0x380, RZ, 0xc0, !PT ;  /* 0x0000038000097812 */ /* 0x000fe200078ec0ff */
[----:B------:R-:W-:-:S05]  /*29c00*/  IMAD R0, R250, 0x80, R15 ;  /* 0x00000080fa007824 */ /* 0x000fca00078e020f */
[----:B------:R-:W-:Y:S01]  /*29c10*/  IADD3 R0, R251, R0, R9 ;  /* 0x00000000fb007210 */ /* 0x000fe20007ffe009 */
[----:B------:R-:W-:Y:S01]  /*29c20*/  IMAD.SHL.U32 R251, R6, 0x4, RZ ;  /* 0x0000000406fb7824 */ /* 0x000fe200078e00ff */
[----:B------:R-:W4:Y:S01]  /*29c30*/  LDL.LU R9, [R1+0x13ac] ;  /* 0x0013ac0001097983 */ /* 0x000f220000300800 */
[----:B------:R-:W-:-:S03]  /*29c40*/  IMAD R150, R150, 0x8, R15 ;  /* 0x0000000896967824 */ /* 0x000fc600078e020f */
[----:B------:R-:W-:-:S05]  /*29c50*/  LOP3.LUT R251, R251, 0xc0, RZ, 0xc0, !PT ;  /* 0x000000c0fbfb7812 */ /* 0x000fca00078ec0ff */
[----:B------:R-:W-:Y:S02]  /*29c60*/  IMAD.IADD R150, R251, 0x1, R150 ;  /* 0x00000001fb967824 */ /* 0x000fe400078e0296 */
[----:B------:R-:W4:Y:S03]  /*29c70*/  LDL.LU R251, [R1+0x40] ;  /* 0x0000400001fb7983 */ /* 0x000f260000300800 */
[----:B------:R-:W-:Y:S02]  /*29c80*/  LEA.HI R250, R250, R150, RZ, 0x1f ;  /* 0x00000096fafa7211 */ /* 0x000fe400078ff8ff */
[----:B------:R-:W2:Y:S01]  /*29c90*/  LDL.LU R150, [R1+0x24] ;  /* 0x0000240001967983 */ /* 0x000ea20000300800 */
[----:B------:R-:W-:-:S03]  /*29ca0*/  F2FP.SATFINITE.E4M3.F32.PACK_AB_MERGE_C R4, R2, R4, RZ ;  /* 0x000000040204723e */ /* 0x000fc600048070ff */
[----:B------:R0:W-:Y:S04]  /*29cb0*/  STL [R1+0x18], R250 ;  /* 0x000018fa01007387 */ /* 0x0001e80000100800 */
[----:B0-----:R-:W4:Y:S01]  /*29cc0*/  LDL.LU R250, [R1] ;  /* 0x0000000001fa7983 */ /* 0x001f220000300800 */
[----:B--2---:R-:W-:-:S03]  /*29cd0*/  F2FP.SATFINITE.E4M3.F32.PACK_AB_MERGE_C R150, R150, R8, RZ ;  /* 0x000000089696723e */ /* 0x004fc600048070ff */
[----:B------:R-:W2:Y:S04]  /*29ce0*/  LDL.LU R8, [R1+0x13a8] ;  /* 0x0013a80001087983 */ /* 0x000ea80000300800 */
[----:B------:R-:W3:Y:S01]  /*29cf0*/  LDL.LU R2, [R1+0x30] ;  /* 0x0000300001027983 */ /* 0x000ee20000300800 */
[----:B------:R-:W-:Y:S02]  /*29d00*/  F2FP.SATFINITE.E4M3.F32.PACK_AB_MERGE_C R5, R5, R190, RZ ;  /* 0x000000be0505723e */ /* 0x000fe400048070ff */
[----:B---3--:R-:W-:Y:S02]  /*29d10*/  F2FP.SATFINITE.E4M3.F32.PACK_AB_MERGE_C R2, R2, R7, RZ ;  /* 0x000000070202723e */ /* 0x008fe400048070ff */
[----:B------:R-:W3:Y:S04]  /*29d20*/  LDL.LU R7, [R1+0x13a4] ;  /* 0x0013a40001077983 */ /* 0x000ee80000300800 */
[----:B------:R-:W4:Y:S01]  /*29d30*/  LDL.LU R190, [R1+0x34] ;  /* 0x0000340001be7983 */ /* 0x000f220000300800 */
[----:B------:R-:W-:-:S02]  /*29d40*/  F2FP.SATFINITE.E4M3.F32.PACK_AB_MERGE_C R24, R25, R24, RZ ;  /* 0x000000181918723e */ /* 0x000fc400048070ff */
[----:B------:R-:W-:Y:S02]  /*29d50*/  F2FP.SATFINITE.E4M3.F32.PACK_AB_MERGE_C R28, R29, R28, RZ ;  /* 0x0000001c1d1c723e */ /* 0x000fe400048070ff */
[----:B------:R-:W-:Y:S02]  /*29d60*/  F2FP.SATFINITE.E4M3.F32.PACK_AB_MERGE_C R32, R33, R32, RZ ;  /* 0x000000202120723e */ /* 0x000fe400048070ff */
[----:B------:R-:W-:Y:S02]  /*29d70*/  F2FP.SATFINITE.E4M3.F32.PACK_AB_MERGE_C R40, R41, R40, RZ ;  /* 0x000000282928723e */ /* 0x000fe400048070ff */
[----:B------:R-:W-:Y:S02]  /*29d80*/  F2FP.SATFINITE.E4M3.F32.PACK_AB_MERGE_C R44, R45, R44, RZ ;  /* 0x0000002c2d2c723e */ /* 0x000fe400048070ff */
[----:B------:R-:W-:Y:S02]  /*29d90*/  F2FP.SATFINITE.E4M3.F32.PACK_AB_MERGE_C R48, R49, R48, RZ ;  /* 0x000000303130723e */ /* 0x000fe400048070ff */
        /* <DEDUP_REMOVED lines=8> */
[----:B------:R-:W-:Y:S02]  /*29e20*/  LOP3.LUT R24, R24, 0xffff, RZ, 0xc0, !PT ;  /* 0x0000ffff18187812 */ /* 0x000fe400078ec0ff */
[----:B------:R-:W-:Y:S02]  /*29e30*/  LOP3.LUT R77, R28, 0xffff, RZ, 0xc0, !PT ;  /* 0x0000ffff1c4d7812 */ /* 0x000fe400078ec0ff */
[----:B------:R-:W-:Y:S02]  /*29e40*/  LOP3.LUT R32, R32, 0xffff, RZ, 0xc0, !PT ;  /* 0x0000ffff20207812 */ /* 0x000fe400078ec0ff */
[----:B------:R-:W-:Y:S02]  /*29e50*/  LOP3.LUT R40, R40, 0xffff, RZ, 0xc0, !PT ;  /* 0x0000ffff28287812 */ /* 0x000fe400078ec0ff */
[----:B------:R-:W-:-:S02]  /*29e60*/  LOP3.LUT R81, R44, 0xffff, RZ, 0xc0, !PT ;  /* 0x0000ffff2c517812 */ /* 0x000fc400078ec0ff */
[----:B------:R-:W-:Y:S02]  /*29e70*/  LOP3.LUT R48, R48, 0xffff, RZ, 0xc0, !PT ;  /* 0x0000ffff30307812 */ /* 0x000fe400078ec0ff */
[----:B------:R-:W-:Y:S02]  /*29e80*/  F2FP.SATFINITE.E4M3.F32.PACK_AB_MERGE_C R78, R79, R78, RZ ;  /* 0x0000004e4f4e723e */ /* 0x000fe400048070ff */
[----:B------:R-:W-:Y:S02]  /*29e90*/  F2FP.SATFINITE.E4M3.F32.PACK_AB_MERGE_C R82, R83, R82, RZ ;  /* 0x000000525352723e */ /* 0x000fe400048070ff */
[----:B------:R-:W-:Y:S02]  /*29ea0*/  LOP3.LUT R26, R26, 0xffff, RZ, 0xc0, !PT ;  /* 0x0000ffff1a1a7812 */ /* 0x000fe400078ec0ff */
[----:B------:R-:W-:Y:S02]  /*29eb0*/  LOP3.LUT R79, R30, 0xffff, RZ, 0xc0, !PT ;  /* 0x0000ffff1e4f7812 */ /* 0x000fe400078ec0ff */
[----:B------:R-:W-:-:S02]  /*29ec0*/  LOP3.LUT R34, R34, 0xffff, RZ, 0xc0, !PT ;  /* 0x0000ffff22227812 */ /* 0x000fc400078ec0ff */
[----:B------:R-:W-:Y:S02]  /*29ed0*/  LOP3.LUT R42, R42, 0xffff, RZ, 0xc0, !PT ;  /* 0x0000ffff2a2a7812 */ /* 0x000fe400078ec0ff */
[----:B------:R-:W-:Y:S02]  /*29ee0*/  LOP3.LUT R83, R46, 0xffff, RZ, 0xc0, !PT ;  /* 0x0000ffff2e537812 */ /* 0x000fe400078ec0ff */
[----:B------:R-:W-:Y:S02]  /*29ef0*/  LOP3.LUT R50, R50, 0xffff, RZ, 0xc0, !PT ;  /* 0x0000ffff32327812 */ /* 0x000fe400078ec0ff */
[----:B------:R-:W-:Y:S02]  /*29f00*/  F2FP.SATFINITE.E4M3.F32.PACK_AB_MERGE_C R60, R61, R60, RZ ;  /* 0x0000003c3d3c723e */ /* 0x000fe400048070ff */
[----:B------:R-:W-:Y:S02]  /*29f10*/  F2FP.SATFINITE.E4M3.F32.PACK_AB_MERGE_C R64, R65, R64, RZ ;  /* 0x000000404140723e */ /* 0x000fe400048070ff */
[----:B------:R-:W-:-:S02]  /*29f20*/  PRMT R28, R32, 0x3340, R1 ;  /* 0x00003340201c7816 */ /* 0x000fc40000000001 */
[----:B------:R-:W-:Y:S02]  /*29f30*/  PRMT R44, R48, 0x3340, R1 ;  /* 0x00003340302c7816 */ /* 0x000fe40000000001 */
[----:B------:R-:W-:Y:S02]  /*29f40*/  PRMT R65, R24, 0x3340, R77 ;  /* 0x0000334018417816 */ /* 0x000fe4000000004d */
[----:B----4-:R-:W-:Y:S02]  /*29f50*/  F2FP.SATFINITE.E4M3.F32.PACK_AB_MERGE_C R190, R190, R11, RZ ;  /* 0x0000000bbebe723e */ /* 0x010fe400048070ff */
[----:B------:R-:W3:Y:S01]  /*29f60*/  LDL.LU R11, [R1+0x13a0] ;  /* 0x0013a000010b7983 */ /* 0x000ee20000300800 */
[----:B------:R-:W-:Y:S02]  /*29f70*/  PRMT R61, R40, 0x3340, R81 ;  /* 0x00003340283d7816 */ /* 0x000fe40000000051 */
[----:B------:R-:W-:Y:S02]  /*29f80*/  F2FP.SATFINITE.E4M3.F32.PACK_AB_MERGE_C R56, R57, R56, RZ ;  /* 0x000000383938723e */ /* 0x000fe400048070ff */
[----:B------:R-:W-:-:S02]  /*29f90*/  F2FP.SATFINITE.E4M3.F32.PACK_AB_MERGE_C R62, R63, R62, RZ ;  /* 0x0000003e3f3e723e */ /* 0x000fc400048070ff */
[----:B------:R-:W-:Y:S02]  /*29fa0*/  F2FP.SATFINITE.E4M3.F32.PACK_AB_MERGE_C R66, R67, R66, RZ ;  /* 0x000000424342723e */ /* 0x000fe400048070ff */
[----:B------:R-:W-:Y:S02]  /*29fb0*/  F2FP.SATFINITE.E4M3.F32.PACK_AB_MERGE_C R72, R73, R72, RZ ;  /* 0x000000484948723e */ /* 0x000fe400048070ff */
[--C-:B------:R-:W-:Y:S02]  /*29fc0*/  PRMT R30, R34, 0x3340, R1.reuse ;  /* 0x00003340221e7816 */ /* 0x100fe40000000001 */
[----:B------:R-:W-:Y:S02]  /*29fd0*/  PRMT R46, R50, 0x3340, R1 ;  /* 0x00003340322e7816 */ /* 0x000fe40000000001 */
[----:B------:R-:W-:Y:S02]  /*29fe0*/  PRMT R67, R26, 0x3340, R79 ;  /* 0x000033401a437816 */ /* 0x000fe4000000004f */
[----:B------:R-:W-:-:S02]  /*29ff0*/  PRMT R63, R42, 0x3340, R83 ;  /* 0x000033402a3f7816 */ /* 0x000fc40000000053 */
[----:B------:R-:W-:Y:S02]  /*2a000*/  F2FP.SATFINITE.E4M3.F32.PACK_AB_MERGE_C R58, R59, R58, RZ ;  /* 0x0000003a3b3a723e */ /* 0x000fe400048070ff */
[----:B------:R-:W-:Y:S02]  /*2a010*/  F2FP.SATFINITE.E4M3.F32.PACK_AB_MERGE_C R74, R75, R74, RZ ;  /* 0x0000004a4b4a723e */ /* 0x000fe400048070ff */
[----:B------:R-:W-:Y:S02]  /*2a020*/  F2FP.SATFINITE.E4M3.F32.PACK_AB_MERGE_C R90, R91, R90, RZ ;  /* 0x0000005a5b5a723e */ /* 0x000fe400048070ff */
[----:B------:R-:W-:Y:S02]  /*2a030*/  PRMT R65, R65, 0x5410, R28 ;  /* 0x0000541041417816 */ /* 0x000fe4000000001c */
[----:B------:R-:W-:Y:S02]  /*2a040*/  PRMT R61, R61, 0x5410, R44 ;  /* 0x000054103d3d7816 */ /* 0x000fe4000000002c */
[----:B------:R-:W-:-:S02]  /*2a050*/  F2FP.SATFINITE.E4M3.F32.PACK_AB_MERGE_C R94, R95, R94, RZ ;  /* 0x0000005e5f5e723e */ /* 0x000fc400048070ff */
[----:B------:R-:W-:Y:S02]  /*2a060*/  LOP3.LUT R28, R56, 0xffff, RZ, 0xc0, !PT ;  /* 0x0000ffff381c7812 */ /* 0x000fe400078ec0ff */
[----:B------:R-:W-:Y:S02]  /*2a070*/  LOP3.LUT R91, R60, 0xffff, RZ, 0xc0, !PT ;  /* 0x0000ffff3c5b7812 */ /* 0x000fe400078ec0ff */
[----:B------:R-:W-:Y:S02]  /*2a080*/  LOP3.LUT R44, R64, 0xffff, RZ, 0xc0, !PT ;  /* 0x0000ffff402c7812 */ /* 0x000fe400078ec0ff */
[----:B------:R-:W-:Y:S02]  /*2a090*/  F2FP.SATFINITE.E4M3.F32.PACK_AB_MERGE_C R88, R89, R88, RZ ;  /* 0x000000585958723e */ /* 0x000fe400048070ff */
[----:B------:R-:W-:Y:S02]  /*2a0a0*/  F2FP.SATFINITE.E4M3.F32.PACK_AB_MERGE_C R92, R93, R92, RZ ;  /* 0x0000005c5d5c723e */ /* 0x000fe400048070ff */
[----:B------:R-:W-:-:S02]  /*2a0b0*/  F2FP.SATFINITE.E4M3.F32.PACK_AB_MERGE_C R96, R97, R96, RZ ;  /* 0x000000606160723e */ /* 0x000fc400048070ff */
[----:B------:R-:W-:Y:S02]  /*2a0c0*/  PRMT R67, R67, 0x5410, R30 ;  /* 0x0000541043437816 */ /* 0x000fe4000000001e */
[----:B------:R-:W-:Y:S02]  /*2a0d0*/  PRMT R63, R63, 0x5410, R46 ;  /* 0x000054103f3f7816 */ /* 0x000fe4000000002e */
[----:B------:R-:W-:Y:S02]  /*2a0e0*/  LOP3.LUT R95, R72, 0xffff, RZ, 0xc0, !PT ;  /* 0x0000ffff485f7812 */ /* 0x000fe400078ec0ff */
[----:B------:R-:W-:Y:S02]  /*2a0f0*/  LOP3.LUT R76, R76, 0xffff, RZ, 0xc0, !PT ;  /* 0x0000ffff4c4c7812 */ /* 0x000fe400078ec0ff */
[----:B------:R-:W-:Y:S02]  /*2a100*/  LOP3.LUT R80, R80, 0xffff, RZ, 0xc0, !PT ;  /* 0x0000ffff50507812 */ /* 0x000fe400078ec0ff */
[----:B--2---:R-:W-:Y:S01]  /*2a110*/  F2FP.SATFINITE.E4M3.F32.PACK_AB_MERGE_C R8, R8, R9, RZ ;  /* 0x000000090808723e */ /* 0x004fe200048070ff */
[----:B------:R-:W-:Y:S01]  /*2a120*/  IMAD.SHL.U32 R9, R6, 0x2, RZ ;  /* 0x0000000206097824 */ /* 0x000fe200078e00ff */
[----:B------:R-:W-:-:S02]  /*2a130*/  F2FP.SATFINITE.E4M3.F32.PACK_AB_MERGE_C R104, R105, R104, RZ ;  /* 0x000000686968723e */ /* 0x000fc400048070ff */
[----:B------:R-:W-:Y:S02]  /*2a140*/  F2FP.SATFINITE.E4M3.F32.PACK_AB_MERGE_C R108, R109, R108, RZ ;  /* 0x0000006c6d6c723e */ /* 0x000fe400048070ff */
[----:B------:R-:W-:Y:S02]  /*2a150*/  F2FP.SATFINITE.E4M3.F32.PACK_AB_MERGE_C R112, R113, R112, RZ ;  /* 0x000000707170723e */ /* 0x000fe400048070ff */
[----:B------:R-:W-:Y:S02]  /*2a160*/  LOP3.LUT R30, R58, 0xffff, RZ, 0xc0, !PT ;  /* 0x0000ffff3a1e7812 */ /* 0x000fe400078ec0ff */
[----:B------:R-:W-:Y:S02]  /*2a170*/  LOP3.LUT R93, R62, 0xffff, RZ, 0xc0, !PT ;  /* 0x0000ffff3e5d7812 */ /* 0x000fe400078ec0ff */
[----:B------:R-:W-:Y:S02]  /*2a180*/  LOP3.LUT R46, R66, 0xffff, RZ, 0xc0, !PT ;  /* 0x0000ffff422e7812 */ /* 0x000fe400078ec0ff */
[----:B------:R-:W-:-:S02]  /*2a190*/  LOP3.LUT R74, R74, 0xffff, RZ, 0xc0, !PT ;  /* 0x0000ffff4a4a7812 */ /* 0x000fc400078ec0ff */
[----:B------:R-:W-:Y:S02]  /*2a1a0*/  LOP3.LUT R97, R78, 0xffff, RZ, 0xc0, !PT ;  /* 0x0000ffff4e617812 */ /* 0x000fe400078ec0ff */
[----:B------:R-:W-:Y:S02]  /*2a1b0*/  LOP3.LUT R82, R82, 0xffff, RZ, 0xc0, !PT ;  /* 0x0000ffff52527812 */ /* 0x000fe400078ec0ff */
[----:B------:R-:W-:Y:S02]  /*2a1c0*/  F2FP.SATFINITE.E4M3.F32.PACK_AB_MERGE_C R70, R71, R70, RZ ;  /* 0x000000464746723e */ /* 0x000fe400048070ff */
[----:B------:R-:W-:Y:S02]  /*2a1d0*/  F2FP.SATFINITE.E4M3.F32.PACK_AB_MERGE_C R98, R99, R98, RZ ;  /* 0x000000626362723e */ /* 0x000fe400048070ff */
[----:B------:R-:W-:Y:S02]  /*2a1e0*/  F2FP.SATFINITE.E4M3.F32.PACK_AB_MERGE_C R106, R107, R106, RZ ;  /* 0x0000006a6b6a723e */ /* 0x000fe400048070ff */
[----:B------:R-:W-:-:S02]  /*2a1f0*/  F2FP.SATFINITE.E4M3.F32.PACK_AB_MERGE_C R110, R111, R110, RZ ;  /* 0x0000006e6f6e723e */ /* 0x000fc400048070ff */
[----:B------:R-:W-:Y:S02]  /*2a200*/  F2FP.SATFINITE.E4M3.F32.PACK_AB_MERGE_C R114, R115, R114, RZ ;  /* 0x000000727372723e */ /* 0x000fe400048070ff */
[----:B------:R-:W-:Y:S02]  /*2a210*/  F2FP.SATFINITE.E4M3.F32.PACK_AB_MERGE_C R86, R87, R86, RZ ;  /* 0x000000565756723e */ /* 0x000fe400048070ff */
[----:B------:R-:W-:Y:S02]  /*2a220*/  PRMT R71, R44, 0x3340, R1 ;  /* 0x000033402c477816 */ /* 0x000fe40000000001 */
[----:B------:R-:W-:Y:S02]  /*2a230*/  PRMT R60, R28, 0x3340, R91 ;  /* 0x000033401c3c7816 */ /* 0x000fe4000000005b */
[----:B------:R-:W-:Y:S02]  /*2a240*/  F2FP.SATFINITE.E4M3.F32.PACK_AB_MERGE_C R84, R85, R84, RZ ;  /* 0x000000545554723e */ /* 0x000fe400048070ff */
[----:B------:R-:W-:-:S02]  /*2a250*/  F2FP.SATFINITE.E4M3.F32.PACK_AB_MERGE_C R102, R103, R102, RZ ;  /* 0x000000666766723e */ /* 0x000fc400048070ff */
[----:B------:R-:W-:Y:S02]  /*2a260*/  PRMT R87, R80, 0x3340, R1 ;  /* 0x0000334050577816 */ /* 0x000fe40000000001 */
[----:B------:R-:W-:Y:S02]  /*2a270*/  PRMT R56, R95, 0x3340, R76 ;  /* 0x000033405f387816 */ /* 0x000fe4000000004c */
[----:B------:R-:W-:Y:S02]  /*2a280*/  LOP3.LUT R78, R88, 0xffff, RZ, 0xc0, !PT ;  /* 0x0000ffff584e7812 */ /* 0x000fe400078ec0ff */
[----:B------:R-:W-:Y:S02]  /*2a290*/  LOP3.LUT R99, R92, 0xffff, RZ, 0xc0, !PT ;  /* 0x0000ffff5c637812 */ /* 0x000fe400078ec0ff */
[----:B------:R-:W-:Y:S02]  /*2a2a0*/  LOP3.LUT R96, R96, 0xffff, RZ, 0xc0, !PT ;  /* 0x0000ffff60607812 */ /* 0x000fe400078ec0ff */
[----:B------:R-:W-:-:S02]  /*2a2b0*/  F2FP.SATFINITE.E4M3.F32.PACK_AB_MERGE_C R100, R101, R100, RZ ;  /* 0x000000646564723e */ /* 0x000fc400048070ff */
[--C-:B------:R-:W-:Y:S02]  /*2a2c0*/  PRMT R85, R46, 0x3340, R1.reuse ;  /* 0x000033402e557816 */ /* 0x100fe40000000001 */
[----:B------:R-:W-:Y:S02]  /*2a2d0*/  PRMT R89, R82, 0x3340, R1 ;  /* 0x0000334052597816 */ /* 0x000fe40000000001 */
[----:B------:R-:W-:Y:S02]  /*2a2e0*/  PRMT R62, R30, 0x3340, R93 ;  /* 0x000033401e3e7816 */ /* 0x000fe4000000005d */
[----:B------:R-:W-:Y:S02]  /*2a2f0*/  PRMT R58, R74, 0x3340, R97 ;  /* 0x000033404a3a7816 */ /* 0x000fe40000000061 */
[----:B------:R-:W-:Y:S02]  /*2a300*/  LOP3.LUT R104, R104, 0xffff, RZ, 0xc0, !PT ;  /* 0x0000ffff68687812 */ /* 0x000fe400078ec0ff */
[----:B------:R-:W-:-:S02]  /*2a310*/  LOP3.LUT R103, R108, 0xffff, RZ, 0xc0, !PT ;  /* 0x0000ffff6c677812 */ /* 0x000fc400078ec0ff */
[----:B------:R-:W-:Y:S02]  /*2a320*/  LOP3.LUT R112, R112, 0xffff, RZ, 0xc0, !PT ;  /* 0x0000ffff70707812 */ /* 0x000fe400078ec0ff */
[----:B------:R-:W-:Y:S02]  /*2a330*/  LOP3.LUT R90, R90, 0xffff, RZ, 0xc0, !PT ;  /* 0x0000ffff5a5a7812 */ /* 0x000fe400078ec0ff */
        /* <DEDUP_REMOVED lines=9> */
[----:B------:R-:W-:-:S02]  /*2a3d0*/  PRMT R60, R60, 0x5410, R71 ;  /* 0x000054103c3c7816 */ /* 0x000fc40000000047 */
[----:B------:R-:W-:Y:S02]  /*2a3e0*/  F2FP.SATFINITE.E4M3.F32.PACK_AB_MERGE_C R136, R137, R136, RZ ;  /* 0x000000888988723e */ /* 0x000fe400048070ff */
[----:B------:R-:W-:Y:S02]  /*2a3f0*/  F2FP.SATFINITE.E4M3.F32.PACK_AB_MERGE_C R140, R141, R140, RZ ;  /* 0x0000008c8d8c723e */ /* 0x000fe400048070ff */
[----:B------:R-:W-:Y:S02]  /*2a400*/  F2FP.SATFINITE.E4M3.F32.PACK_AB_MERGE_C R144, R145, R144, RZ ;  /* 0x000000909190723e */ /* 0x000fe400048070ff */
[----:B------:R-:W-:Y:S02]  /*2a410*/  PRMT R56, R56, 0x5410, R87 ;  /* 0x0000541038387816 */ /* 0x000fe40000000057 */
[----:B------:R-:W-:Y:S02]  /*2a420*/  PRMT R64, R96, 0x3340, R1 ;  /* 0x0000334060407816 */ /* 0x000fe40000000001 */
[----:B------:R-:W-:-:S02]  /*2a430*/  PRMT R71, R78, 0x3340, R99 ;  /* 0x000033404e477816 */ /* 0x000fc40000000063 */
[----:B------:R-:W-:Y:S02]  /*2a440*/  F2FP.SATFINITE.E4M3.F32.PACK_AB_MERGE_C R13, R13, R14, RZ ;  /* 0x0000000e0d0d723e */ /* 0x000fe400048070ff */
[----:B------:R-:W-:Y:S02]  /*2a450*/  F2FP.SATFINITE.E4M3.F32.PACK_AB_MERGE_C R16, R16, R17, RZ ;  /* 0x000000111010723e */ /* 0x000fe400048070ff */
[----:B------:R-:W-:Y:S02]  /*2a460*/  PRMT R62, R62, 0x5410, R85 ;  /* 0x000054103e3e7816 */ /* 0x000fe40000000055 */
[----:B------:R-:W-:Y:S02]  /*2a470*/  PRMT R58, R58, 0x5410, R89 ;  /* 0x000054103a3a7816 */ /* 0x000fe40000000059 */
[----:B------:R-:W-:Y:S02]  /*2a480*/  PRMT R87, R112, 0x3340, R1 ;  /* 0x0000334070577816 */ /* 0x000fe40000000001 */
[----:B------:R-:W-:-:S02]  /*2a490*/  PRMT R66, R104, 0x3340, R103 ;  /* 0x0000334068427816 */ /* 0x000fc40000000067 */
[----:B------:R-:W-:Y:S02]  /*2a4a0*/  F2FP.SATFINITE.E4M3.F32.PACK_AB_MERGE_C R10, R10, R12, RZ ;  /* 0x0000000c0a0a723e */ /* 0x000fe400048070ff */
[----:B------:R-:W-:Y:S02]  /*2a4b0*/  F2FP.SATFINITE.E4M3.F32.PACK_AB_MERGE_C R18, R18, R19, RZ ;  /* 0x000000131212723e */ /* 0x000fe400048070ff */
[----:B------:R-:W-:Y:S02]  /*2a4c0*/  F2FP.SATFINITE.E4M3.F32.PACK_AB_MERGE_C R122, R123, R122, RZ ;  /* 0x0000007a7b7a723e */ /* 0x000fe400048070ff */
[----:B------:R-:W-:Y:S02]  /*2a4d0*/  F2FP.SATFINITE.E4M3.F32.PACK_AB_MERGE_C R126, R127, R126, RZ ;  /* 0x0000007e7f7e723e */ /* 0x000fe400048070ff */
[----:B------:R-:W-:Y:S02]  /*2a4e0*/  F2FP.SATFINITE.E4M3.F32.PACK_AB_MERGE_C R130, R131, R130, RZ ;  /* 0x000000828382723e */ /* 0x000fe400048070ff */
[----:B------:R-:W-:-:S02]  /*2a4f0*/  LOP3.LUT R17, R4, 0xffff, RZ, 0xc0, !PT ;  /* 0x0000ffff04117812 */ /* 0x000fc400078ec0ff */
[--C-:B------:R-:W-:Y:S02]  /*2a500*/  PRMT R85, R98, 0x3340, R1.reuse ;  /* 0x0000334062557816 */ /* 0x100fe40000000001 */
[----:B------:R-:W-:Y:S02]  /*2a510*/  PRMT R89, R114, 0x3340, R1 ;  /* 0x0000334072597816 */ /* 0x000fe40000000001 */
[----:B------:R-:W-:Y:S02]  /*2a520*/  PRMT R72, R90, 0x3340, R101 ;  /* 0x000033405a487816 */ /* 0x000fe40000000065 */
[----:B------:R-:W-:Y:S02]  /*2a530*/  PRMT R88, R106, 0x3340, R105 ;  /* 0x000033406a587816 */ /* 0x000fe40000000069 */
[----:B------:R-:W-:Y:S02]  /*2a540*/  F2FP.SATFINITE.E4M3.F32.PACK_AB_MERGE_C R202, R202, R203, RZ ;  /* 0x000000cbcaca723e */ /* 0x000fe400048070ff */
[----:B------:R-:W-:-:S02]  /*2a550*/  F2FP.SATFINITE.E4M3.F32.PACK_AB_MERGE_C R204, R204, R205, RZ ;  /* 0x000000cdcccc723e */ /* 0x000fc400048070ff */
[----:B------:R-:W-:Y:S01]  /*2a560*/  LOP3.LUT R12, R6, 0x7f, RZ, 0xc0, !PT ;  /* 0x0000007f060c7812 */ /* 0x000fe200078ec0ff */
[----:B------:R-:W-:Y:S01]  /*2a570*/  IMAD.IADD R6, R15, 0x1, R9 ;  /* 0x000000010f067824 */ /* 0x000fe200078e0209 */
[----:B------:R-:W-:Y:S02]  /*2a580*/  LOP3.LUT R200, R200, 0xffff, RZ, 0xc0, !PT ;  /* 0x0000ffffc8c87812 */ /* 0x000fe400078ec0ff */
[----:B------:R-:W-:Y:S02]  /*2a590*/  LOP3.LUT R4, R5, 0xffff, RZ, 0xc0, !PT ;  /* 0x0000ffff05047812 */ /* 0x000fe400078ec0ff */
[----:B------:R-:W-:Y:S02]  /*2a5a0*/  LOP3.LUT R120, R120, 0xffff, RZ, 0xc0, !PT ;  /* 0x0000ffff78787812 */ /* 0x000fe400078ec0ff */
[----:B------:R-:W-:Y:S02]  /*2a5b0*/  LOP3.LUT R107, R124, 0xffff, RZ, 0xc0, !PT ;  /* 0x0000ffff7c6b7812 */ /* 0x000fe400078ec0ff */
[----:B------:R-:W-:-:S02]  /*2a5c0*/  LOP3.LUT R128, R128, 0xffff, RZ, 0xc0, !PT ;  /* 0x0000ffff80807812 */ /* 0x000fc400078ec0ff */
[----:B------:R-:W-:Y:S02]  /*2a5d0*/  F2FP.SATFINITE.E4M3.F32.PACK_AB_MERGE_C R206, R206, R207, RZ ;  /* 0x000000cfcece723e */ /* 0x000fe400048070ff */
[----:B------:R-:W-:Y:S02]  /*2a5e0*/  PRMT R71, R71, 0x5410, R64 ;  /* 0x0000541047477816 */ /* 0x000fe40000000040 */
[----:B------:R-:W-:Y:S02]  /*2a5f0*/  LOP3.LUT R136, R136, 0xffff, RZ, 0xc0, !PT ;  /* 0x0000ffff88887812 */ /* 0x000fe400078ec0ff */
[----:B------:R-:W-:Y:S02]  /*2a600*/  LOP3.LUT R111, R140, 0xffff, RZ, 0xc0, !PT ;  /* 0x0000ffff8c6f7812 */ /* 0x000fe400078ec0ff */
[----:B------:R-:W-:Y:S02]  /*2a610*/  LOP3.LUT R144, R144, 0xffff, RZ, 0xc0, !PT ;  /* 0x0000ffff90907812 */ /* 0x000fe400078ec0ff */
[----:B------:R-:W-:-:S02]  /*2a620*/  F2FP.SATFINITE.E4M3.F32.PACK_AB_MERGE_C R22, R22, R23, RZ ;  /* 0x000000171616723e */ /* 0x000fc400048070ff */
[----:B------:R-:W-:Y:S02]  /*2a630*/  LOP3.LUT R252, R252, 0xffff, RZ, 0xc0, !PT ;  /* 0x0000fffffcfc7812 */ /* 0x000fe400078ec0ff */
[----:B------:R-:W-:Y:S02]  /*2a640*/  LOP3.LUT R9, R150, 0xffff, RZ, 0xc0, !PT ;  /* 0x0000ffff96097812 */ /* 0x000fe400078ec0ff */
[----:B------:R-:W-:Y:S02]  /*2a650*/  LOP3.LUT R27, R13, 0xffff, RZ, 0xc0, !PT ;  /* 0x0000ffff0d1b7812 */ /* 0x000fe400078ec0ff */
[----:B------:R-:W-:Y:S02]  /*2a660*/  LOP3.LUT R16, R16, 0xffff, RZ, 0xc0, !PT ;  /* 0x0000ffff10107812 */ /* 0x000fe400078ec0ff */
[----:B------:R-:W-:Y:S02]  /*2a670*/  PRMT R64, R66, 0x5410, R87 ;  /* 0x0000541042407816 */ /* 0x000fe40000000057 */
[----:B------:R-:W-:-:S02]  /*2a680*/  F2FP.SATFINITE.E4M3.F32.PACK_AB_MERGE_C R193, R193, R194, RZ ;  /* 0x000000c2c1c1723e */ /* 0x000fc400048070ff */
[----:B------:R-:W-:Y:S02]  /*2a690*/  F2FP.SATFINITE.E4M3.F32.PACK_AB_MERGE_C R36, R37, R36, RZ ;  /* 0x000000242524723e */ /* 0x000fe400048070ff */
[----:B------:R-:W-:Y:S02]  /*2a6a0*/  LOP3.LUT R2, R2, 0xffff, RZ, 0xc0, !PT ;  /* 0x0000ffff02027812 */ /* 0x000fe400078ec0ff */
[----:B------:R-:W-:Y:S02]  /*2a6b0*/  LOP3.LUT R18, R18, 0xffff, RZ, 0xc0, !PT ;  /* 0x0000ffff12127812 */ /* 0x000fe400078ec0ff */
[----:B------:R-:W-:Y:S02]  /*2a6c0*/  PRMT R72, R72, 0x5410, R85 ;  /* 0x0000541048487816 */ /* 0x000fe40000000055 */
[----:B------:R-:W-:Y:S02]  /*2a6d0*/  PRMT R66, R88, 0x5410, R89 ;  /* 0x0000541058427816 */ /* 0x000fe40000000059 */
[----:B------:R-:W-:-:S02]  /*2a6e0*/  LOP3.LUT R122, R122, 0xffff, RZ, 0xc0, !PT ;  /* 0x0000ffff7a7a7812 */ /* 0x000fc400078ec0ff */
[----:B------:R-:W-:Y:S02]  /*2a6f0*/  LOP3.LUT R109, R126, 0xffff, RZ, 0xc0, !PT ;  /* 0x0000ffff7e6d7812 */ /* 0x000fe400078ec0ff */
[----:B------:R-:W-:Y:S02]  /*2a700*/  LOP3.LUT R130, R130, 0xffff, RZ, 0xc0, !PT ;  /* 0x0000ffff82827812 */ /* 0x000fe400078ec0ff */
[----:B------:R-:W-:Y:S02]  /*2a710*/  PRMT R194, R4, 0x3340, R1 ;  /* 0x0000334004c27816 */ /* 0x000fe40000000001 */
[----:B------:R-:W-:Y:S02]  /*2a720*/  PRMT R19, R200, 0x3340, R17 ;  /* 0x00003340c8137816 */ /* 0x000fe40000000011 */
[----:B------:R-:W-:Y:S02]  /*2a730*/  LOP3.LUT R202, R202, 0xffff, RZ, 0xc0, !PT ;  /* 0x0000ffffcaca7812 */ /* 0x000fe400078ec0ff */
[----:B------:R-:W-:-:S02]  /*2a740*/  LOP3.LUT R37, R204, 0xffff, RZ, 0xc0, !PT ;  /* 0x0000ffffcc257812 */ /* 0x000fc400078ec0ff */
[----:B------:R-:W-:Y:S02]  /*2a750*/  PRMT R88, R128, 0x3340, R1 ;  /* 0x0000334080587816 */ /* 0x000fe40000000001 */
[----:B------:R-:W-:Y:S02]  /*2a760*/  PRMT R85, R120, 0x3340, R107 ;  /* 0x0000334078557816 */ /* 0x000fe4000000006b */
[----:B------:R-:W-:Y:S02]  /*2a770*/  F2FP.SATFINITE.E4M3.F32.PACK_AB_MERGE_C R38, R39, R38, RZ ;  /* 0x000000262726723e */ /* 0x000fe400048070ff */
[----:B------:R-:W-:Y:S02]  /*2a780*/  LOP3.LUT R206, R206, 0xffff, RZ, 0xc0, !PT ;  /* 0x0000ffffcece7812 */ /* 0x000fe400078ec0ff */
[----:B------:R-:W-:Y:S02]  /*2a790*/  PRMT R94, R144, 0x3340, R1 ;  /* 0x00003340905e7816 */ /* 0x000fe40000000001 */
[----:B------:R-:W-:-:S02]  /*2a7a0*/  PRMT R89, R136, 0x3340, R111 ;  /* 0x0000334088597816 */ /* 0x000fc4000000006f */
[----:B------:R-:W-:Y:S02]  /*2a7b0*/  SHF.R.U32.HI R200, RZ, 0x8, R200 ;  /* 0x00000008ffc87819 */ /* 0x000fe400000116c8 */
[----:B------:R-:W-:Y:S02]  /*2a7c0*/  SHF.R.U32.HI R17, RZ, 0x8, R17 ;  /* 0x00000008ff117819 */ /* 0x000fe40000011611 */
[----:B------:R-:W-:Y:S02]  /*2a7d0*/  LOP3.LUT R14, R8, 0xffff, RZ, 0xc0, !PT ;  /* 0x0000ffff080e7812 */ /* 0x000fe400078ec0ff */
[----:B------:R-:W-:Y:S02]  /*2a7e0*/  PRMT R25, R252, 0x3340, R9 ;  /* 0x00003340fc197816 */ /* 0x000fe40000000009 */
[----:B------:R-:W-:Y:S02]  /*2a7f0*/  LOP3.LUT R39, R22, 0xffff, RZ, 0xc0, !PT ;  /* 0x0000ffff16277812 */ /* 0x000fe400078ec0ff */
[----:B------:R-:W-:-:S02]  /*2a800*/  PRMT R33, R27, 0x3340, R16 ;  /* 0x000033401b217816 */ /* 0x000fc40000000010 */
[----:B------:R-:W-:Y:S02]  /*2a810*/  SHF.R.U32.HI R4, RZ, 0x8, R4 ;  /* 0x00000008ff047819 */ /* 0x000fe40000011604 */
[--C-:B------:R-:W-:Y:S02]  /*2a820*/  PRMT R8, R2, 0x3340, R1.reuse ;  /* 0x0000334002087816 */ /* 0x100fe40000000001 */
[--C-:B------:R-:W-:Y:S02]  /*2a830*/  PRMT R22, R18, 0x3340, R1.reuse ;  /* 0x0000334012167816 */ /* 0x100fe40000000001 */
[----:B------:R-:W-:Y:S02]  /*2a840*/  PRMT R92, R130, 0x3340, R1 ;  /* 0x00003340825c7816 */ /* 0x000fe40000000001 */
[----:B------:R-:W-:Y:S02]  /*2a850*/  PRMT R87, R122, 0x3340, R109 ;  /* 0x000033407a577816 */ /* 0x000fe4000000006d */
[----:B------:R-:W-:-:S02]  /*2a860*/  SHF.R.U32.HI R252, RZ, 0x8, R252 ;  /* 0x00000008fffc7819 */ /* 0x000fc400000116fc */
[----:B------:R-:W-:Y:S02]  /*2a870*/  SHF.R.U32.HI R9, RZ, 0x8, R9 ;  /* 0x00000008ff097819 */ /* 0x000fe40000011609 */
[----:B------:R-:W-:Y:S02]  /*2a880*/  SHF.R.U32.HI R27, RZ, 0x8, R27 ;  /* 0x00000008ff1b7819 */ /* 0x000fe4000001161b */
[----:B------:R-:W-:Y:S02]  /*2a890*/  SHF.R.U32.HI R16, RZ, 0x8, R16 ;  /* 0x00000008ff107819 */ /* 0x000fe40000011610 */
[----:B------:R-:W-:Y:S02]  /*2a8a0*/  PRMT R19, R19, 0x5410, R194 ;  /* 0x0000541013137816 */ /* 0x000fe400000000c2 */
[----:B------:R-:W-:Y:S02]  /*2a8b0*/  PRMT R29, R202, 0x3340, R37 ;  /* 0x00003340ca1d7816 */ /* 0x000fe40000000025 */
[----:B------:R-:W-:-:S02]  /*2a8c0*/  PRMT R85, R85, 0x5410, R88 ;  /* 0x0000541055557816 */ /* 0x000fc40000000058 */
[----:B------:R-:W-:Y:S02]  /*2a8d0*/  SHF.R.U32.HI R2, RZ, 0x8, R2 ;  /* 0x00000008ff027819 */ /* 0x000fe40000011602 */
[----:B------:R-:W-:Y:S02]  /*2a8e0*/  SHF.R.U32.HI R18, RZ, 0x8, R18 ;  /* 0x00000008ff127819 */ /* 0x000fe40000011612 */
[----:B------:R-:W-:Y:S02]  /*2a8f0*/  PRMT R194, R206, 0x3340, R1 ;  /* 0x00003340cec27816 */ /* 0x000fe40000000001 */
[----:B------:R-:W-:Y:S02]  /*2a900*/  PRMT R88, R89, 0x5410, R94 ;  /* 0x0000541059587816 */ /* 0x000fe4000000005e */
[----:B------:R-:W-:Y:S02]  /*2a910*/  LOP3.LUT R17, R17, 0xffff, RZ, 0xc0, !PT ;  /* 0x0000ffff11117812 */ /* 0x000fe400078ec0ff */
[----:B------:R-:W-:-:S02]  /*2a920*/  LOP3.LUT R200, R200, 0xffff, RZ, 0xc0, !PT ;  /* 0x0000ffffc8c87812 */ /* 0x000fc400078ec0ff */
[----:B------:R-:W-:Y:S02]  /*2a930*/  SHF.R.U32.HI R202, RZ, 0x8, R202 ;  /* 0x00000008ffca7819 */ /* 0x000fe400000116ca */
[----:B------:R-:W-:Y:S02]  /*2a940*/  SHF.R.U32.HI R37, RZ, 0x8, R37 ;  /* 0x00000008ff257819 */ /* 0x000fe40000011625 */
[----:B------:R-:W-:Y:S02]  /*2a950*/  SHF.R.U32.HI R95, RZ, 0x8, R95 ;  /* 0x00000008ff5f7819 */ /* 0x000fe4000001165f */
[----:B------:R-:W-:Y:S02]  /*2a960*/  SHF.R.U32.HI R76, RZ, 0x8, R76 ;  /* 0x00000008ff4c7819 */ /* 0x000fe4000001164c */
[----:B------:R-:W-:Y:S02]  /*2a970*/  LOP3.LUT R94, R4, 0xffff, RZ, 0xc0, !PT ;  /* 0x0000ffff045e7812 */ /* 0x000fe400078ec0ff */
[----:B------:R-:W-:-:S02]  /*2a980*/  SHF.R.U32.HI R206, RZ, 0x8, R206 ;  /* 0x00000008ffce7819 */ /* 0x000fc400000116ce */
[----:B------:R-:W-:Y:S02]  /*2a990*/  SHF.R.U32.HI R24, RZ, 0x8, R24 ;  /* 0x00000008ff187819 */ /* 0x000fe40000011618 */
[----:B------:R-:W-:Y:S02]  /*2a9a0*/  SHF.R.U32.HI R77, RZ, 0x8, R77 ;  /* 0x00000008ff4d7819 */ /* 0x000fe4000001164d */
[----:B------:R-:W-:Y:S02]  /*2a9b0*/  PRMT R87, R87, 0x5410, R92 ;  /* 0x0000541057577816 */ /* 0x000fe4000000005c */
[----:B------:R-:W-:Y:S02]  /*2a9c0*/  LOP3.LUT R9, R9, 0xffff, RZ, 0xc0, !PT ;  /* 0x0000ffff09097812 */ /* 0x000fe400078ec0ff */
[----:B------:R-:W-:Y:S02]  /*2a9d0*/  LOP3.LUT R252, R252, 0xffff, RZ, 0xc0, !PT ;  /* 0x0000fffffcfc7812 */ /* 0x000fe400078ec0ff */
[----:B------:R-:W-:-:S02]  /*2a9e0*/  LOP3.LUT R16, R16, 0xffff, RZ, 0xc0, !PT ;  /* 0x0000ffff10107812 */ /* 0x000fc400078ec0ff */
[----:B------:R-:W-:Y:S02]  /*2a9f0*/  LOP3.LUT R27, R27, 0xffff, RZ, 0xc0, !PT ;  /* 0x0000ffff1b1b7812 */ /* 0x000fe400078ec0ff */
[----:B------:R-:W-:Y:S02]  /*2aa00*/  SHF.R.U32.HI R32, RZ, 0x8, R32 ;  /* 0x00000008ff207819 */ /* 0x000fe40000011620 */
[----:B------:R-:W-:Y:S02]  /*2aa10*/  LOP3.LUT R92, R2, 0xffff, RZ, 0xc0, !PT ;  /* 0x0000ffff025c7812 */ /* 0x000fe400078ec0ff */
[----:B------:R-:W-:Y:S02]  /*2aa20*/  LOP3.LUT R18, R18, 0xffff, RZ, 0xc0, !PT ;  /* 0x0000ffff12127812 */ /* 0x000fe400078ec0ff */
[----:B------:R-:W-:Y:S02]  /*2aa30*/  PRMT R4, R200, 0x3340, R17 ;  /* 0x00003340c8047816 */ /* 0x000fe40000000011 */
[----:B------:R-:W-:-:S02]  /*2aa40*/  LOP3.LUT R37, R37, 0xffff, RZ, 0xc0, !PT ;  /* 0x0000ffff25257812 */ /* 0x000fc400078ec0ff */
[----:B------:R-:W-:Y:S02]  /*2aa50*/  LOP3.LUT R202, R202, 0xffff, RZ, 0xc0, !PT ;  /* 0x0000ffffcaca7812 */ /* 0x000fe400078ec0ff */
[----:B------:R-:W-:Y:S02]  /*2aa60*/  LOP3.LUT R76, R76, 0xffff, RZ, 0xc0, !PT ;  /* 0x0000ffff4c4c7812 */ /* 0x000fe400078ec0ff */
[----:B------:R-:W-:Y:S02]  /*2aa70*/  LOP3.LUT R95, R95, 0xffff, RZ, 0xc0, !PT ;  /* 0x0000ffff5f5f7812 */ /* 0x000fe400078ec0ff */
[----:B------:R-:W-:Y:S02]  /*2aa80*/  PRMT R17, R94, 0x3340, R1 ;  /* 0x000033405e117816 */ /* 0x000fe40000000001 */
[----:B------:R-:W-:Y:S02]  /*2aa90*/  LOP3.LUT R206, R206, 0xffff, RZ, 0xc0, !PT ;  /* 0x0000ffffcece7812 */ /* 0x000fe400078ec0ff */
[----:B------:R-:W-:-:S02]  /*2aaa0*/  LOP3.LUT R77, R77, 0xffff, RZ, 0xc0, !PT ;  /* 0x0000ffff4d4d7812 */ /* 0x000fc400078ec0ff */
[----:B------:R-:W-:Y:S02]  /*2aab0*/  LOP3.LUT R24, R24, 0xffff, RZ, 0xc0, !PT ;  /* 0x0000ffff18187812 */ /* 0x000fe400078ec0ff */
[----:B------:R-:W-:Y:S02]  /*2aac0*/  SHF.R.U32.HI R74, RZ, 0x8, R74 ;  /* 0x00000008ff4a7819 */ /* 0x000fe4000001164a */
[----:B------:R-:W-:Y:S02]  /*2aad0*/  SHF.R.U32.HI R97, RZ, 0x8, R97 ;  /* 0x00000008ff617819 */ /* 0x000fe40000011661 */
[----:B------:R-:W-:Y:S02]  /*2aae0*/  F2FP.SATFINITE.E4M3.F32.PACK_AB_MERGE_C R191, R191, R192, RZ ;  /* 0x000000c0bfbf723e */ /* 0x000fe400048070ff */
[----:B------:R-:W-:Y:S02]  /*2aaf0*/  PRMT R2, R252, 0x3340, R9 ;  /* 0x00003340fc027816 */ /* 0x000fe40000000009 */
[----:B------:R-:W-:-:S02]  /*2ab00*/  PRMT R16, R27, 0x3340, R16 ;  /* 0x000033401b107816 */ /* 0x000fc40000000010 */
[----:B------:R-:W-:Y:S02]  /*2ab10*/  LOP3.LUT R32, R32, 0xffff, RZ, 0xc0, !PT ;  /* 0x0000ffff20207812 */ /* 0x000fe400078ec0ff */
[--C-:B------:R-:W-:Y:S02]  /*2ab20*/  PRMT R9, R92, 0x3340, R1.reuse ;  /* 0x000033405c097816 */ /* 0x100fe40000000001 */
[----:B------:R-:W-:Y:S02]  /*2ab30*/  PRMT R27, R18, 0x3340, R1 ;  /* 0x00003340121b7816 */ /* 0x000fe40000000001 */
[----:B------:R-:W-:Y:S02]  /*2ab40*/  SHF.R.U32.HI R81, RZ, 0x8, R81 ;  /* 0x00000008ff517819 */ /* 0x000fe40000011651 */
[----:B------:R-:W-:Y:S02]  /*2ab50*/  PRMT R18, R202, 0x3340, R37 ;  /* 0x00003340ca127816 */ /* 0x000fe40000000025 */
[----:B------:R-:W-:-:S02]  /*2ab60*/  SHF.R.U32.HI R40, RZ, 0x8, R40 ;  /* 0x00000008ff287819 */ /* 0x000fc40000011628 */
[----:B------:R-:W-:Y:S02]  /*2ab70*/  PRMT R76, R95, 0x3340, R76 ;  /* 0x000033405f4c7816 */ /* 0x000fe4000000004c */
[----:B------:R-:W-:Y:S02]  /*2ab80*/  PRMT R37, R206, 0x3340, R1 ;  /* 0x00003340ce257816 */ /* 0x000fe40000000001 */
[----:B------:R-:W-:Y:S02]  /*2ab90*/  PRMT R24, R24, 0x3340, R77 ;  /* 0x0000334018187816 */ /* 0x000fe4000000004d */
[----:B------:R-:W-:Y:S02]  /*2aba0*/  LOP3.LUT R97, R97, 0xffff, RZ, 0xc0, !PT ;  /* 0x0000ffff61617812 */ /* 0x000fe400078ec0ff */
[----:B------:R-:W-:Y:S02]  /*2abb0*/  LOP3.LUT R74, R74, 0xffff, RZ, 0xc0, !PT ;  /* 0x0000ffff4a4a7812 */ /* 0x000fe400078ec0ff */
[----:B------:R-:W-:-:S02]  /*2abc0*/  PRMT R95, R4, 0x5410, R17 ;  /* 0x00005410045f7816 */ /* 0x000fc40000000011 */
[----:B------:R-:W-:Y:S02]  /*2abd0*/  PRMT R77, R32, 0x3340, R1 ;  /* 0x00003340204d7816 */ /* 0x000fe40000000001 */
[----:B------:R-:W-:Y:S02]  /*2abe0*/  LOP3.LUT R4, R191, 0xffff, RZ, 0xc0, !PT ;  /* 0x0000ffffbf047812 */ /* 0x000fe400078ec0ff */
[----:B------:R-:W-:Y:S02]  /*2abf0*/  F2FP.SATFINITE.E4M3.F32.PACK_AB_MERGE_C R158, R158, R159, RZ ;  /* 0x0000009f9e9e723e */ /* 0x000fe400048070ff */
[----:B------:R-:W-:Y:S02]  /*2ac00*/  F2FP.SATFINITE.E4M3.F32.PACK_AB_MERGE_C R160, R160, R161, RZ ;  /* 0x000000a1a0a0723e */ /* 0x000fe400048070ff */
[----:B------:R-:W-:Y:S02]  /*2ac10*/  F2FP.SATFINITE.E4M3.F32.PACK_AB_MERGE_C R162, R162, R163, RZ ;  /* 0x000000a3a2a2723e */ /* 0x000fe400048070ff */
[----:B------:R-:W-:-:S02]  /*2ac20*/  PRMT R25, R25, 0x5410, R8 ;  /* 0x0000541019197816 */ /* 0x000fc40000000008 */
[----:B------:R-:W-:Y:S02]  /*2ac30*/  LOP3.LUT R32, R81, 0xffff, RZ, 0xc0, !PT ;  /* 0x0000ffff51207812 */ /* 0x000fe400078ec0ff */
[----:B------:R-:W-:Y:S02]  /*2ac40*/  PRMT R9, R2, 0x5410, R9 ;  /* 0x0000541002097816 */ /* 0x000fe40000000009 */
[----:B------:R-:W-:Y:S02]  /*2ac50*/  LOP3.LUT R190, R190, 0xffff, RZ, 0xc0, !PT ;  /* 0x0000ffffbebe7812 */ /* 0x000fe400078ec0ff */
[----:B------:R-:W-:Y:S02]  /*2ac60*/  F2FP.SATFINITE.E4M3.F32.PACK_AB_MERGE_C R166, R166, R167, RZ ;  /* 0x000000a7a6a6723e */ /* 0x000fe400048070ff */
[----:B------:R-:W-:Y:S02]  /*2ac70*/  F2FP.SATFINITE.E4M3.F32.PACK_AB_MERGE_C R168, R168, R169, RZ ;  /* 0x000000a9a8a8723e */ /* 0x000fe400048070ff */
[----:B------:R-:W-:-:S02]  /*2ac80*/  F2FP.SATFINITE.E4M3.F32.PACK_AB_MERGE_C R170, R170, R171, RZ ;  /* 0x000000abaaaa723e */ /* 0x000fc400048070ff */
[----:B------:R-:W-:Y:S02]  /*2ac90*/  LOP3.LUT R81, R40, 0xffff, RZ, 0xc0, !PT ;  /* 0x0000ffff28517812 */ /* 0x000fe400078ec0ff */
[----:B------:R-:W-:Y:S02]  /*2aca0*/  F2FP.SATFINITE.E4M3.F32.PACK_AB_MERGE_C R226, R226, R227, RZ ;  /* 0x000000e3e2e2723e */ /* 0x000fe400048070ff */
[----:B------:R-:W-:Y:S02]  /*2acb0*/  F2FP.SATFINITE.E4M3.F32.PACK_AB_MERGE_C R228, R228, R229, RZ ;  /* 0x000000e5e4e4723e */ /* 0x000fe400048070ff */
[----:B------:R-:W-:Y:S02]  /*2acc0*/  F2FP.SATFINITE.E4M3.F32.PACK_AB_MERGE_C R230, R230, R231, RZ ;  /* 0x000000e7e6e6723e */ /* 0x000fe400048070ff */
[----:B------:R-:W-:Y:S02]  /*2acd0*/  PRMT R40, R74, 0x3340, R97 ;  /* 0x000033404a287816 */ /* 0x000fe40000000061 */
[----:B------:R-:W-:-:S02]  /*2ace0*/  PRMT R37, R18, 0x5410, R37 ;  /* 0x0000541012257816 */ /* 0x000fc40000000025 */
[----:B------:R-:W-:Y:S02]  /*2acf0*/  PRMT R97, R16, 0x5410, R27 ;  /* 0x0000541010617816 */ /* 0x000fe4000000001b */
[----:B------:R-:W-:Y:S02]  /*2ad00*/  PRMT R18, R19, 0x4210, R4 ;  /* 0x0000421013127816 */ /* 0x000fe40000000004 */
[----:B------:R-:W-:Y:S02]  /*2ad10*/  LOP3.LUT R158, R158, 0xffff, RZ, 0xc0, !PT ;  /* 0x0000ffff9e9e7812 */ /* 0x000fe400078ec0ff */
[----:B------:R-:W-:Y:S02]  /*2ad20*/  LOP3.LUT R43, R160, 0xffff, RZ, 0xc0, !PT ;  /* 0x0000ffffa02b7812 */ /* 0x000fe400078ec0ff */
[----:B------:R-:W-:Y:S02]  /*2ad30*/  LOP3.LUT R162, R162, 0xffff, RZ, 0xc0, !PT ;  /* 0x0000ffffa2a27812 */ /* 0x000fe400078ec0ff */
[----:B------:R-:W-:-:S02]  /*2ad40*/  PRMT R16, R25, 0x4210, R190 ;  /* 0x0000421019107816 */ /* 0x000fc400000000be */
[----:B------:R-:W-:Y:S02]  /*2ad50*/  PRMT R17, R9, 0x5210, R190 ;  /* 0x0000521009117816 */ /* 0x000fe400000000be */
[----:B------:R-:W-:Y:S02]  /*2ad60*/  PRMT R19, R95, 0x5210, R4 ;  /* 0x000052105f137816 */ /* 0x000fe40000000004 */
        /* <DEDUP_REMOVED lines=9> */
[----:B------:R-:W-:Y:S01]  /*2ae00*/  PRMT R33, R33, 0x5410, R22 ;  /* 0x0000541021217816 */ /* 0x000fe20000000016 */
[----:B------:R0:W-:Y:S01]  /*2ae10*/  STSM.16.M88.4 [R0], R16 ;  /* 0x0000001000007844 */ /* 0x0001e20000000200 */
[----:B------:R-:W-:-:S02]  /*2ae20*/  PRMT R22, R162, 0x3340, R1 ;  /* 0x00003340a2167816 */ /* 0x000fc40000000001 */
[----:B------:R-:W-:Y:S02]  /*2ae30*/  PRMT R35, R158, 0x3340, R43 ;  /* 0x000033409e237816 */ /* 0x000fe4000000002b */
[----:B------:R-:W-:Y:S02]  /*2ae40*/  PRMT R29, R29, 0x5410, R194 ;  /* 0x000054101d1d7816 */ /* 0x000fe400000000c2 */
[----:B------:R-:W-:Y:S02]  /*2ae50*/  PRMT R168, R170, 0x3340, R1 ;  /* 0x00003340aaa87816 */ /* 0x000fe40000000001 */
[----:B------:R-:W-:Y:S02]  /*2ae60*/  PRMT R23, R166, 0x3340, R47 ;  /* 0x00003340a6177816 */ /* 0x000fe4000000002f */
[----:B------:R-:W-:Y:S02]  /*2ae70*/  PRMT R194, R230, 0x3340, R1 ;  /* 0x00003340e6c27816 */ /* 0x000fe40000000001 */
[----:B------:R-:W-:-:S02]  /*2ae80*/  PRMT R51, R226, 0x3340, R49 ;  /* 0x00003340e2337816 */ /* 0x000fc40000000031 */
[----:B------:R-:W-:Y:S02]  /*2ae90*/  F2FP.SATFINITE.E4M3.F32.PACK_AB_MERGE_C R174, R174, R175, RZ ;  /* 0x000000afaeae723e */ /* 0x000fe400048070ff */
[----:B------:R-:W-:Y:S02]  /*2aea0*/  F2FP.SATFINITE.E4M3.F32.PACK_AB_MERGE_C R176, R176, R177, RZ ;  /* 0x000000b1b0b0723e */ /* 0x000fe400048070ff */
[----:B------:R-:W-:Y:S02]  /*2aeb0*/  LOP3.LUT R218, R218, 0xffff, RZ, 0xc0, !PT ;  /* 0x0000ffffdada7812 */ /* 0x000fe400078ec0ff */
[----:B------:R-:W-:Y:S02]  /*2aec0*/  LOP3.LUT R45, R220, 0xffff, RZ, 0xc0, !PT ;  /* 0x0000ffffdc2d7812 */ /* 0x000fe400078ec0ff */
[----:B------:R-:W-:Y:S02]  /*2aed0*/  LOP3.LUT R222, R222, 0xffff, RZ, 0xc0, !PT ;  /* 0x0000ffffdede7812 */ /* 0x000fe400078ec0ff */
[----:B------:R-:W-:-:S02]  /*2aee0*/  F2FP.SATFINITE.E4M3.F32.PACK_AB_MERGE_C R178, R178, R179, RZ ;  /* 0x000000b3b2b2723e */ /* 0x000fc400048070ff */
[----:B------:R-:W-:Y:S02]  /*2aef0*/  PRMT R35, R35, 0x5410, R22 ;  /* 0x0000541023237816 */ /* 0x000fe40000000016 */
[----:B------:R-:W-:Y:S02]  /*2af00*/  PRMT R22, R23, 0x5410, R168 ;  /* 0x0000541017167816 */ /* 0x000fe400000000a8 */
[----:B------:R-:W-:Y:S02]  /*2af10*/  PRMT R23, R51, 0x5410, R194 ;  /* 0x0000541033177816 */ /* 0x000fe400000000c2 */
[----:B------:R-:W-:Y:S02]  /*2af20*/  PRMT R160, R222, 0x3340, R1 ;  /* 0x00003340dea07816 */ /* 0x000fe40000000001 */
[----:B------:R-:W-:Y:S02]  /*2af30*/  PRMT R31, R218, 0x3340, R45 ;  /* 0x00003340da1f7816 */ /* 0x000fe4000000002d */
[----:B------:R-:W-:-:S02]  /*2af40*/  LOP3.LUT R174, R174, 0xffff, RZ, 0xc0, !PT ;  /* 0x0000ffffaeae7812 */ /* 0x000fc400078ec0ff */
[----:B------:R-:W-:Y:S02]  /*2af50*/  LOP3.LUT R51, R176, 0xffff, RZ, 0xc0, !PT ;  /* 0x0000ffffb0337812 */ /* 0x000fe400078ec0ff */
[----:B------:R-:W-:Y:S02]  /*2af60*/  LOP3.LUT R178, R178, 0xffff, RZ, 0xc0, !PT ;  /* 0x0000ffffb2b27812 */ /* 0x000fe400078ec0ff */
[----:B------:R-:W-:Y:S02]  /*2af70*/  SHF.R.U32.HI R26, RZ, 0x8, R26 ;  /* 0x00000008ff1a7819 */ /* 0x000fe4000001161a */
[----:B------:R-:W-:Y:S02]  /*2af80*/  SHF.R.U32.HI R79, RZ, 0x8, R79 ;  /* 0x00000008ff4f7819 */ /* 0x000fe4000001164f */
[----:B------:R-:W-:Y:S02]  /*2af90*/  SHF.R.U32.HI R34, RZ, 0x8, R34 ;  /* 0x00000008ff227819 */ /* 0x000fe40000011622 */
[----:B------:R-:W-:-:S02]  /*2afa0*/  PRMT R31, R31, 0x5410, R160 ;  /* 0x000054101f1f7816 */ /* 0x000fc400000000a0 */
[----:B------:R-:W-:Y:S02]  /*2afb0*/  PRMT R57, R174, 0x3340, R51 ;  /* 0x00003340ae397816 */ /* 0x000fe40000000033 */
[----:B------:R-:W-:Y:S02]  /*2afc0*/  PRMT R160, R178, 0x3340, R1 ;  /* 0x00003340b2a07816 */ /* 0x000fe40000000001 */
[----:B------:R-:W-:Y:S02]  /*2afd0*/  SHF.R.U32.HI R226, RZ, 0x8, R226 ;  /* 0x00000008ffe27819 */ /* 0x000fe400000116e2 */
[----:B------:R-:W-:Y:S02]  /*2afe0*/  SHF.R.U32.HI R49, RZ, 0x8, R49 ;  /* 0x00000008ff317819 */ /* 0x000fe40000011631 */
[----:B------:R-:W-:Y:S02]  /*2aff0*/  SHF.R.U32.HI R174, RZ, 0x8, R174 ;  /* 0x00000008ffae7819 */ /* 0x000fe400000116ae */
[----:B------:R-:W-:-:S02]  /*2b000*/  SHF.R.U32.HI R51, RZ, 0x8, R51 ;  /* 0x00000008ff337819 */ /* 0x000fc40000011633 */
[----:B------:R-:W-:Y:S02]  /*2b010*/  SHF.R.U32.HI R230, RZ, 0x8, R230 ;  /* 0x00000008ffe67819 */ /* 0x000fe400000116e6 */
[----:B------:R-:W-:Y:S02]  /*2b020*/  SHF.R.U32.HI R178, RZ, 0x8, R178 ;  /* 0x00000008ffb27819 */ /* 0x000fe400000116b2 */
[----:B------:R-:W-:Y:S02]  /*2b030*/  LOP3.LUT R79, R79, 0xffff, RZ, 0xc0, !PT ;  /* 0x0000ffff4f4f7812 */ /* 0x000fe400078ec0ff */
[----:B------:R-:W-:Y:S02]  /*2b040*/  LOP3.LUT R26, R26, 0xffff, RZ, 0xc0, !PT ;  /* 0x0000ffff1a1a7812 */ /* 0x000fe400078ec0ff */
[----:B------:R-:W-:Y:S02]  /*2b050*/  LOP3.LUT R34, R34, 0xffff, RZ, 0xc0, !PT ;  /* 0x0000ffff22227812 */ /* 0x000fe400078ec0ff */
[----:B------:R-:W-:-:S02]  /*2b060*/  SHF.R.U32.HI R83, RZ, 0x8, R83 ;  /* 0x00000008ff537819 */ /* 0x000fc40000011653 */
[----:B------:R-:W-:Y:S02]  /*2b070*/  LOP3.LUT R49, R49, 0xffff, RZ, 0xc0, !PT ;  /* 0x0000ffff31317812 */ /* 0x000fe400078ec0ff */
[----:B------:R-:W-:Y:S02]  /*2b080*/  LOP3.LUT R226, R226, 0xffff, RZ, 0xc0, !PT ;  /* 0x0000ffffe2e27812 */ /* 0x000fe400078ec0ff */
[----:B------:R-:W-:Y:S02]  /*2b090*/  LOP3.LUT R51, R51, 0xffff, RZ, 0xc0, !PT ;  /* 0x0000ffff33337812 */ /* 0x000fe400078ec0ff */
[----:B------:R-:W-:Y:S02]  /*2b0a0*/  LOP3.LUT R174, R174, 0xffff, RZ, 0xc0, !PT ;  /* 0x0000ffffaeae7812 */ /* 0x000fe400078ec0ff */
[----:B------:R-:W-:Y:S02]  /*2b0b0*/  SHF.R.U32.HI R48, RZ, 0x8, R48 ;  /* 0x00000008ff307819 */ /* 0x000fe40000011630 */
[----:B------:R-:W-:-:S02]  /*2b0c0*/  SHF.R.U32.HI R42, RZ, 0x8, R42 ;  /* 0x00000008ff2a7819 */ /* 0x000fc4000001162a */
[----:B------:R-:W-:Y:S02]  /*2b0d0*/  SHF.R.U32.HI R50, RZ, 0x8, R50 ;  /* 0x00000008ff327819 */ /* 0x000fe40000011632 */
[----:B------:R-:W-:Y:S02]  /*2b0e0*/  SHF.R.U32.HI R104, RZ, 0x8, R104 ;  /* 0x00000008ff687819 */ /* 0x000fe40000011668 */
[----:B------:R-:W-:Y:S02]  /*2b0f0*/  SHF.R.U32.HI R103, RZ, 0x8, R103 ;  /* 0x00000008ff677819 */ /* 0x000fe40000011667 */
[----:B------:R-:W-:Y:S02]  /*2b100*/  SHF.R.U32.HI R106, RZ, 0x8, R106 ;  /* 0x00000008ff6a7819 */ /* 0x000fe4000001166a */
[----:B------:R-:W-:Y:S02]  /*2b110*/  SHF.R.U32.HI R105, RZ, 0x8, R105 ;  /* 0x00000008ff697819 */ /* 0x000fe40000011669 */
[----:B------:R-:W-:-:S02]  /*2b120*/  LOP3.LUT R126, R230, 0xffff, RZ, 0xc0, !PT ;  /* 0x0000ffffe67e7812 */ /* 0x000fc400078ec0ff */
[----:B------:R-:W-:Y:S02]  /*2b130*/  LOP3.LUT R140, R178, 0xffff, RZ, 0xc0, !PT ;  /* 0x0000ffffb28c7812 */ /* 0x000fe400078ec0ff */
[----:B------:R-:W-:Y:S02]  /*2b140*/  PRMT R26, R26, 0x3340, R79 ;  /* 0x000033401a1a7816 */ /* 0x000fe4000000004f */
[----:B------:R-:W-:Y:S02]  /*2b150*/  PRMT R79, R34, 0x3340, R1 ;  /* 0x00003340224f7816 */ /* 0x000fe40000000001 */
[----:B------:R-:W-:Y:S01]  /*2b160*/  LOP3.LUT R34, R83, 0xffff, RZ, 0xc0, !PT ;  /* 0x0000ffff53227812 */ /* 0x000fe200078ec0ff */
[----:B------:R-:W-:Y:S01]  /*2b170*/  IMAD R15, R12, 0x10, R15 ;  /* 0x000000100c0f7824 */ /* 0x000fe200078e020f */
[----:B------:R-:W-:Y:S02]  /*2b180*/  PRMT R49, R226, 0x3340, R49 ;  /* 0x00003340e2317816 */ /* 0x000fe40000000031 */
[----:B------:R-:W-:-:S02]  /*2b190*/  PRMT R51, R174, 0x3340, R51 ;  /* 0x00003340ae337816 */ /* 0x000fc40000000033 */
[----:B------:R-:W-:Y:S02]  /*2b1a0*/  LOP3.LUT R48, R48, 0xffff, RZ, 0xc0, !PT ;  /* 0x0000ffff30307812 */ /* 0x000fe400078ec0ff */
[----:B------:R-:W-:Y:S02]  /*2b1b0*/  LOP3.LUT R83, R42, 0xffff, RZ, 0xc0, !PT ;  /* 0x0000ffff2a537812 */ /* 0x000fe400078ec0ff */
[----:B------:R-:W-:Y:S02]  /*2b1c0*/  LOP3.LUT R50, R50, 0xffff, RZ, 0xc0, !PT ;  /* 0x0000ffff32327812 */ /* 0x000fe400078ec0ff */
[----:B------:R-:W-:Y:S02]  /*2b1d0*/  LOP3.LUT R103, R103, 0xffff, RZ, 0xc0, !PT ;  /* 0x0000ffff67677812 */ /* 0x000fe400078ec0ff */
[----:B------:R-:W-:Y:S02]  /*2b1e0*/  LOP3.LUT R104, R104, 0xffff, RZ, 0xc0, !PT ;  /* 0x0000ffff68687812 */ /* 0x000fe400078ec0ff */
[----:B------:R-:W-:-:S02]  /*2b1f0*/  LOP3.LUT R105, R105, 0xffff, RZ, 0xc0, !PT ;  /* 0x0000ffff69697812 */ /* 0x000fc400078ec0ff */
[----:B------:R-:W-:Y:S02]  /*2b200*/  LOP3.LUT R106, R106, 0xffff, RZ, 0xc0, !PT ;  /* 0x0000ffff6a6a7812 */ /* 0x000fe400078ec0ff */
[----:B------:R-:W-:Y:S02]  /*2b210*/  F2FP.SATFINITE.E4M3.F32.PACK_AB_MERGE_C R192, R251, R250, RZ ;  /* 0x000000fafbc0723e */ /* 0x000fe400048070ff */
[----:B---3--:R-:W-:Y:S02]  /*2b220*/  F2FP.SATFINITE.E4M3.F32.PACK_AB_MERGE_C R7, R11, R7, RZ ;  /* 0x000000070b07723e */ /* 0x008fe400048070ff */
[----:B------:R-:W-:Y:S02]  /*2b230*/  F2FP.SATFINITE.E4M3.F32.PACK_AB_MERGE_C R195, R195, R196, RZ ;  /* 0x000000c4c3c3723e */ /* 0x000fe400048070ff */
[----:B------:R-:W-:Y:S02]  /*2b240*/  F2FP.SATFINITE.E4M3.F32.PACK_AB_MERGE_C R197, R197, R198, RZ ;  /* 0x000000c6c5c5723e */ /* 0x000fe400048070ff */
[----:B------:R-:W-:-:S02]  /*2b250*/  PRMT R126, R126, 0x3340, R1 ;  /* 0x000033407e7e7816 */ /* 0x000fc40000000001 */
[----:B------:R-:W-:Y:S02]  /*2b260*/  PRMT R140, R140, 0x3340, R1 ;  /* 0x000033408c8c7816 */ /* 0x000fe40000000001 */
[----:B------:R-:W-:Y:S02]  /*2b270*/  PRMT R32, R81, 0x3340, R32 ;  /* 0x0000334051207816 */ /* 0x000fe40000000020 */
[----:B------:R-:W-:Y:S02]  /*2b280*/  PRMT R34, R83, 0x3340, R34 ;  /* 0x0000334053227816 */ /* 0x000fe40000000022 */
[----:B------:R-:W-:Y:S02]  /*2b290*/  PRMT R104, R104, 0x3340, R103 ;  /* 0x0000334068687816 */ /* 0x000fe40000000067 */
[----:B------:R-:W-:Y:S02]  /*2b2a0*/  PRMT R106, R106, 0x3340, R105 ;  /* 0x000033406a6a7816 */ /* 0x000fe40000000069 */
        /* <DEDUP_REMOVED lines=8> */
[--C-:B------:R-:W-:Y:S02]  /*2b330*/  PRMT R81, R48, 0x3340, R1.reuse ;  /* 0x0000334030517816 */ /* 0x100fe40000000001 */
[----:B------:R-:W-:Y:S02]  /*2b340*/  PRMT R83, R50, 0x3340, R1 ;  /* 0x0000334032537816 */ /* 0x000fe40000000001 */
[----:B------:R-:W-:Y:S02]  /*2b350*/  PRMT R103, R49, 0x5410, R126 ;  /* 0x0000541031677816 */ /* 0x000fe4000000007e */
[----:B------:R-:W-:Y:S01]  /*2b360*/  PRMT R105, R51, 0x5410, R140 ;  /* 0x0000541033697816 */ /* 0x000fe2000000008c */
[----:B------:R-:W-:Y:S01]  /*2b370*/  BAR.SYNC.DEFER_BLOCKING 0x0 ;  /* 0x0000000000007b1d */ /* 0x000fe20000010000 */
        /* <DEDUP_REMOVED lines=8> */
[----:B------:R-:W-:Y:S02]  /*2b400*/  SHF.R.U32.HI R14, RZ, 0x8, R14 ;  /* 0x00000008ff0e7819 */ /* 0x000fe4000001160e */
[----:B------:R-:W-:Y:S01]  /*2b410*/  SHF.R.U32.HI R192, RZ, 0x8, R192 ;  /* 0x00000008ffc07819 */ /* 0x000fe200000116c0 */
[----:B------:R-:W-:Y:S01]  /*2b420*/  LDS.128 R48, [R15] ;  /* 0x000000000f307984 */ /* 0x000fe20000000c00 */
[----:B------:R-:W-:Y:S02]  /*2b430*/  SHF.R.U32.HI R7, RZ, 0x8, R7 ;  /* 0x00000008ff077819 */ /* 0x000fe40000011607 */
[----:B------:R-:W-:Y:S02]  /*2b440*/  SHF.R.U32.HI R193, RZ, 0x8, R193 ;  /* 0x00000008ffc17819 */ /* 0x000fe400000116c1 */
[----:B------:R-:W-:-:S02]  /*2b450*/  SHF.R.U32.HI R12, RZ, 0x8, R12 ;  /* 0x00000008ff0c7819 */ /* 0x000fc4000001160c */
[----:B------:R-:W-:Y:S02]  /*2b460*/  SHF.R.U32.HI R150, RZ, 0x8, R150 ;  /* 0x00000008ff967819 */ /* 0x000fe40000011696 */
[----:B------:R-:W-:Y:S02]  /*2b470*/  PRMT R115, R146, 0x3340, R1 ;  /* 0x0000334092737816 */ /* 0x000fe40000000001 */
[----:B------:R-:W-:Y:S02]  /*2b480*/  PRMT R108, R138, 0x3340, R113 ;  /* 0x000033408a6c7816 */ /* 0x000fe40000000071 */
[----:B------:R-:W-:Y:S02]  /*2b490*/  LOP3.LUT R14, R14, 0xffff, RZ, 0xc0, !PT ;  /* 0x0000ffff0e0e7812 */ /* 0x000fe400078ec0ff */
[----:B------:R-:W-:Y:S02]  /*2b4a0*/  LOP3.LUT R7, R7, 0xffff, RZ, 0xc0, !PT ;  /* 0x0000ffff07077812 */ /* 0x000fe400078ec0ff */
[----:B------:R-:W-:-:S02]  /*2b4b0*/  LOP3.LUT R192, R192, 0xffff, RZ, 0xc0, !PT ;  /* 0x0000ffffc0c07812 */ /* 0x000fc400078ec0ff */
[----:B------:R-:W-:Y:S02]  /*2b4c0*/  LOP3.LUT R92, R12, 0xffff, RZ, 0xc0, !PT ;  /* 0x0000ffff0c5c7812 */ /* 0x000fe400078ec0ff */
[----:B------:R-:W-:Y:S02]  /*2b4d0*/  LOP3.LUT R193, R193, 0xffff, RZ, 0xc0, !PT ;  /* 0x0000ffffc1c17812 */ /* 0x000fe400078ec0ff */
[----:B------:R-:W-:Y:S02]  /*2b4e0*/  LOP3.LUT R150, R150, 0xffff, RZ, 0xc0, !PT ;  /* 0x0000ffff96967812 */ /* 0x000fe400078ec0ff */
[----:B------:R-:W-:Y:S02]  /*2b4f0*/  SHF.R.U32.HI R120, RZ, 0x8, R120 ;  /* 0x00000008ff787819 */ /* 0x000fe40000011678 */
[----:B------:R-:W-:Y:S02]  /*2b500*/  SHF.R.U32.HI R107, RZ, 0x8, R107 ;  /* 0x00000008ff6b7819 */ /* 0x000fe4000001166b */
[----:B------:R-:W-:-:S02]  /*2b510*/  SHF.R.U32.HI R122, RZ, 0x8, R122 ;  /* 0x00000008ff7a7819 */ /* 0x000fc4000001167a */
[----:B------:R-:W-:Y:S02]  /*2b520*/  SHF.R.U32.HI R109, RZ, 0x8, R109 ;  /* 0x00000008ff6d7819 */ /* 0x000fe4000001166d */
[----:B------:R-:W-:Y:S02]  /*2b530*/  PRMT R89, R108, 0x5410, R115 ;  /* 0x000054106c597816 */ /* 0x000fe40000000073 */
[----:B------:R-:W-:Y:S02]  /*2b540*/  PRMT R12, R14, 0x3340, R1 ;  /* 0x000033400e0c7816 */ /* 0x000fe40000000001 */
[----:B------:R-:W-:Y:S02]  /*2b550*/  F2FP.SATFINITE.E4M3.F32.PACK_AB_MERGE_C R199, R199, R201, RZ ;  /* 0x000000c9c7c7723e */ /* 0x000fe400048070ff */
[----:B------:R-:W-:Y:S02]  /*2b560*/  PRMT R7, R192, 0x3340, R7 ;  /* 0x00003340c0077816 */ /* 0x000fe40000000007 */
[----:B------:R-:W-:-:S02]  /*2b570*/  PRMT R14, R193, 0x3340, R92 ;  /* 0x00003340c10e7816 */ /* 0x000fc4000000005c */
[----:B------:R-:W-:Y:S02]  /*2b580*/  PRMT R115, R150, 0x3340, R1 ;  /* 0x0000334096737816 */ /* 0x000fe40000000001 */
[----:B------:R-:W-:Y:S02]  /*2b590*/  LOP3.LUT R107, R107, 0xffff, RZ, 0xc0, !PT ;  /* 0x0000ffff6b6b7812 */ /* 0x000fe400078ec0ff */
[----:B------:R-:W-:Y:S02]  /*2b5a0*/  LOP3.LUT R120, R120, 0xffff, RZ, 0xc0, !PT ;  /* 0x0000ffff78787812 */ /* 0x000fe400078ec0ff */
[----:B------:R-:W-:Y:S02]  /*2b5b0*/  LOP3.LUT R109, R109, 0xffff, RZ, 0xc0, !PT ;  /* 0x0000ffff6d6d7812 */ /* 0x000fe400078ec0ff */
[----:B------:R-:W-:Y:S02]  /*2b5c0*/  LOP3.LUT R122, R122, 0xffff, RZ, 0xc0, !PT ;  /* 0x0000ffff7a7a7812 */ /* 0x000fe400078ec0ff */
[----:B------:R-:W-:-:S02]  /*2b5d0*/  PRMT R21, R21, 0x5410, R196 ;  /* 0x0000541015157816 */ /* 0x000fc400000000c4 */
[----:B------:R-:W-:Y:S02]  /*2b5e0*/  PRMT R8, R5, 0x5410, R198 ;  /* 0x0000541005087816 */ /* 0x000fe400000000c6 */
[----:B------:R-:W-:Y:S02]  /*2b5f0*/  PRMT R7, R7, 0x5410, R12 ;  /* 0x0000541007077816 */ /* 0x000fe4000000000c */
[----:B------:R-:W-:Y:S02]  /*2b600*/  PRMT R14, R14, 0x5410, R115 ;  /* 0x000054100e0e7816 */ /* 0x000fe40000000073 */
[----:B------:R-:W-:Y:S02]  /*2b610*/  LOP3.LUT R10, R10, 0xffff, RZ, 0xc0, !PT ;  /* 0x0000ffff0a0a7812 */ /* 0x000fe400078ec0ff */
[----:B------:R-:W-:Y:S02]  /*2b620*/  LOP3.LUT R199, R199, 0xffff, RZ, 0xc0, !PT ;  /* 0x0000ffffc7c77812 */ /* 0x000fe400078ec0ff */
[----:B------:R-:W-:-:S02]  /*2b630*/  PRMT R120, R120, 0x3340, R107 ;  /* 0x0000334078787816 */ /* 0x000fc4000000006b */
[----:B------:R-:W-:Y:S02]  /*2b640*/  PRMT R122, R122, 0x3340, R109 ;  /* 0x000033407a7a7816 */ /* 0x000fe4000000006d */
[----:B------:R-:W-:Y:S02]  /*2b650*/  PRMT R107, R24, 0x5410, R77 ;  /* 0x00005410186b7816 */ /* 0x000fe4000000004d */
[----:B------:R-:W-:Y:S02]  /*2b660*/  PRMT R109, R26, 0x5410, R79 ;  /* 0x000054101a6d7816 */ /* 0x000fe4000000004f */
[--C-:B------:R-:W-:Y:S02]  /*2b670*/  PRMT R24, R21, 0x4210, R10.reuse ;  /* 0x0000421015187816 */ /* 0x100fe4000000000a */
[----:B------:R-:W-:Y:S02]  /*2b680*/  PRMT R25, R7, 0x5210, R10 ;  /* 0x0000521007197816 */ /* 0x000fe4000000000a */
[----:B------:R-:W-:-:S02]  /*2b690*/  PRMT R26, R8, 0x4210, R199 ;  /* 0x00004210081a7816 */ /* 0x000fc400000000c7 */
[----:B------:R-:W-:Y:S01]  /*2b6a0*/  PRMT R27, R14, 0x5210, R199 ;  /* 0x000052100e1b7816 */ /* 0x000fe200000000c7 */
[----:B------:R-:W-:Y:S01]  /*2b6b0*/  BAR.SYNC.DEFER_BLOCKING 0x0 ;  /* 0x0000000000007b1d */ /* 0x000fe20000010000 */
[----:B------:R-:W-:Y:S02]  /*2b6c0*/  SHF.R.U32.HI R218, RZ, 0x8, R218 ;  /* 0x00000008ffda7819 */ /* 0x000fe400000116da */
[----:B------:R-:W-:Y:S02]  /*2b6d0*/  SHF.R.U32.HI R45, RZ, 0x8, R45 ;  /* 0x00000008ff2d7819 */ /* 0x000fe4000001162d */
[----:B------:R-:W-:Y:S02]  /*2b6e0*/  SHF.R.U32.HI R166, RZ, 0x8, R166 ;  /* 0x00000008ffa67819 */ /* 0x000fe400000116a6 */
[----:B------:R-:W-:Y:S02]  /*2b6f0*/  SHF.R.U32.HI R47, RZ, 0x8, R47 ;  /* 0x00000008ff2f7819 */ /* 0x000fe4000001162f */
[----:B------:R-:W-:-:S02]  /*2b700*/  SHF.R.U32.HI R222, RZ, 0x8, R222 ;  /* 0x00000008ffde7819 */ /* 0x000fc400000116de */
[----:B------:R-:W-:Y:S01]  /*2b710*/  SHF.R.U32.HI R170, RZ, 0x8, R170 ;  /* 0x00000008ffaa7819 */ /* 0x000fe200000116aa */
[----:B------:R1:W-:Y:S01]  /*2b720*/  STSM.16.M88.4 [R0], R24 ;  /* 0x0000001800007844 */ /* 0x0003e20000000200 */
[----:B------:R-:W-:Y:S02]  /*2b730*/  LOP3.LUT R45, R45, 0xffff, RZ, 0xc0, !PT ;  /* 0x0000ffff2d2d7812 */ /* 0x000fe400078ec0ff */
[----:B------:R-:W-:Y:S02]  /*2b740*/  LOP3.LUT R218, R218, 0xffff, RZ, 0xc0, !PT ;  /* 0x0000ffffdada7812 */ /* 0x000fe400078ec0ff */
[----:B------:R-:W-:Y:S02]  /*2b750*/  LOP3.LUT R47, R47, 0xffff, RZ, 0xc0, !PT ;  /* 0x0000ffff2f2f7812 */ /* 0x000fe400078ec0ff */
[----:B------:R-:W-:Y:S02]  /*2b760*/  LOP3.LUT R166, R166, 0xffff, RZ, 0xc0, !PT ;  /* 0x0000ffffa6a67812 */ /* 0x000fe400078ec0ff */
[----:B------:R-:W-:-:S02]  /*2b770*/  SHF.R.U32.HI R28, RZ, 0x8, R28 ;  /* 0x00000008ff1c7819 */ /* 0x000fc4000001161c */
[----:B------:R-:W-:Y:S02]  /*2b780*/  SHF.R.U32.HI R91, RZ, 0x8, R91 ;  /* 0x00000008ff5b7819 */ /* 0x000fe4000001165b */
[----:B------:R-:W-:Y:S02]  /*2b790*/  SHF.R.U32.HI R44, RZ, 0x8, R44 ;  /* 0x00000008ff2c7819 */ /* 0x000fe4000001162c */
[----:B------:R-:W-:Y:S02]  /*2b7a0*/  SHF.R.U32.HI R30, RZ, 0x8, R30 ;  /* 0x00000008ff1e7819 */ /* 0x000fe4000001161e */
[----:B------:R-:W-:Y:S02]  /*2b7b0*/  SHF.R.U32.HI R93, RZ, 0x8, R93 ;  /* 0x00000008ff5d7819 */ /* 0x000fe4000001165d */
[----:B------:R-:W-:Y:S02]  /*2b7c0*/  SHF.R.U32.HI R46, RZ, 0x8, R46 ;  /* 0x00000008ff2e7819 */ /* 0x000fe4000001162e */
[----:B------:R-:W-:-:S02]  /*2b7d0*/  SHF.R.U32.HI R90, RZ, 0x8, R90 ;  /* 0x00000008ff5a7819 */ /* 0x000fc4000001165a */
[----:B------:R-:W-:Y:S02]  /*2b7e0*/  SHF.R.U32.HI R101, RZ, 0x8, R101 ;  /* 0x00000008ff657819 */ /* 0x000fe40000011665 */
[----:B------:R-:W-:Y:S02]  /*2b7f0*/  LOP3.LUT R110, R222, 0xffff, RZ, 0xc0, !PT ;  /* 0x0000ffffde6e7812 */ /* 0x000fe400078ec0ff */
[----:B------:R-:W-:Y:S02]  /*2b800*/  LOP3.LUT R124, R170, 0xffff, RZ, 0xc0, !PT ;  /* 0x0000ffffaa7c7812 */ /* 0x000fe400078ec0ff */
[----:B------:R-:W-:Y:S02]  /*2b810*/  PRMT R45, R218, 0x3340, R45 ;  /* 0x00003340da2d7816 */ /* 0x000fe4000000002d */
[----:B------:R-:W-:Y:S02]  /*2b820*/  PRMT R47, R166, 0x3340, R47 ;  /* 0x00003340a62f7816 */ /* 0x000fe4000000002f */
        /* <DEDUP_REMOVED lines=11> */
[----:B------:R-:W-:Y:S02]  /*2b8e0*/  PRMT R30, R30, 0x3340, R93 ;  /* 0x000033401e1e7816 */ /* 0x000fe4000000005d */
[----:B------:R-:W-:-:S02]  /*2b8f0*/  PRMT R42, R90, 0x3340, R101 ;  /* 0x000033405a2a7816 */ /* 0x000fc40000000065 */
[--C-:B------:R-:W-:Y:S02]  /*2b900*/  PRMT R91, R44, 0x3340, R1.reuse ;  /* 0x000033402c5b7816 */ /* 0x100fe40000000001 */
[----:B------:R-:W-:Y:S02]  /*2b910*/  PRMT R93, R46, 0x3340, R1 ;  /* 0x000033402e5d7816 */ /* 0x000fe40000000001 */
[----:B------:R-:W-:Y:S02]  /*2b920*/  PRMT R101, R45, 0x5410, R110 ;  /* 0x000054102d657816 */ /* 0x000fe4000000006e */
[----:B------:R-:W-:Y:S01]  /*2b930*/  PRMT R124, R47, 0x5410, R124 ;  /* 0x000054102f7c7816 */ /* 0x000fe2000000007c */
[----:B------:R-:W-:Y:S01]  /*2b940*/  BAR.SYNC.DEFER_BLOCKING 0x0 ;  /* 0x0000000000007b1d */ /* 0x000fe20000010000 */
[----:B------:R-:W-:Y:S02]  /*2b950*/  F2FP.SATFINITE.E4M3.F32.PACK_AB_MERGE_C R208, R208, R209, RZ ;  /* 0x000000d1d0d0723e */ /* 0x000fe400048070ff */
[----:B------:R-:W-:-:S02]  /*2b960*/  LOP3.LUT R20, R20, 0xffff, RZ, 0xc0, !PT ;  /* 0x0000ffff14147812 */ /* 0x000fc400078ec0ff */
[----:B------:R-:W-:Y:S01]  /*2b970*/  LOP3.LUT R208, R208, 0xffff, RZ, 0xc0, !PT ;  /* 0x0000ffffd0d07812 */ /* 0x000fe200078ec0ff */
[----:B------:R-:W-:Y:S01]  /*2b980*/  LDS.128 R44, [R15] ;  /* 0x000000000f2c7984 */ /* 0x000fe20000000c00 */
[--C-:B0-----:R-:W-:Y:S02]  /*2b990*/  PRMT R16, R33, 0x4210, R20.reuse ;  /* 0x0000421021107816 */ /* 0x101fe40000000014 */
[----:B------:R-:W-:Y:S02]  /*2b9a0*/  PRMT R17, R97, 0x5210, R20 ;  /* 0x0000521061117816 */ /* 0x000fe40000000014 */
[--C-:B------:R-:W-:Y:S02]  /*2b9b0*/  PRMT R18, R29, 0x4210, R208.reuse ;  /* 0x000042101d127816 */ /* 0x100fe400000000d0 */
[----:B------:R-:W-:Y:S01]  /*2b9c0*/  PRMT R19, R37, 0x5210, R208 ;  /* 0x0000521025137816 */ /* 0x000fe200000000d0 */
[----:B------:R-:W-:Y:S01]  /*2b9d0*/  BAR.SYNC.DEFER_BLOCKING 0x0 ;  /* 0x0000000000007b1d */ /* 0x000fe20000010000 */
[----:B------:R-:W-:-:S02]  /*2b9e0*/  F2FP.SATFINITE.E4M3.F32.PACK_AB_MERGE_C R210, R210, R211, RZ ;  /* 0x000000d3d2d2723e */ /* 0x000fc400048070ff */
[----:B------:R-:W-:Y:S02]  /*2b9f0*/  F2FP.SATFINITE.E4M3.F32.PACK_AB_MERGE_C R212, R212, R213, RZ ;  /* 0x000000d5d4d4723e */ /* 0x000fe400048070ff */
[----:B------:R-:W-:Y:S02]  /*2ba00*/  F2FP.SATFINITE.E4M3.F32.PACK_AB_MERGE_C R214, R214, R215, RZ ;  /* 0x000000d7d6d6723e */ /* 0x000fe400048070ff */
[----:B------:R-:W-:Y:S02]  /*2ba10*/  F2FP.SATFINITE.E4M3.F32.PACK_AB_MERGE_C R152, R152, R153, RZ ;  /* 0x000000999898723e */ /* 0x000fe400048070ff */
[----:B------:R-:W-:Y:S02]  /*2ba20*/  F2FP.SATFINITE.E4M3.F32.PACK_AB_MERGE_C R154, R154, R155, RZ ;  /* 0x0000009b9a9a723e */ /* 0x000fe400048070ff */
[----:B------:R-:W-:Y:S02]  /*2ba30*/  LOP3.LUT R210, R210, 0xffff, RZ, 0xc0, !PT ;  /* 0x0000ffffd2d27812 */ /* 0x000fe400078ec0ff */
[----:B------:R-:W-:-:S02]  /*2ba40*/  LOP3.LUT R41, R212, 0xffff, RZ, 0xc0, !PT ;  /* 0x0000ffffd4297812 */ /* 0x000fc400078ec0ff */
[----:B------:R-:W-:Y:S02]  /*2ba50*/  LOP3.LUT R214, R214, 0xffff, RZ, 0xc0, !PT ;  /* 0x0000ffffd6d67812 */ /* 0x000fe400078ec0ff */
[----:B------:R-:W-:Y:S01]  /*2ba60*/  LOP3.LUT R152, R152, 0xffff, RZ, 0xc0, !PT ;  /* 0x0000ffff98987812 */ /* 0x000fe200078ec0ff */
[----:B------:R0:W-:Y:S01]  /*2ba70*/  STSM.16.M88.4 [R0], R16 ;  /* 0x0000001000007844 */ /* 0x0001e20000000200 */
[----:B------:R-:W-:Y:S02]  /*2ba80*/  LOP3.LUT R154, R154, 0xffff, RZ, 0xc0, !PT ;  /* 0x0000ffff9a9a7812 */ /* 0x000fe400078ec0ff */
[----:B------:R-:W-:Y:S02]  /*2ba90*/  PRMT R198, R214, 0x3340, R1 ;  /* 0x00003340d6c67816 */ /* 0x000fe40000000001 */
[----:B------:R-:W-:Y:S02]  /*2baa0*/  PRMT R5, R210, 0x3340, R41 ;  /* 0x00003340d2057816 */ /* 0x000fe40000000029 */
[----:B------:R-:W-:-:S02]  /*2bab0*/  SHF.R.U32.HI R210, RZ, 0x8, R210 ;  /* 0x00000008ffd27819 */ /* 0x000fc400000116d2 */
[----:B------:R-:W-:Y:S02]  /*2bac0*/  SHF.R.U32.HI R41, RZ, 0x8, R41 ;  /* 0x00000008ff297819 */ /* 0x000fe40000011629 */
[----:B------:R-:W-:Y:S02]  /*2bad0*/  SHF.R.U32.HI R214, RZ, 0x8, R214 ;  /* 0x00000008ffd67819 */ /* 0x000fe400000116d6 */
[----:B------:R-:W-:Y:S02]  /*2bae0*/  PRMT R196, R154, 0x3340, R1 ;  /* 0x000033409ac47816 */ /* 0x000fe40000000001 */
[--C-:B------:R-:W-:Y:S02]  /*2baf0*/  PRMT R13, R39, 0x3340, R152.reuse ;  /* 0x00003340270d7816 */ /* 0x100fe40000000098 */
[----:B------:R-:W-:Y:S02]  /*2bb00*/  SHF.R.U32.HI R39, RZ, 0x8, R39 ;  /* 0x00000008ff277819 */ /* 0x000fe40000011627 */
[----:B------:R-:W-:-:S02]  /*2bb10*/  SHF.R.U32.HI R152, RZ, 0x8, R152 ;  /* 0x00000008ff987819 */ /* 0x000fc40000011698 */
[----:B------:R-:W-:Y:S02]  /*2bb20*/  SHF.R.U32.HI R154, RZ, 0x8, R154 ;  /* 0x00000008ff9a7819 */ /* 0x000fe4000001169a */
[----:B------:R-:W-:Y:S02]  /*2bb30*/  LOP3.LUT R41, R41, 0xffff, RZ, 0xc0, !PT ;  /* 0x0000ffff29297812 */ /* 0x000fe400078ec0ff */
[----:B------:R-:W-:Y:S02]  /*2bb40*/  LOP3.LUT R210, R210, 0xffff, RZ, 0xc0, !PT ;  /* 0x0000ffffd2d27812 */ /* 0x000fe400078ec0ff */
[----:B------:R-:W-:Y:S02]  /*2bb50*/  LOP3.LUT R94, R214, 0xffff, RZ, 0xc0, !PT ;  /* 0x0000ffffd65e7812 */ /* 0x000fe400078ec0ff */
[----:B------:R-:W-:Y:S02]  /*2bb60*/  SHF.R.U32.HI R158, RZ, 0x8, R158 ;  /* 0x00000008ff9e7819 */ /* 0x000fe4000001169e */
[----:B------:R-:W-:-:S02]  /*2bb70*/  SHF.R.U32.HI R82, RZ, 0x8, R82 ;  /* 0x00000008ff527819 */ /* 0x000fc40000011652 */
        /* <DEDUP_REMOVED lines=21> */
[----:B------:R-:W-:Y:S02]  /*2bcd0*/  SHF.R.U32.HI R80, RZ, 0x8, R80 ;  /* 0x00000008ff507819 */ /* 0x000fe40000011650 */
[----:B------:R-:W-:Y:S02]  /*2bce0*/  F2FP.SATFINITE.E4M3.F32.PACK_AB_MERGE_C R188, R188, R189, RZ ;  /* 0x000000bdbcbc723e */ /* 0x000fe400048070ff */
[----:B------:R-:W-:-:S02]  /*2bcf0*/  F2FP.SATFINITE.E4M3.F32.PACK_AB_MERGE_C R248, R248, R249, RZ ;  /* 0x000000f9f8f8723e */ /* 0x000fc400048070ff */
[----:B------:R-:W-:Y:S02]  /*2bd00*/  F2FP.SATFINITE.E4M3.F32.PACK_AB_MERGE_C R116, R117, R116, RZ ;  /* 0x000000747574723e */ /* 0x000fe400048070ff */
[----:B------:R-:W-:Y:S02]  /*2bd10*/  LOP3.LUT R100, R100, 0xffff, RZ, 0xc0, !PT ;  /* 0x0000ffff64647812 */ /* 0x000fe400078ec0ff */
[----:B------:R-:W-:Y:S02]  /*2bd20*/  F2FP.SATFINITE.E4M3.F32.PACK_AB_MERGE_C R132, R133, R132, RZ ;  /* 0x000000848584723e */ /* 0x000fe400048070ff */
[----:B------:R-:W-:Y:S01]  /*2bd30*/  F2FP.SATFINITE.E4M3.F32.PACK_AB_MERGE_C R134, R135, R134, RZ ;  /* 0x000000868786723e */ /* 0x000fe200048070ff */
[----:B------:R-:W2:Y:S01]  /*2bd40*/  S2R R137, SR_TID.X ;  /* 0x0000000000897919 */ /* 0x000ea20000002100 */
[----:B------:R-:W-:Y:S01]  /*2bd50*/  SHF.R.U32.HI R43, RZ, 0x8, R43 ;  /* 0x00000008ff2b7819 */ /* 0x000fe2000001162b */
[----:B------:R-:W3:Y:S01]  /*2bd60*/  LDC R214, c[0x0][0x278] ;  /* 0x00009e00ffd67b82 */ /* 0x000ee20000000800 */
[----:B------:R-:W-:-:S02]  /*2bd70*/  SHF.R.U32.HI R162, RZ, 0x8, R162 ;  /* 0x00000008ffa27819 */ /* 0x000fc400000116a2 */
[----:B------:R-:W-:Y:S02]  /*2bd80*/  SHF.R.U32.HI R98, RZ, 0x8, R98 ;  /* 0x00000008ff627819 */ /* 0x000fe40000011662 */
[----:B------:R-:W-:Y:S02]  /*2bd90*/  LOP3.LUT R152, R152, 0xffff, RZ, 0xc0, !PT ;  /* 0x0000ffff98987812 */ /* 0x000fe400078ec0ff */
[----:B------:R-:W-:Y:S02]  /*2bda0*/  LOP3.LUT R39, R39, 0xffff, RZ, 0xc0, !PT ;  /* 0x0000ffff27277812 */ /* 0x000fe400078ec0ff */
[----:B------:R-:W-:Y:S02]  /*2bdb0*/  LOP3.LUT R92, R154, 0xffff, RZ, 0xc0, !PT ;  /* 0x0000ffff9a5c7812 */ /* 0x000fe400078ec0ff */
[----:B------:R-:W-:Y:S02]  /*2bdc0*/  PRMT R41, R210, 0x3340, R41 ;  /* 0x00003340d2297816 */ /* 0x000fe40000000029 */
[----:B------:R-:W-:-:S02]  /*2bdd0*/  PRMT R94, R94, 0x3340, R1 ;  /* 0x000033405e5e7816 */ /* 0x000fc40000000001 */
[----:B------:R-:W-:Y:S02]  /*2bde0*/  LOP3.LUT R43, R43, 0xffff, RZ, 0xc0, !PT ;  /* 0x0000ffff2b2b7812 */ /* 0x000fe400078ec0ff */
[----:B------:R-:W-:Y:S02]  /*2bdf0*/  LOP3.LUT R158, R158, 0xffff, RZ, 0xc0, !PT ;  /* 0x0000ffff9e9e7812 */ /* 0x000fe400078ec0ff */
[----:B------:R-:W-:Y:S02]  /*2be00*/  SHF.R.U32.HI R78, RZ, 0x8, R78 ;  /* 0x00000008ff4e7819 */ /* 0x000fe4000001164e */
[----:B------:R-:W-:Y:S02]  /*2be10*/  SHF.R.U32.HI R99, RZ, 0x8, R99 ;  /* 0x00000008ff637819 */ /* 0x000fe40000011663 */
[----:B------:R-:W-:Y:S02]  /*2be20*/  LOP3.LUT R108, R162, 0xffff, RZ, 0xc0, !PT ;  /* 0x0000ffffa26c7812 */ /* 0x000fe400078ec0ff */
[----:B------:R-:W-:-:S02]  /*2be30*/  LOP3.LUT R82, R82, 0xffff, RZ, 0xc0, !PT ;  /* 0x0000ffff52527812 */ /* 0x000fc400078ec0ff */
[----:B------:R-:W-:Y:S02]  /*2be40*/  LOP3.LUT R98, R98, 0xffff, RZ, 0xc0, !PT ;  /* 0x0000ffff62627812 */ /* 0x000fe400078ec0ff */
[----:B------:R-:W-:Y:S02]  /*2be50*/  PRMT R39, R39, 0x3340, R152 ;  /* 0x0000334027277816 */ /* 0x000fe40000000098 */
[----:B------:R-:W-:Y:S02]  /*2be60*/  PRMT R92, R92, 0x3340, R1 ;  /* 0x000033405c5c7816 */ /* 0x000fe40000000001 */
[----:B------:R-:W-:Y:S02]  /*2be70*/  PRMT R43, R158, 0x3340, R43 ;  /* 0x000033409e2b7816 */ /* 0x000fe4000000002b */
[----:B------:R-:W-:Y:S02]  /*2be80*/  LOP3.LUT R99, R99, 0xffff, RZ, 0xc0, !PT ;  /* 0x0000ffff63637812 */ /* 0x000fe400078ec0ff */
[----:B------:R-:W-:-:S02]  /*2be90*/  LOP3.LUT R78, R78, 0xffff, RZ, 0xc0, !PT ;  /* 0x0000ffff4e4e7812 */ /* 0x000fc400078ec0ff */
[----:B------:R-:W-:Y:S02]  /*2bea0*/  PRMT R41, R41, 0x5410, R94 ;  /* 0x0000541029297816 */ /* 0x000fe4000000005e */
[--C-:B------:R-:W-:Y:S02]  /*2beb0*/  PRMT R108, R108, 0x3340, R1.reuse ;  /* 0x000033406c6c7816 */ /* 0x100fe40000000001 */
[--C-:B------:R-:W-:Y:S02]  /*2bec0*/  PRMT R119, R82, 0x3340, R1.reuse ;  /* 0x0000334052777816 */ /* 0x100fe40000000001 */
[----:B------:R-:W-:Y:S02]  /*2bed0*/  PRMT R123, R98, 0x3340, R1 ;  /* 0x00003340627b7816 */ /* 0x000fe40000000001 */
[----:B------:R-:W-:Y:S02]  /*2bee0*/  LOP3.LUT R216, R216, 0xffff, RZ, 0xc0, !PT ;  /* 0x0000ffffd8d87812 */ /* 0x000fe400078ec0ff */
[----:B------:R-:W-:-:S02]  /*2bef0*/  PRMT R78, R78, 0x3340, R99 ;  /* 0x000033404e4e7816 */ /* 0x000fc40000000063 */
[----:B------:R-:W-:Y:S02]  /*2bf00*/  PRMT R39, R39, 0x5410, R92 ;  /* 0x0000541027277816 */ /* 0x000fe4000000005c */
[----:B------:R-:W-:Y:S02]  /*2bf10*/  PRMT R99, R43, 0x5410, R108 ;  /* 0x000054102b637816 */ /* 0x000fe4000000006c */
[----:B------:R-:W-:Y:S02]  /*2bf20*/  PRMT R92, R40, 0x5410, R119 ;  /* 0x00005410285c7816 */ /* 0x000fe40000000077 */
[----:B------:R-:W-:Y:S02]  /*2bf30*/  PRMT R94, R42, 0x5410, R123 ;  /* 0x000054102a5e7816 */ /* 0x000fe4000000007b */
[----:B-1----:R-:W-:Y:S01]  /*2bf40*/  PRMT R27, R41, 0x5210, R216 ;  /* 0x00005210291b7816 */ /* 0x002fe200000000d8 */
[----:B------:R-:W-:Y:S01]  /*2bf50*/  BAR.SYNC.DEFER_BLOCKING 0x0 ;  /* 0x0000000000007b1d */ /* 0x000fe20000010000 */
[----:B------:R-:W-:-:S02]  /*2bf60*/  PRMT R13, R13, 0x5410, R196 ;  /* 0x000054100d0d7816 */ /* 0x000fc400000000c4 */
[----:B------:R-:W-:Y:S02]  /*2bf70*/  PRMT R5, R5, 0x5410, R198 ;  /* 0x0000541005057816 */ /* 0x000fe400000000c6 */
[----:B------:R-:W-:Y:S01]  /*2bf80*/  LOP3.LUT R156, R156, 0xffff, RZ, 0xc0, !PT ;  /* 0x0000ffff9c9c7812 */ /* 0x000fe200078ec0ff */
[----:B------:R-:W1:Y:S03]  /*2bf90*/  LDS.128 R40, [R15] ;  /* 0x000000000f287984 */ /* 0x000e660000000c00 */
[--C-:B------:R-:W-:Y:S02]  /*2bfa0*/  PRMT R24, R13, 0x4210, R156.reuse ;  /* 0x000042100d187816 */ /* 0x100fe4000000009c */
[----:B------:R-:W-:Y:S02]  /*2bfb0*/  PRMT R25, R39, 0x5210, R156 ;  /* 0x0000521027197816 */ /* 0x000fe4000000009c */
[----:B------:R-:W-:Y:S01]  /*2bfc0*/  PRMT R26, R5, 0x4210, R216 ;  /* 0x00004210051a7816 */ /* 0x000fe200000000d8 */
[----:B------:R-:W-:Y:S01]  /*2bfd0*/  BAR.SYNC.DEFER_BLOCKING 0x0 ;  /* 0x0000000000007b1d */ /* 0x000fe20000010000 */
[----:B------:R-:W-:-:S02]  /*2bfe0*/  SHF.R.U32.HI R136, RZ, 0x8, R136 ;  /* 0x00000008ff887819 */ /* 0x000fc40000011688 */
[----:B------:R-:W-:Y:S02]  /*2bff0*/  SHF.R.U32.HI R111, RZ, 0x8, R111 ;  /* 0x00000008ff6f7819 */ /* 0x000fe4000001166f */
[----:B------:R-:W-:Y:S02]  /*2c000*/  SHF.R.U32.HI R138, RZ, 0x8, R138 ;  /* 0x00000008ff8a7819 */ /* 0x000fe4000001168a */
[----:B------:R-:W-:Y:S01]  /*2c010*/  SHF.R.U32.HI R113, RZ, 0x8, R113 ;  /* 0x00000008ff717819 */ /* 0x000fe20000011671 */
[----:B------:R4:W-:Y:S01]  /*2c020*/  STSM.16.M88.4 [R0], R24 ;  /* 0x0000001800007844 */ /* 0x0009e20000000200 */
[----:B------:R-:W-:Y:S02]  /*2c030*/  LOP3.LUT R111, R111, 0xffff, RZ, 0xc0, !PT ;  /* 0x0000ffff6f6f7812 */ /* 0x000fe400078ec0ff */
[----:B------:R-:W-:Y:S02]  /*2c040*/  LOP3.LUT R136, R136, 0xffff, RZ, 0xc0, !PT ;  /* 0x0000ffff88887812 */ /* 0x000fe400078ec0ff */
[----:B------:R-:W-:-:S02]  /*2c050*/  LOP3.LUT R113, R113, 0xffff, RZ, 0xc0, !PT ;  /* 0x0000ffff71717812 */ /* 0x000fc400078ec0ff */
[----:B------:R-:W-:Y:S02]  /*2c060*/  LOP3.LUT R138, R138, 0xffff, RZ, 0xc0, !PT ;  /* 0x0000ffff8a8a7812 */ /* 0x000fe400078ec0ff */
[----:B------:R-:W-:Y:S02]  /*2c070*/  LOP3.LUT R164, R164, 0xffff, RZ, 0xc0, !PT ;  /* 0x0000ffffa4a47812 */ /* 0x000fe400078ec0ff */
[----:B------:R-:W-:Y:S02]  /*2c080*/  PRMT R136, R136, 0x3340, R111 ;  /* 0x0000334088887816 */ /* 0x000fe4000000006f */
[----:B------:R-:W-:Y:S02]  /*2c090*/  PRMT R138, R138, 0x3340, R113 ;  /* 0x000033408a8a7816 */ /* 0x000fe40000000071 */
[----:B------:R-:W-:Y:S02]  /*2c0a0*/  PRMT R111, R32, 0x5410, R81 ;  /* 0x00005410206f7816 */ /* 0x000fe40000000051 */
[----:B------:R-:W-:-:S02]  /*2c0b0*/  PRMT R113, R34, 0x5410, R83 ;  /* 0x0000541022717816 */ /* 0x000fc40000000053 */
[--C-:B0-----:R-:W-:Y:S01]  /*2c0c0*/  PRMT R16, R35, 0x4210, R164.reuse ;  /* 0x0000421023107816 */ /* 0x101fe200000000a4 */
[----:B------:R-:W-:Y:S01]  /*2c0d0*/  BAR.SYNC.DEFER_BLOCKING 0x0 ;  /* 0x0000000000007b1d */ /* 0x000fe20000010000 */
[----:B------:R-:W-:Y:S02]  /*2c0e0*/  LOP3.LUT R224, R224, 0xffff, RZ, 0xc0, !PT ;  /* 0x0000ffffe0e07812 */ /* 0x000fe400078ec0ff */
[----:B------:R-:W-:-:S03]  /*2c0f0*/  PRMT R17, R99, 0x5210, R164 ;  /* 0x0000521063117816 */ /* 0x000fc600000000a4 */
[----:B------:R-:W-:Y:S01]  /*2c100*/  LDS.128 R32, [R15] ;  /* 0x000000000f207984 */ /* 0x000fe20000000c00 */
[--C-:B------:R-:W-:Y:S02]  /*2c110*/  PRMT R18, R31, 0x4210, R224.reuse ;  /* 0x000042101f127816 */ /* 0x100fe400000000e0 */
[----:B------:R-:W-:Y:S01]  /*2c120*/  PRMT R19, R101, 0x5210, R224 ;  /* 0x0000521065137816 */ /* 0x000fe200000000e0 */
[----:B------:R-:W-:Y:S06]  /*2c130*/  BAR.SYNC.DEFER_BLOCKING 0x0 ;  /* 0x0000000000007b1d */ /* 0x000fec0000010000 */
[----:B------:R0:W-:Y:S01]  /*2c140*/  STSM.16.M88.4 [R0], R16 ;  /* 0x0000001000007844 */ /* 0x0001e20000000200 */
[----:B------:R-:W-:-:S02]  /*2c150*/  PRMT R12, R28, 0x5410, R91 ;  /* 0x000054101c0c7816 */ /* 0x000fc4000000005b */
[----:B------:R-:W-:Y:S01]  /*2c160*/  PRMT R74, R30, 0x5410, R93 ;  /* 0x000054101e4a7816 */ /* 0x000fe2000000005d */
[----:B------:R-:W-:Y:S01]  /*2c170*/  BAR.SYNC.DEFER_BLOCKING 0x0 ;  /* 0x0000000000007b1d */ /* 0x000fe20000010000 */
[----:B------:R-:W-:Y:S02]  /*2c180*/  LOP3.LUT R5, R172, 0xffff, RZ, 0xc0, !PT ;  /* 0x0000ffffac057812 */ /* 0x000fe400078ec0ff */
[----:B------:R-:W-:-:S03]  /*2c190*/  LOP3.LUT R232, R232, 0xffff, RZ, 0xc0, !PT ;  /* 0x0000ffffe8e87812 */ /* 0x000fc600078ec0ff */
[----:B------:R-:W3:Y:S01]  /*2c1a0*/  LDS.128 R28, [R15] ;  /* 0x000000000f1c7984 */ /* 0x000ee20000000c00 */
[--C-:B----4-:R-:W-:Y:S02]  /*2c1b0*/  PRMT R24, R22, 0x4210, R5.reuse ;  /* 0x0000421016187816 */ /* 0x110fe40000000005 */
[----:B------:R-:W-:Y:S02]  /*2c1c0*/  PRMT R25, R124, 0x5210, R5 ;  /* 0x000052107c197816 */ /* 0x000fe40000000005 */
[--C-:B------:R-:W-:Y:S01]  /*2c1d0*/  PRMT R26, R23, 0x4210, R232.reuse ;  /* 0x00004210171a7816 */ /* 0x100fe200000000e8 */
[----:B------:R-:W-:Y:S01]  /*2c1e0*/  BAR.SYNC.DEFER_BLOCKING 0x0 ;  /* 0x0000000000007b1d */ /* 0x000fe20000010000 */
[----:B------:R-:W-:-:S05]  /*2c1f0*/  PRMT R27, R103, 0x5210, R232 ;  /* 0x00005210671b7816 */ /* 0x000fca00000000e8 */
[----:B------:R-:W-:Y:S02]  /*2c200*/  STSM.16.M88.4 [R0], R24 ;  /* 0x0000001800007844 */ /* 0x000fe40000000200 */
[----:B------:R-:W-:Y:S01]  /*2c210*/  BAR.SYNC.DEFER_BLOCKING 0x0 ;  /* 0x0000000000007b1d */ /* 0x000fe20000010000 */
[----:B------:R-:W-:Y:S02]  /*2c220*/  LOP3.LUT R234, R234, 0xffff, RZ, 0xc0, !PT ;  /* 0x0000ffffeaea7812 */ /* 0x000fe400078ec0ff */
[----:B------:R-:W-:Y:S02]  /*2c230*/  LOP3.LUT R69, R236, 0xffff, RZ, 0xc0, !PT ;  /* 0x0000ffffec457812 */ /* 0x000fe400078ec0ff */
[----:B------:R-:W-:Y:S02]  /*2c240*/  LOP3.LUT R238, R238, 0xffff, RZ, 0xc0, !PT ;  /* 0x0000ffffeeee7812 */ /* 0x000fe400078ec0ff */
[----:B------:R-:W-:Y:S02]  /*2c250*/  PRMT R59, R234, 0x3340, R69 ;  /* 0x00003340ea3b7816 */ /* 0x000fe40000000045 */
[----:B------:R-:W-:-:S02]  /*2c260*/  PRMT R168, R238, 0x3340, R1 ;  /* 0x00003340eea87816 */ /* 0x000fc40000000001 */
[----:B------:R-:W-:Y:S02]  /*2c270*/  SHF.R.U32.HI R234, RZ, 0x8, R234 ;  /* 0x00000008ffea7819 */ /* 0x000fe400000116ea */
[----:B------:R-:W-:Y:S02]  /*2c280*/  SHF.R.U32.HI R69, RZ, 0x8, R69 ;  /* 0x00000008ff457819 */ /* 0x000fe40000011645 */
[----:B------:R-:W-:Y:S01]  /*2c290*/  SHF.R.U32.HI R238, RZ, 0x8, R238 ;  /* 0x00000008ffee7819 */ /* 0x000fe200000116ee */
[----:B------:R-:W4:Y:S01]  /*2c2a0*/  LDS.128 R20, [R15] ;  /* 0x000000000f147984 */ /* 0x000f220000000c00 */
[----:B------:R-:W-:Y:S02]  /*2c2b0*/  LOP3.LUT R69, R69, 0xffff, RZ, 0xc0, !PT ;  /* 0x0000ffff45457812 */ /* 0x000fe400078ec0ff */
[----:B------:R-:W-:Y:S02]  /*2c2c0*/  LOP3.LUT R234, R234, 0xffff, RZ, 0xc0, !PT ;  /* 0x0000ffffeaea7812 */ /* 0x000fe400078ec0ff */
[----:B------:R-:W-:-:S02]  /*2c2d0*/  LOP3.LUT R142, R238, 0xffff, RZ, 0xc0, !PT ;  /* 0x0000ffffee8e7812 */ /* 0x000fc400078ec0ff */
[----:B------:R-:W-:Y:S02]  /*2c2e0*/  PRMT R69, R234, 0x3340, R69 ;  /* 0x00003340ea457816 */ /* 0x000fe40000000045 */
[----:B------:R-:W-:Y:S02]  /*2c2f0*/  PRMT R142, R142, 0x3340, R1 ;  /* 0x000033408e8e7816 */ /* 0x000fe40000000001 */
[----:B------:R-:W-:Y:S02]  /*2c300*/  PRMT R57, R57, 0x5410, R160 ;  /* 0x0000541039397816 */ /* 0x000fe400000000a0 */
[----:B------:R-:W-:Y:S02]  /*2c310*/  PRMT R59, R59, 0x5410, R168 ;  /* 0x000054103b3b7816 */ /* 0x000fe400000000a8 */
[----:B------:R-:W-:Y:S02]  /*2c320*/  PRMT R69, R69, 0x5410, R142 ;  /* 0x0000541045457816 */ /* 0x000fe4000000008e */
[----:B------:R-:W-:-:S02]  /*2c330*/  LOP3.LUT R180, R180, 0xffff, RZ, 0xc0, !PT ;  /* 0x0000ffffb4b47812 */ /* 0x000fc400078ec0ff */
[----:B------:R-:W-:Y:S02]  /*2c340*/  LOP3.LUT R240, R240, 0xffff, RZ, 0xc0, !PT ;  /* 0x0000fffff0f07812 */ /* 0x000fe400078ec0ff */
[--C-:B0-----:R-:W-:Y:S02]  /*2c350*/  PRMT R16, R57, 0x4210, R180.reuse ;  /* 0x0000421039107816 */ /* 0x101fe400000000b4 */
[----:B------:R-:W-:Y:S02]  /*2c360*/  PRMT R17, R105, 0x5210, R180 ;  /* 0x0000521069117816 */ /* 0x000fe400000000b4 */
[--C-:B------:R-:W-:Y:S02]  /*2c370*/  PRMT R18, R59, 0x4210, R240.reuse ;  /* 0x000042103b127816 */ /* 0x100fe400000000f0 */
[----:B------:R-:W-:Y:S01]  /*2c380*/  PRMT R19, R69, 0x5210, R240 ;  /* 0x0000521045137816 */ /* 0x000fe200000000f0 */
[----:B------:R-:W-:Y:S06]  /*2c390*/  BAR.SYNC.DEFER_BLOCKING 0x0 ;  /* 0x0000000000007b1d */ /* 0x000fec0000010000 */
[----:B------:R-:W-:Y:S02]  /*2c3a0*/  STSM.16.M88.4 [R0], R16 ;  /* 0x0000001000007844 */ /* 0x000fe40000000200 */
[----:B------:R-:W-:Y:S01]  /*2c3b0*/  BAR.SYNC.DEFER_BLOCKING 0x0 ;  /* 0x0000000000007b1d */ /* 0x000fe20000010000 */
[----:B------:R-:W-:-:S02]  /*2c3c0*/  LOP3.LUT R182, R182, 0xffff, RZ, 0xc0, !PT ;  /* 0x0000ffffb6b67812 */ /* 0x000fc400078ec0ff */
[----:B------:R-:W-:Y:S02]  /*2c3d0*/  LOP3.LUT R242, R242, 0xffff, RZ, 0xc0, !PT ;  /* 0x0000fffff2f27812 */ /* 0x000fe400078ec0ff */
[----:B------:R-:W-:Y:S02]  /*2c3e0*/  LOP3.LUT R73, R184, 0xffff, RZ, 0xc0, !PT ;  /* 0x0000ffffb8497812 */ /* 0x000fe400078ec0ff */
[----:B------:R-:W-:Y:S02]  /*2c3f0*/  LOP3.LUT R75, R244, 0xffff, RZ, 0xc0, !PT ;  /* 0x0000fffff44b7812 */ /* 0x000fe400078ec0ff */
[----:B------:R-:W-:Y:S02]  /*2c400*/  LOP3.LUT R186, R186, 0xffff, RZ, 0xc0, !PT ;  /* 0x0000ffffbaba7812 */ /* 0x000fe400078ec0ff */
[----:B------:R-:W-:Y:S02]  /*2c410*/  LOP3.LUT R246, R246, 0xffff, RZ, 0xc0, !PT ;  /* 0x0000fffff6f67812 */ /* 0x000fe400078ec0ff */
[----:B------:R-:W-:-:S02]  /*2c420*/  PRMT R176, R186, 0x3340, R1 ;  /* 0x00003340bab07816 */ /* 0x000fc40000000001 */
[----:B------:R-:W-:Y:S02]  /*2c430*/  PRMT R184, R246, 0x3340, R1 ;  /* 0x00003340f6b87816 */ /* 0x000fe40000000001 */
[----:B------:R-:W-:Y:S02]  /*2c440*/  PRMT R53, R182, 0x3340, R73 ;  /* 0x00003340b6357816 */ /* 0x000fe40000000049 */
[----:B------:R-:W-:Y:S01]  /*2c450*/  PRMT R55, R242, 0x3340, R75 ;  /* 0x00003340f2377816 */ /* 0x000fe2000000004b */
[----:B------:R-:W-:Y:S01]  /*2c460*/  LDS.128 R24, [R15] ;  /* 0x000000000f187984 */ /* 0x000fe20000000c00 */
[----:B------:R-:W-:Y:S02]  /*2c470*/  SHF.R.U32.HI R182, RZ, 0x8, R182 ;  /* 0x00000008ffb67819 */ /* 0x000fe400000116b6 */
[----:B------:R-:W-:Y:S02]  /*2c480*/  SHF.R.U32.HI R73, RZ, 0x8, R73 ;  /* 0x00000008ff497819 */ /* 0x000fe40000011649 */
[----:B------:R-:W-:-:S02]  /*2c490*/  SHF.R.U32.HI R186, RZ, 0x8, R186 ;  /* 0x00000008ffba7819 */ /* 0x000fc400000116ba */
[----:B------:R-:W-:Y:S02]  /*2c4a0*/  SHF.R.U32.HI R242, RZ, 0x8, R242 ;  /* 0x00000008fff27819 */ /* 0x000fe400000116f2 */
[----:B------:R-:W-:Y:S02]  /*2c4b0*/  SHF.R.U32.HI R75, RZ, 0x8, R75 ;  /* 0x00000008ff4b7819 */ /* 0x000fe4000001164b */
[----:B------:R-:W-:Y:S02]  /*2c4c0*/  SHF.R.U32.HI R246, RZ, 0x8, R246 ;  /* 0x00000008fff67819 */ /* 0x000fe400000116f6 */
[----:B------:R-:W-:Y:S02]  /*2c4d0*/  SHF.R.U32.HI R96, RZ, 0x8, R96 ;  /* 0x00000008ff607819 */ /* 0x000fe40000011660 */
        /* <DEDUP_REMOVED lines=8> */
[----:B------:R-:W-:Y:S02]  /*2c560*/  PRMT R73, R182, 0x3340, R73 ;  /* 0x00003340b6497816 */ /* 0x000fe40000000049 */
[----:B------:R-:W-:Y:S02]  /*2c570*/  PRMT R150, R150, 0x3340, R1 ;  /* 0x0000334096967816 */ /* 0x000fe40000000001 */
[----:B------:R-:W-:Y:S02]  /*2c580*/  PRMT R75, R242, 0x3340, R75 ;  /* 0x00003340f24b7816 */ /* 0x000fe4000000004b */
[--C-:B------:R-:W-:Y:S02]  /*2c590*/  PRMT R152, R152, 0x3340, R1.reuse ;  /* 0x0000334098987816 */ /* 0x100fe40000000001 */
[--C-:B------:R-:W-:Y:S02]  /*2c5a0*/  PRMT R117, R80, 0x3340, R1.reuse ;  /* 0x0000334050757816 */ /* 0x100fe40000000001 */
[----:B------:R-:W-:-:S02]  /*2c5b0*/  PRMT R121, R96, 0x3340, R1 ;  /* 0x0000334060797816 */ /* 0x000fc40000000001 */
[----:B------:R-:W-:Y:S02]  /*2c5c0*/  PRMT R53, R53, 0x5410, R176 ;  /* 0x0000541035357816 */ /* 0x000fe400000000b0 */
[----:B------:R-:W-:Y:S02]  /*2c5d0*/  PRMT R55, R55, 0x5410, R184 ;  /* 0x0000541037377816 */ /* 0x000fe400000000b8 */
[----:B------:R-:W-:Y:S02]  /*2c5e0*/  PRMT R73, R73, 0x5410, R150 ;  /* 0x0000541049497816 */ /* 0x000fe40000000096 */
[----:B------:R-:W-:Y:S02]  /*2c5f0*/  PRMT R75, R75, 0x5410, R152 ;  /* 0x000054104b4b7816 */ /* 0x000fe40000000098 */
[----:B------:R-:W-:Y:S02]  /*2c600*/  LOP3.LUT R188, R188, 0xffff, RZ, 0xc0, !PT ;  /* 0x0000ffffbcbc7812 */ /* 0x000fe400078ec0ff */
[----:B------:R-:W-:-:S02]  /*2c610*/  LOP3.LUT R248, R248, 0xffff, RZ, 0xc0, !PT ;  /* 0x0000fffff8f87812 */ /* 0x000fc400078ec0ff */
[----:B------:R-:W-:Y:S02]  /*2c620*/  PRMT R90, R76, 0x5410, R117 ;  /* 0x000054104c5a7816 */ /* 0x000fe40000000075 */
[----:B------:R-:W-:Y:S02]  /*2c630*/  PRMT R121, R78, 0x5410, R121 ;  /* 0x000054104e797816 */ /* 0x000fe40000000079 */
[--C-:B------:R-:W-:Y:S02]  /*2c640*/  PRMT R76, R53, 0x4210, R188.reuse ;  /* 0x00004210354c7816 */ /* 0x100fe400000000bc */
[----:B------:R-:W-:Y:S02]  /*2c650*/  PRMT R77, R73, 0x5210, R188 ;  /* 0x00005210494d7816 */ /* 0x000fe400000000bc */
[--C-:B------:R-:W-:Y:S02]  /*2c660*/  PRMT R78, R55, 0x4210, R248.reuse ;  /* 0x00004210374e7816 */ /* 0x100fe400000000f8 */
[----:B------:R-:W-:Y:S01]  /*2c670*/  PRMT R79, R75, 0x5210, R248 ;  /* 0x000052104b4f7816 */ /* 0x000fe200000000f8 */
[----:B------:R-:W-:Y:S06]  /*2c680*/  BAR.SYNC.DEFER_BLOCKING 0x0 ;  /* 0x0000000000007b1d */ /* 0x000fec0000010000 */
[----:B------:R-:W-:Y:S02]  /*2c690*/  STSM.16.M88.4 [R0], R76 ;  /* 0x0000004c00007844 */ /* 0x000fe40000000200 */
[----:B------:R-:W-:Y:S01]  /*2c6a0*/  BAR.SYNC.DEFER_BLOCKING 0x0 ;  /* 0x0000000000007b1d */ /* 0x000fe20000010000 */
[----:B------:R-:W-:-:S02]  /*2c6b0*/  LOP3.LUT R36, R36, 0xffff, RZ, 0xc0, !PT ;  /* 0x0000ffff24247812 */ /* 0x000fc400078ec0ff */
[----:B------:R-:W-:-:S03]  /*2c6c0*/  LOP3.LUT R38, R38, 0xffff, RZ, 0xc0, !PT ;  /* 0x0000ffff26267812 */ /* 0x000fc600078ec0ff */
[----:B------:R-:W0:Y:S01]  /*2c6d0*/  LDS.128 R16, [R15] ;  /* 0x000000000f107984 */ /* 0x000e220000000c00 */
[--C-:B------:R-:W-:Y:S02]  /*2c6e0*/  PRMT R80, R65, 0x4210, R36.reuse ;  /* 0x0000421041507816 */ /* 0x100fe40000000024 */
[----:B------:R-:W-:Y:S02]  /*2c6f0*/  PRMT R81, R107, 0x5210, R36 ;  /* 0x000052106b517816 */ /* 0x000fe40000000024 */
[--C-:B------:R-:W-:Y:S02]  /*2c700*/  PRMT R82, R67, 0x4210, R38.reuse ;  /* 0x0000421043527816 */ /* 0x100fe40000000026 */
[----:B------:R-:W-:Y:S01]  /*2c710*/  PRMT R83, R109, 0x5210, R38 ;  /* 0x000052106d537816 */ /* 0x000fe20000000026 */
[----:B------:R-:W-:Y:S01]  /*2c720*/  BAR.SYNC.DEFER_BLOCKING 0x0 ;  /* 0x0000000000007b1d */ /* 0x000fe20000010000 */
[----:B------:R-:W-:Y:S02]  /*2c730*/  LOP3.LUT R4, R52, 0xffff, RZ, 0xc0, !PT ;  /* 0x0000ffff34047812 */ /* 0x000fe400078ec0ff */
[----:B------:R-:W-:-:S02]  /*2c740*/  LOP3.LUT R8, R54, 0xffff, RZ, 0xc0, !PT ;  /* 0x0000ffff36087812 */ /* 0x000fc400078ec0ff */
[----:B------:R-:W-:-:S03]  /*2c750*/  LOP3.LUT R5, R68, 0xffff, RZ, 0xc0, !PT ;  /* 0x0000ffff44057812 */ /* 0x000fc600078ec0ff */
[----:B------:R-:W0:Y:S01]  /*2c760*/  LDC.64 R108, c[0x0][0x228] ;  /* 0x00008a00ff6c7b82 */ /* 0x000e220000000a00 */
[----:B------:R-:W-:Y:S07]  /*2c770*/  STSM.16.M88.4 [R0], R80 ;  /* 0x0000005000007844 */ /* 0x000fee0000000200 */
[----:B------:R-:W-:Y:S01]  /*2c780*/  BAR.SYNC.DEFER_BLOCKING 0x0 ;  /* 0x0000000000007b1d */ /* 0x000fe20000010000 */
[--C-:B------:R-:W-:Y:S02]  /*2c790*/  PRMT R52, R61, 0x4210, R4.reuse ;  /* 0x000042103d347816 */ /* 0x100fe40000000004 */
[----:B------:R-:W-:-:S03]  /*2c7a0*/  PRMT R53, R111, 0x5210, R4 ;  /* 0x000052106f357816 */ /* 0x000fc60000000004 */
[----:B------:R-:W-:Y:S01]  /*2c7b0*/  LDS.128 R36, [R15] ;  /* 0x000000000f247984 */ /* 0x000fe20000000c00 */
[--C-:B------:R-:W-:Y:S02]  /*2c7c0*/  PRMT R54, R63, 0x4210, R8.reuse ;  /* 0x000042103f367816 */ /* 0x100fe40000000008 */
[----:B------:R-:W-:Y:S01]  /*2c7d0*/  PRMT R55, R113, 0x5210, R8 ;  /* 0x0000521071377816 */ /* 0x000fe20000000008 */
[----:B------:R-:W-:Y:S06]  /*2c7e0*/  BAR.SYNC.DEFER_BLOCKING 0x0 ;  /* 0x0000000000007b1d */ /* 0x000fec0000010000 */
[----:B------:R2:W-:Y:S02]  /*2c7f0*/  STSM.16.M88.4 [R0], R52 ;  /* 0x0000003400007844 */ /* 0x0005e40000000200 */
[----:B------:R-:W-:Y:S01]  /*2c800*/  BAR.SYNC.DEFER_BLOCKING 0x0 ;  /* 0x0000000000007b1d */ /* 0x000fe20000010000 */
[----:B------:R-:W-:-:S02]  /*2c810*/  LOP3.LUT R7, R70, 0xffff, RZ, 0xc0, !PT ;  /* 0x0000ffff46077812 */ /* 0x000fc400078ec0ff */
[----:B------:R-:W-:-:S03]  /*2c820*/  PRMT R60, R60, 0x4210, R5 ;  /* 0x000042103c3c7816 */ /* 0x000fc60000000005 */
[----:B------:R-:W0:Y:S01]  /*2c830*/  LDS.128 R80, [R15] ;  /* 0x000000000f507984 */ /* 0x000e220000000c00 */
        /* <DEDUP_REMOVED lines=14> */
[----:B------:R-:W-:-:S05]  /*2c920*/  LOP3.LUT R5, R102, 0xffff, RZ, 0xc0, !PT ;  /* 0x0000ffff66057812 */ /* 0x000fca00078ec0ff */
[----:B------:R-:W-:Y:S01]  /*2c930*/  STSM.16.M88.4 [R0], R56 ;  /* 0x0000003800007844 */ /* 0x000fe20000000200 */
[----:B--2---:R-:W-:Y:S01]  /*2c940*/  PRMT R54, R72, 0x4210, R5 ;  /* 0x0000421048367816 */ /* 0x004fe20000000005 */
[----:B------:R-:W-:Y:S01]  /*2c950*/  BAR.SYNC.DEFER_BLOCKING 0x0 ;  /* 0x0000000000007b1d */ /* 0x000fe20000010000 */
[--C-:B------:R-:W-:Y:S02]  /*2c960*/  PRMT R52, R71, 0x4210, R100.reuse ;  /* 0x0000421047347816 */ /* 0x100fe40000000064 */
[----:B------:R-:W-:-:S03]  /*2c970*/  PRMT R53, R121, 0x5210, R100 ;  /* 0x0000521079357816 */ /* 0x000fc60000000064 */
[----:B------:R-:W2:Y:S01]  /*2c980*/  LDS.128 R72, [R15] ;  /* 0x000000000f487984 */ /* 0x000ea20000000c00 */
[----:B------:R-:W-:Y:S01]  /*2c990*/  PRMT R55, R94, 0x5210, R5 ;  /* 0x000052105e377816 */ /* 0x000fe20000000005 */
[----:B------:R-:W-:Y:S06]  /*2c9a0*/  BAR.SYNC.DEFER_BLOCKING 0x0 ;  /* 0x0000000000007b1d */ /* 0x000fec0000010000 */
[----:B------:R1:W-:Y:S02]  /*2c9b0*/  STSM.16.M88.4 [R0], R52 ;  /* 0x0000003400007844 */ /* 0x0003e40000000200 */
[----:B------:R-:W-:Y:S01]  /*2c9c0*/  BAR.SYNC.DEFER_BLOCKING 0x0 ;  /* 0x0000000000007b1d */ /* 0x000fe20000010000 */
[----:B------:R-:W-:-:S02]  /*2c9d0*/  SHF.R.U32.HI R112, RZ, 0x8, R112 ;  /* 0x00000008ff707819 */ /* 0x000fc40000011670 */
[----:B------:R-:W-:Y:S02]  /*2c9e0*/  SHF.R.U32.HI R114, RZ, 0x8, R114 ;  /* 0x00000008ff727819 */ /* 0x000fe40000011672 */
[----:B------:R-:W-:Y:S02]  /*2c9f0*/  LOP3.LUT R112, R112, 0xffff, RZ, 0xc0, !PT ;  /* 0x0000ffff70707812 */ /* 0x000fe400078ec0ff */
[----:B------:R-:W-:Y:S02]  /*2ca00*/  LOP3.LUT R114, R114, 0xffff, RZ, 0xc0, !PT ;  /* 0x0000ffff72727812 */ /* 0x000fe400078ec0ff */
[--C-:B------:R-:W-:Y:S02]  /*2ca10*/  PRMT R125, R112, 0x3340, R1.reuse ;  /* 0x00003340707d7816 */ /* 0x100fe40000000001 */
[----:B------:R-:W-:Y:S01]  /*2ca20*/  PRMT R127, R114, 0x3340, R1 ;  /* 0x00003340727f7816 */ /* 0x000fe20000000001 */
[----:B------:R-:W2:Y:S01]  /*2ca30*/  LDS.128 R68, [R15] ;  /* 0x000000000f447984 */ /* 0x000ea20000000c00 */
[----:B------:R-:W-:-:S02]  /*2ca40*/  PRMT R104, R104, 0x5410, R125 ;  /* 0x0000541068687816 */ /* 0x000fc4000000007d */
[----:B------:R-:W-:Y:S02]  /*2ca50*/  PRMT R106, R106, 0x5410, R127 ;  /* 0x000054106a6a7816 */ /* 0x000fe4000000007f */
[----:B------:R-:W-:Y:S02]  /*2ca60*/  LOP3.LUT R5, R116, 0xffff, RZ, 0xc0, !PT ;  /* 0x0000ffff74057812 */ /* 0x000fe400078ec0ff */
[----:B------:R-:W-:Y:S02]  /*2ca70*/  LOP3.LUT R7, R118, 0xffff, RZ, 0xc0, !PT ;  /* 0x0000ffff76077812 */ /* 0x000fe400078ec0ff */
[--C-:B------:R-:W-:Y:S02]  /*2ca80*/  PRMT R64, R64, 0x4210, R5.reuse ;  /* 0x0000421040407816 */ /* 0x100fe40000000005 */
[----:B------:R-:W-:Y:S02]  /*2ca90*/  PRMT R65, R104, 0x5210, R5 ;  /* 0x0000521068417816 */ /* 0x000fe40000000005 */
[----:B------:R-:W-:-:S02]  /*2caa0*/  PRMT R66, R66, 0x4210, R7 ;  /* 0x0000421042427816 */ /* 0x000fc40000000007 */
[----:B------:R-:W-:Y:S01]  /*2cab0*/  PRMT R67, R106, 0x5210, R7 ;  /* 0x000052106a437816 */ /* 0x000fe20000000007 */
[----:B------:R-:W-:Y:S06]  /*2cac0*/  BAR.SYNC.DEFER_BLOCKING 0x0 ;  /* 0x0000000000007b1d */ /* 0x000fec0000010000 */
[----:B------:R-:W-:Y:S02]  /*2cad0*/  STSM.16.M88.4 [R0], R64 ;  /* 0x0000004000007844 */ /* 0x000fe40000000200 */
        /* <DEDUP_REMOVED lines=12> */
[--C-:B-1----:R-:W-:Y:S02]  /*2cba0*/  PRMT R52, R85, 0x4210, R132.reuse ;  /* 0x0000421055347816 */ /* 0x102fe40000000084 */
[----:B------:R-:W-:Y:S01]  /*2cbb0*/  PRMT R53, R129, 0x5210, R132 ;  /* 0x0000521081357816 */ /* 0x000fe20000000084 */
[----:B------:R-:W1:Y:S01]  /*2cbc0*/  LDC.64 R84, c[0x0][0x270] ;  /* 0x00009c00ff547b82 */ /* 0x000e620000000a00 */
[----:B------:R-:W-:-:S02]  /*2cbd0*/  PRMT R54, R87, 0x4210, R134 ;  /* 0x0000421057367816 */ /* 0x000fc40000000086 */
[----:B------:R-:W-:-:S05]  /*2cbe0*/  PRMT R55, R2, 0x5210, R134 ;  /* 0x0000521002377816 */ /* 0x000fca0000000086 */
[----:B------:R-:W-:Y:S01]  /*2cbf0*/  BAR.SYNC.DEFER_BLOCKING 0x0 ;  /* 0x0000000000007b1d */ /* 0x000fe20000010000 */
[----:B------:R-:W-:-:S04]  /*2cc00*/  F2FP.SATFINITE.E4M3.F32.PACK_AB_MERGE_C R148, R149, R148, RZ ;  /* 0x000000949594723e */ /* 0x000fc800048070ff */
[----:B------:R-:W-:Y:S01]  /*2cc10*/  LOP3.LUT R5, R148, 0xffff, RZ, 0xc0, !PT ;  /* 0x0000ffff94057812 */ /* 0x000fe200078ec0ff */
[----:B------:R-:W3:Y:S01]  /*2cc20*/  S2R R87, SR_CTAID.X ;  /* 0x0000000000577919 */ /* 0x000ee20000002500 */
[----:B------:R-:W-:Y:S01]  /*2cc30*/  STSM.16.M88.4 [R0], R52 ;  /* 0x0000003400007844 */ /* 0x000fe20000000200 */
[----:B------:R-:W-:Y:S01]  /*2cc40*/  BAR.SYNC.DEFER_BLOCKING 0x0 ;  /* 0x0000000000007b1d */ /* 0x000fe20000010000 */
[----:B------:R-:W-:Y:S02]  /*2cc50*/  PRMT R56, R88, 0x4210, R5 ;  /* 0x0000421058387816 */ /* 0x000fe40000000005 */
[----:B------:R-:W-:-:S03]  /*2cc60*/  SHF.R.U32.HI R101, RZ, 0x6, R137 ;  /* 0x00000006ff657819 */ /* 0x000fc60000011689 */
[----:B------:R-:W4:Y:S01]  /*2cc70*/  S2R R88, SR_TID.X ;  /* 0x0000000000587919 */ /* 0x000f220000002100 */
[----:B------:R-:W1:Y:S01]  /*2cc80*/  S2R R137, SR_CTAID.Y ;  /* 0x0000000000897919 */ /* 0x000e620000002600 */
[----:B------:R-:W-:Y:S02]  /*2cc90*/  SHF.R.U32.HI R144, RZ, 0x8, R144 ;  /* 0x00000008ff907819 */ /* 0x000fe40000011690 */
[----:B------:R-:W-:Y:S01]  /*2cca0*/  SHF.R.U32.HI R146, RZ, 0x8, R146 ;  /* 0x00000008ff927819 */ /* 0x000fe20000011692 */
[----:B------:R-:W2:Y:S01]  /*2ccb0*/  LDS.128 R60, [R15] ;  /* 0x000000000f3c7984 */ /* 0x000ea20000000c00 */
[----:B------:R-:W-:Y:S02]  /*2ccc0*/  LOP3.LUT R144, R144, 0xffff, RZ, 0xc0, !PT ;  /* 0x0000ffff90907812 */ /* 0x000fe400078ec0ff */
[----:B------:R-:W-:Y:S02]  /*2ccd0*/  LOP3.LUT R146, R146, 0xffff, RZ, 0xc0, !PT ;  /* 0x0000ffff92927812 */ /* 0x000fe400078ec0ff */
[----:B------:R-:W-:-:S02]  /*2cce0*/  F2FP.SATFINITE.E4M3.F32.PACK_AB_MERGE_C R3, R151, R3, RZ ;  /* 0x000000039703723e */ /* 0x000fc400048070ff */
[--C-:B------:R-:W-:Y:S02]  /*2ccf0*/  PRMT R133, R144, 0x3340, R1.reuse ;  /* 0x0000334090857816 */ /* 0x100fe40000000001 */
[----:B------:R-:W-:Y:S02]  /*2cd00*/  PRMT R135, R146, 0x3340, R1 ;  /* 0x0000334092877816 */ /* 0x000fe40000000001 */
[----:B------:R-:W-:Y:S02]  /*2cd10*/  PRMT R136, R136, 0x5410, R133 ;  /* 0x0000541088887816 */ /* 0x000fe40000000085 */
[----:B------:R-:W-:Y:S02]  /*2cd20*/  PRMT R135, R138, 0x5410, R135 ;  /* 0x000054108a877816 */ /* 0x000fe40000000087 */
[----:B------:R-:W-:Y:S01]  /*2cd30*/  LOP3.LUT R4, R3, 0xffff, RZ, 0xc0, !PT ;  /* 0x0000ffff03047812 */ /* 0x000fe200078ec0ff */
[----:B---3--:R-:W-:Y:S01]  /*2cd40*/  IMAD.SHL.U32 R87, R87, 0x40, RZ ;  /* 0x0000004057577824 */ /* 0x008fe200078e00ff */
[----:B------:R-:W-:-:S02]  /*2cd50*/  PRMT R57, R136, 0x5210, R5 ;  /* 0x0000521088397816 */ /* 0x000fc40000000005 */
[--C-:B------:R-:W-:Y:S02]  /*2cd60*/  PRMT R58, R89, 0x4210, R4.reuse ;  /* 0x00004210593a7816 */ /* 0x100fe40000000004 */
[----:B------:R-:W-:Y:S01]  /*2cd70*/  PRMT R59, R135, 0x5210, R4 ;  /* 0x00005210873b7816 */ /* 0x000fe20000000004 */
[----:B------:R-:W-:Y:S01]  /*2cd80*/  BAR.SYNC.DEFER_BLOCKING 0x0 ;  /* 0x0000000000007b1d */ /* 0x000fe20000010000 */
[----:B----4-:R-:W-:Y:S02]  /*2cd90*/  LOP3.LUT R87, R87, 0x3f, R88, 0xf8, !PT ;  /* 0x0000003f57577812 */ /* 0x010fe400078ef858 */
[C---:B------:R-:W-:Y:S02]  /*2cda0*/  PRMT R142, R41.reuse, 0x7773, RZ ;  /* 0x00007773298e7816 */ /* 0x040fe400000000ff */
[C---:B------:R-:W-:Y:S02]  /*2cdb0*/  PRMT R145, R41.reuse, 0x7772, RZ ;  /* 0x0000777229917816 */ /* 0x040fe400000000ff */
[----:B------:R-:W-:-:S02]  /*2cdc0*/  PRMT R154, R41, 0x7771, RZ ;  /* 0x00007771299a7816 */ /* 0x000fc400000000ff */
[----:B------:R-:W-:Y:S02]  /*2cdd0*/  PRMT R155, R41, 0x7770, RZ ;  /* 0x00007770299b7816 */ /* 0x000fe400000000ff */
[C---:B------:R-:W-:Y:S02]  /*2cde0*/  PRMT R146, R42.reuse, 0x7772, RZ ;  /* 0x000077722a927816 */ /* 0x040fe400000000ff */
[C---:B------:R-:W-:Y:S02]  /*2cdf0*/  PRMT R152, R42.reuse, 0x7771, RZ ;  /* 0x000077712a987816 */ /* 0x040fe400000000ff */
[----:B------:R-:W-:Y:S02]  /*2ce00*/  PRMT R156, R42, 0x7770, RZ ;  /* 0x000077702a9c7816 */ /* 0x000fe400000000ff */
[C---:B------:R-:W-:Y:S02]  /*2ce10*/  PRMT R207, R29.reuse, 0x7773, RZ ;  /* 0x000077731dcf7816 */ /* 0x040fe400000000ff */
[----:B------:R-:W-:-:S02]  /*2ce20*/  PRMT R204, R29, 0x7772, RZ ;  /* 0x000077721dcc7816 */ /* 0x000fc400000000ff */
[C---:B------:R-:W-:Y:S02]  /*2ce30*/  PRMT R199, R29.reuse, 0x7771, RZ ;  /* 0x000077711dc77816 */ /* 0x040fe400000000ff */
[----:B------:R-:W-:Y:S01]  /*2ce40*/  PRMT R188, R29, 0x7770, RZ ;  /* 0x000077701dbc7816 */ /* 0x000fe200000000ff */
[----:B------:R3:W-:Y:S01]  /*2ce50*/  STSM.16.M88.4 [R0], R56 ;  /* 0x0000003800007844 */ /* 0x0007e20000000200 */
[C---:B------:R-:W-:Y:S02]  /*2ce60*/  PRMT R224, R20.reuse, 0x7773, RZ ;  /* 0x0000777314e07816 */ /* 0x040fe400000000ff */
[C---:B------:R-:W-:Y:S02]  /*2ce70*/  PRMT R221, R20.reuse, 0x7772, RZ ;  /* 0x0000777214dd7816 */ /* 0x040fe400000000ff */
[C---:B------:R-:W-:Y:S02]  /*2ce80*/  PRMT R217, R20.reuse, 0x7771, RZ ;  /* 0x0000777114d97816 */ /* 0x040fe400000000ff */
[----:B------:R-:W-:-:S02]  /*2ce90*/  PRMT R213, R20, 0x7770, RZ ;  /* 0x0000777014d57816 */ /* 0x000fc400000000ff */
[C---:B0-----:R-:W-:Y:S02]  /*2cea0*/  PRMT R11, R16.reuse, 0x7773, RZ ;  /* 0x00007773100b7816 */ /* 0x041fe400000000ff */
[C---:B------:R-:W-:Y:S02]  /*2ceb0*/  PRMT R250, R16.reuse, 0x7771, RZ ;  /* 0x0000777110fa7816 */ /* 0x040fe400000000ff */
[----:B------:R-:W-:Y:S02]  /*2cec0*/  PRMT R242, R16, 0x7770, RZ ;  /* 0x0000777010f27816 */ /* 0x000fe400000000ff */
[----:B------:R-:W-:Y:S02]  /*2ced0*/  PRMT R210, R28, 0x7773, RZ ;  /* 0x000077731cd27816 */ /* 0x000fe400000000ff */
[----:B---3--:R-:W-:Y:S02]  /*2cee0*/  PRMT R56, R42, 0x7773, RZ ;  /* 0x000077732a387816 */ /* 0x008fe400000000ff */
[----:B------:R-:W-:-:S02]  /*2cef0*/  PRMT R0, R16, 0x7772, RZ ;  /* 0x0000777210007816 */ /* 0x000fc400000000ff */
[C---:B------:R-:W-:Y:S02]  /*2cf00*/  PRMT R202, R28.reuse, 0x7772, RZ ;  /* 0x000077721cca7816 */ /* 0x040fe400000000ff */
[C---:B------:R-:W-:Y:S02]  /*2cf10*/  PRMT R200, R28.reuse, 0x7771, RZ ;  /* 0x000077711cc87816 */ /* 0x040fe400000000ff */
[----:B------:R-:W-:Y:S02]  /*2cf20*/  PRMT R186, R28, 0x7770, RZ ;  /* 0x000077701cba7816 */ /* 0x000fe400000000ff */
[C---:B------:R-:W-:Y:S02]  /*2cf30*/  PRMT R227, R21.reuse, 0x7773, RZ ;  /* 0x0000777315e37816 */ /* 0x040fe400000000ff */
[C---:B------:R-:W-:Y:S02]  /*2cf40*/  PRMT R220, R21.reuse, 0x7772, RZ ;  /* 0x0000777215dc7816 */ /* 0x040fe400000000ff */
[----:B------:R-:W-:-:S02]  /*2cf50*/  PRMT R216, R21, 0x7771, RZ ;  /* 0x0000777115d87816 */ /* 0x000fc400000000ff */
[----:B------:R-:W-:Y:S02]  /*2cf60*/  PRMT R212, R21, 0x7770, RZ ;  /* 0x0000777015d47816 */ /* 0x000fe400000000ff */
[C---:B------:R-:W-:Y:S02]  /*2cf70*/  PRMT R228, R23.reuse, 0x7773, RZ ;  /* 0x0000777317e47816 */ /* 0x040fe400000000ff */
[C---:B------:R-:W-:Y:S02]  /*2cf80*/  PRMT R219, R23.reuse, 0x7772, RZ ;  /* 0x0000777217db7816 */ /* 0x040fe400000000ff */
[C---:B------:R-:W-:Y:S02]  /*2cf90*/  PRMT R218, R23.reuse, 0x7771, RZ ;  /* 0x0000777117da7816 */ /* 0x040fe400000000ff */
[----:B------:R-:W-:Y:S02]  /*2cfa0*/  PRMT R209, R23, 0x7770, RZ ;  /* 0x0000777017d17816 */ /* 0x000fe400000000ff */
        /* <DEDUP_REMOVED lines=19> */
[----:B------:R-:W-:Y:S01]  /*2d0e0*/  PRMT R8, R83, 0x7770, RZ ;  /* 0x0000777053087816 */ /* 0x000fe200000000ff */
[----:B-1----:R-:W-:Y:S01]  /*2d0f0*/  IMAD R97, R137, R84, RZ ;  /* 0x0000005489617224 */ /* 0x002fe200078e02ff */
[----:B------:R-:W-:Y:S01]  /*2d100*/  PRMT R5, R81, 0x7773, RZ ;  /* 0x0000777351057816 */ /* 0x000fe200000000ff */
[----:B------:R-:W-:Y:S01]  /*2d110*/  IMAD R96, R87, R85, RZ ;  /* 0x0000005557607224 */ /* 0x000fe200078e02ff */
        /* <DEDUP_REMOVED lines=11> */
[----:B------:R-:W-:Y:S02]  /*2d1d0*/  SGXT.U32 R101, R101, 0x1 ;  /* 0x000000016565781a */ /* 0x000fe40000000000 */
[C---:B------:R-:W-:Y:S02]  /*2d1e0*/  PRMT R81, R79.reuse, 0x7773, RZ ;  /* 0x000077734f517816 */ /* 0x040fe400000000ff */
[C---:B------:R-:W-:Y:S02]  /*2d1f0*/  PRMT R82, R79.reuse, 0x7772, RZ ;  /* 0x000077724f527816 */ /* 0x040fe400000000ff */
[C---:B------:R-:W-:Y:S02]  /*2d200*/  PRMT R78, R79.reuse, 0x7771, RZ ;  /* 0x000077714f4e7816 */ /* 0x040fe400000000ff */
[----:B------:R-:W-:-:S02]  /*2d210*/  PRMT R86, R79, 0x7770, RZ ;  /* 0x000077704f567816 */ /* 0x000fc400000000ff */
[C---:B--2---:R-:W-:Y:S02]  /*2d220*/  PRMT R79, R72.reuse, 0x7773, RZ ;  /* 0x00007773484f7816 */ /* 0x044fe400000000ff */
[C---:B------:R-:W-:Y:S02]  /*2d230*/  PRMT R84, R72.reuse, 0x7772, RZ ;  /* 0x0000777248547816 */ /* 0x040fe400000000ff */
[C---:B------:R-:W-:Y:S02]  /*2d240*/  PRMT R85, R72.reuse, 0x7771, RZ ;  /* 0x0000777148557816 */ /* 0x040fe400000000ff */
[----:B------:R-:W-:Y:S02]  /*2d250*/  PRMT R89, R72, 0x7770, RZ ;  /* 0x0000777048597816 */ /* 0x000fe400000000ff */
[C---:B------:R-:W-:Y:S02]  /*2d260*/  PRMT R87, R73.reuse, 0x7773, RZ ;  /* 0x0000777349577816 */ /* 0x040fe400000000ff */
[----:B------:R-:W-:-:S02]  /*2d270*/  PRMT R88, R73, 0x7772, RZ ;  /* 0x0000777249587816 */ /* 0x000fc400000000ff */
[C---:B------:R-:W-:Y:S02]  /*2d280*/  PRMT R72, R73.reuse, 0x7771, RZ ;  /* 0x0000777149487816 */ /* 0x040fe400000000ff */
[----:B------:R-:W-:Y:S01]  /*2d290*/  PRMT R92, R73, 0x7770, RZ ;  /* 0x00007770495c7816 */ /* 0x000fe200000000ff */
[----:B------:R-:W-:Y:S01]  /*2d2a0*/  IMAD R122, R101, R214, RZ ;  /* 0x000000d6657a7224 */ /* 0x000fe200078e02ff */
[C---:B------:R-:W-:Y:S02]  /*2d2b0*/  PRMT R73, R74.reuse, 0x7773, RZ ;  /* 0x000077734a497816 */ /* 0x040fe400000000ff */
[C---:B------:R-:W-:Y:S02]  /*2d2c0*/  PRMT R91, R74.reuse, 0x7772, RZ ;  /* 0x000077724a5b7816 */ /* 0x040fe400000000ff */
[C---:B------:R-:W-:Y:S02]  /*2d2d0*/  PRMT R90, R74.reuse, 0x7771, RZ ;  /* 0x000077714a5a7816 */ /* 0x040fe400000000ff */
[----:B------:R-:W-:-:S02]  /*2d2e0*/  PRMT R95, R74, 0x7770, RZ ;  /* 0x000077704a5f7816 */ /* 0x000fc400000000ff */
[C---:B------:R-:W-:Y:S02]  /*2d2f0*/  PRMT R93, R75.reuse, 0x7773, RZ ;  /* 0x000077734b5d7816 */ /* 0x040fe400000000ff */
[C---:B------:R-:W-:Y:S02]  /*2d300*/  PRMT R74, R75.reuse, 0x7772, RZ ;  /* 0x000077724b4a7816 */ /* 0x040fe400000000ff */
[C---:B------:R-:W-:Y:S02]  /*2d310*/  PRMT R94, R75.reuse, 0x7771, RZ ;  /* 0x000077714b5e7816 */ /* 0x040fe400000000ff */
[----:B------:R-:W-:Y:S02]  /*2d320*/  PRMT R99, R75, 0x7770, RZ ;  /* 0x000077704b637816 */ /* 0x000fe400000000ff */
[--C-:B------:R-:W-:Y:S02]  /*2d330*/  IADD3 R75, P0, P3, R96, R108, R97.reuse ;  /* 0x0000006c604b7210 */ /* 0x100fe40007b1e061 */
[----:B------:R-:W-:-:S02]  /*2d340*/  SHF.R.S32.HI R110, RZ, 0x1f, R97 ;  /* 0x0000001fff6e7819 */ /* 0x000fc40000011461 */
[----:B------:R-:W-:Y:S02]  /*2d350*/  SHF.R.S32.HI R111, RZ, 0x1f, R96 ;  /* 0x0000001fff6f7819 */ /* 0x000fe40000011460 */
[C---:B------:R-:W-:Y:S02]  /*2d360*/  PRMT R96, R68.reuse, 0x7773, RZ ;  /* 0x0000777344607816 */ /* 0x040fe400000000ff */
[C---:B------:R-:W-:Y:S02]  /*2d370*/  PRMT R97, R68.reuse, 0x7772, RZ ;  /* 0x0000777244617816 */ /* 0x040fe400000000ff */
[C---:B------:R-:W-:Y:S02]  /*2d380*/  PRMT R98, R68.reuse, 0x7771, RZ ;  /* 0x0000777144627816 */ /* 0x040fe400000000ff */
[----:B------:R-:W-:Y:S01]  /*2d390*/  PRMT R102, R68, 0x7770, RZ ;  /* 0x0000777044667816 */ /* 0x000fe200000000ff */
[----:B------:R-:W-:Y:S01]  /*2d3a0*/  IMAD R129, R214, 0x2, R122 ;  /* 0x00000002d6817824 */ /* 0x000fe200078e027a */
        /* <DEDUP_REMOVED lines=12> */
[----:B------:R-:W-:Y:S01]  /*2d470*/  IADD3.X R71, R111, R109, R110, P0, P3 ;  /* 0x0000006d6f477210 */ /* 0x000fe200007e646e */
[----:B------:R-:W-:Y:S01]  /*2d480*/  IMAD R248, R214, 0x2, R129 ;  /* 0x00000002d6f87824 */ /* 0x000fe200078e0281 */
[----:B------:R-:W-:-:S02]  /*2d490*/  IADD3 R124, P0, R122, R75, RZ ;  /* 0x0000004b7a7c7210 */ /* 0x000fc40007f1e0ff */
[C---:B------:R-:W-:Y:S02]  /*2d4a0*/  PRMT R109, R64.reuse, 0x7773, RZ ;  /* 0x00007773406d7816 */ /* 0x040fe400000000ff */
[C---:B------:R-:W-:Y:S02]  /*2d4b0*/  PRMT R111, R64.reuse, 0x7772, RZ ;  /* 0x00007772406f7816 */ /* 0x040fe400000000ff */
[C---:B------:R-:W-:Y:S02]  /*2d4c0*/  PRMT R110, R64.reuse, 0x7771, RZ ;  /* 0x00007771406e7816 */ /* 0x040fe400000000ff */
[----:B------:R-:W-:Y:S02]  /*2d4d0*/  PRMT R114, R64, 0x7770, RZ ;  /* 0x0000777040727816 */ /* 0x000fe400000000ff */
[C---:B------:R-:W-:Y:S02]  /*2d4e0*/  PRMT R113, R65.reuse, 0x7773, RZ ;  /* 0x0000777341717816 */ /* 0x040fe400000000ff */
[----:B------:R-:W-:-:S02]  /*2d4f0*/  PRMT R115, R65, 0x7772, RZ ;  /* 0x0000777241737816 */ /* 0x000fc400000000ff */
[C---:B------:R-:W-:Y:S02]  /*2d500*/  PRMT R64, R65.reuse, 0x7771, RZ ;  /* 0x0000777141407816 */ /* 0x040fe400000000ff */
[----:B------:R-:W-:Y:S02]  /*2d510*/  PRMT R118, R65, 0x7770, RZ ;  /* 0x0000777041767816 */ /* 0x000fe400000000ff */
        /* <DEDUP_REMOVED lines=8> */
[----:B------:R-:W-:Y:S02]  /*2d5a0*/  LEA.HI.X.SX32 R125, R122, R71, 0x1, P0 ;  /* 0x000000477a7d7211 */ /* 0x000fe400000f0eff */
[----:B------:R-:W-:-:S02]  /*2d5b0*/  IADD3 R128, P3, R129, R75, RZ ;  /* 0x0000004b81807210 */ /* 0x000fc40007f7e0ff */
[C---:B------:R-:W-:Y:S02]  /*2d5c0*/  PRMT R122, R60.reuse, 0x7773, RZ ;  /* 0x000077733c7a7816 */ /* 0x040fe400000000ff */
[C---:B------:R-:W-:Y:S02]  /*2d5d0*/  PRMT R67, R60.reuse, 0x7772, RZ ;  /* 0x000077723c437816 */ /* 0x040fe400000000ff */
[C---:B------:R-:W-:Y:S02]  /*2d5e0*/  PRMT R123, R60.reuse, 0x7771, RZ ;  /* 0x000077713c7b7816 */ /* 0x040fe400000000ff */
[----:B------:R-:W-:Y:S02]  /*2d5f0*/  PRMT R132, R60, 0x7770, RZ ;  /* 0x000077703c847816 */ /* 0x000fe400000000ff */
[----:B------:R-:W-:Y:S02]  /*2d600*/  IADD3 R60, P0, R248, R75, RZ ;  /* 0x0000004bf83c7210 */ /* 0x000fe40007f1e0ff */
[----:B------:R-:W-:Y:S01]  /*2d610*/  PRMT R197, R48, 0x7770, RZ ;  /* 0x0000777030c57816 */ /* 0x000fe200000000ff */
[----:B------:R-:W-:Y:S01]  /*2d620*/  BAR.SYNC.DEFER_BLOCKING 0x0 ;  /* 0x0000000000007b1d */ /* 0x000fe20000010000 */
[----:B------:R-:W-:-:S02]  /*2d630*/  PRMT R195, R49, 0x7770, RZ ;  /* 0x0000777031c37816 */ /* 0x000fc400000000ff */
[C---:B------:R-:W-:Y:S02]  /*2d640*/  PRMT R130, R61.reuse, 0x7773, RZ ;  /* 0x000077733d827816 */ /* 0x040fe400000000ff */
[C---:B------:R-:W-:Y:S02]  /*2d650*/  PRMT R127, R61.reuse, 0x7772, RZ ;  /* 0x000077723d7f7816 */ /* 0x040fe400000000ff */
[C---:B------:R-:W-:Y:S02]  /*2d660*/  PRMT R131, R61.reuse, 0x7771, RZ ;  /* 0x000077713d837816 */ /* 0x040fe400000000ff */
[----:B------:R-:W-:Y:S02]  /*2d670*/  PRMT R133, R61, 0x7770, RZ ;  /* 0x000077703d857816 */ /* 0x000fe400000000ff */
[----:B------:R-:W-:Y:S02]  /*2d680*/  LEA.HI.X.SX32 R129, R129, R71, 0x1, P3 ;  /* 0x0000004781817211 */ /* 0x000fe400018f0eff */
[----:B------:R-:W-:-:S02]  /*2d690*/  PRMT R194, R50, 0x7770, RZ ;  /* 0x0000777032c27816 */ /* 0x000fc400000000ff */
[----:B------:R-:W-:Y:S01]  /*2d6a0*/  LEA.HI.X.SX32 R61, R248, R71, 0x1, P0 ;  /* 0x00000047f83d7211 */ /* 0x000fe200000f0eff */
[----:B------:R-:W-:Y:S04]  /*2d6b0*/  STG.E.U8 desc[UR60][R124.64], R197 ;  /* 0x000000c57c007986 */ /* 0x000fe8000c10113c */
[----:B------:R-:W-:Y:S04]  /*2d6c0*/  STG.E.U8 desc[UR60][R128.64], R195 ;  /* 0x000000c380007986 */ /* 0x000fe8000c10113c */
[----:B------:R0:W-:Y:S02]  /*2d6d0*/  STG.E.U8 desc[UR60][R60.64], R194 ;  /* 0x000000c23c007986 */ /* 0x0001e4000c10113c */
[----:B0-----:R-:W0:Y:S01]  /*2d6e0*/  S2R R194, SR_TID.X ;  /* 0x0000000000c27919 */ /* 0x001e220000002100 */
[----:B------:R-:W-:-:S02]  /*2d6f0*/  PRMT R138, R63, 0x7773, RZ ;  /* 0x000077733f8a7816 */ /* 0x000fc400000000ff */
[C---:B------:R-:W-:Y:S02]  /*2d700*/  PRMT R139, R63.reuse, 0x7772, RZ ;  /* 0x000077723f8b7816 */ /* 0x040fe400000000ff */
[C---:B------:R-:W-:Y:S02]  /*2d710*/  PRMT R140, R63.reuse, 0x7771, RZ ;  /* 0x000077713f8c7816 */ /* 0x040fe400000000ff */
[----:B------:R-:W-:Y:S01]  /*2d720*/  PRMT R141, R63, 0x7770, RZ ;  /* 0x000077703f8d7816 */ /* 0x000fe200000000ff */
[----:B------:R-:W-:Y:S01]  /*2d730*/  IMAD R63, R214, 0x2, R248 ;  /* 0x00000002d63f7824 */ /* 0x000fe200078e02f8 */
[C---:B------:R-:W-:Y:S02]  /*2d740*/  PRMT R134, R62.reuse, 0x7773, RZ ;  /* 0x000077733e867816 */ /* 0x040fe400000000ff */
[----:B------:R-:W-:Y:S01]  /*2d750*/  PRMT R135, R62, 0x7772, RZ ;  /* 0x000077723e877816 */ /* 0x000fe200000000ff */
[----:B------:R-:W-:Y:S01]  /*2d760*/  IMAD R125, R214, 0x2, R63 ;  /* 0x00000002d67d7824 */ /* 0x000fe200078e023f */
[----:B------:R-:W-:-:S02]  /*2d770*/  PRMT R136, R62, 0x7771, RZ ;  /* 0x000077713e887816 */ /* 0x000fc400000000ff */
[----:B------:R-:W-:Y:S02]  /*2d780*/  PRMT R137, R62, 0x7770, RZ ;  /* 0x000077703e897816 */ /* 0x000fe400000000ff */
[----:B------:R-:W-:Y:S01]  /*2d790*/  IADD3 R62, P0, R63, R75, RZ ;  /* 0x0000004b3f3e7210 */ /* 0x000fe20007f1e0ff */
[----:B------:R-:W-:-:S03]  /*2d7a0*/  IMAD R128, R214, 0x2, R125 ;  /* 0x00000002d6807824 */ /* 0x000fc600078e027d */
[----:B------:R-:W-:Y:S02]  /*2d7b0*/  LEA.HI.X.SX32 R63, R63, R71, 0x1, P0 ;  /* 0x000000473f3f7211 */ /* 0x000fe400000f0eff */
[----:B------:R-:W-:Y:S02]  /*2d7c0*/  IADD3 R124, P0, R125, R75, RZ ;  /* 0x0000004b7d7c7210 */ /* 0x000fe40007f1e0ff */
[----:B------:R-:W-:Y:S01]  /*2d7d0*/  PRMT R193, R51, 0x7770, RZ ;  /* 0x0000777033c17816 */ /* 0x000fe200000000ff */
[----:B------:R-:W-:Y:S01]  /*2d7e0*/  IMAD R129, R214, 0x2, R128 ;  /* 0x00000002d6817824 */ /* 0x000fe200078e0280 */
[----:B------:R-:W-:Y:S02]  /*2d7f0*/  LEA.HI.X.SX32 R125, R125, R71, 0x1, P0 ;  /* 0x000000477d7d7211 */ /* 0x000fe400000f0eff */
[----:B------:R-:W-:Y:S01]  /*2d800*/  IADD3 R60, P0, R128, R75, RZ ;  /* 0x0000004b803c7210 */ /* 0x000fe20007f1e0ff */
[----:B------:R0:W-:Y:S01]  /*2d810*/  STG.E.U8 desc[UR60][R62.64], R193 ;  /* 0x000000c13e007986 */ /* 0x0001e2000c10113c */
[----:B------:R-:W-:-:S02]  /*2d820*/  PRMT R191, R48, 0x7771, RZ ;  /* 0x0000777130bf7816 */ /* 0x000fc400000000ff */
[----:B------:R-:W-:Y:S02]  /*2d830*/  LEA.HI.X.SX32 R61, R128, R71, 0x1, P0 ;  /* 0x00000047803d7211 */ /* 0x000fe400000f0eff */
[----:B------:R-:W-:Y:S01]  /*2d840*/  PRMT R192, R49, 0x7771, RZ ;  /* 0x0000777131c07816 */ /* 0x000fe200000000ff */
[----:B------:R1:W-:Y:S01]  /*2d850*/  STG.E.U8 desc[UR60][R124.64], R191 ;  /* 0x000000bf7c007986 */ /* 0x0003e2000c10113c */
[----:B0-----:R-:W-:Y:S02]  /*2d860*/  LEA.HI R63, R194, 0xe, RZ, 0x1a ;  /* 0x0000000ec23f7811 */ /* 0x001fe400078fd0ff */
[----:B------:R-:W-:Y:S02]  /*2d870*/  IADD3 R62, P0, R129, R75, RZ ;  /* 0x0000004b813e7210 */ /* 0x000fe40007f1e0ff */
[----:B------:R-:W-:Y:S01]  /*2d880*/  PRMT R190, R50, 0x7771, RZ ;  /* 0x0000777132be7816 */ /* 0x000fe200000000ff */
[----:B-1----:R-:W-:Y:S01]  /*2d890*/  IMAD R125, R63, R214, RZ ;  /* 0x000000d63f7d7224 */ /* 0x002fe200078e02ff */
[----:B------:R-:W-:Y:S01]  /*2d8a0*/  LEA.HI.X.SX32 R63, R129, R71, 0x1, P0 ;  /* 0x00000047813f7211 */ /* 0x000fe200000f0eff */
[----:B------:R-:W-:Y:S01]  /*2d8b0*/  IMAD R129, R214, 0x4, R129 ;  /* 0x00000004d6817824 */ /* 0x000fe200078e0281 */
[----:B------:R0:W-:Y:S04]  /*2d8c0*/  STG.E.U8 desc[UR60][R60.64], R192 ;  /* 0x000000c03c007986 */ /* 0x0001e8000c10113c */
[----:B------:R1:W-:Y:S01]  /*2d8d0*/  STG.E.U8 desc[UR60][R62.64], R190 ;  /* 0x000000be3e007986 */ /* 0x0003e2000c10113c */
[----:B------:R-:W-:-:S02]  /*2d8e0*/  IADD3 R124, P3, R129, R75, RZ ;  /* 0x0000004b817c7210 */ /* 0x000fc40007f7e0ff */
[----:B------:R-:W-:Y:S02]  /*2d8f0*/  PRMT R187, R51, 0x7771, RZ ;  /* 0x0000777133bb7816 */ /* 0x000fe400000000ff */
[----:B0-----:R-:W-:Y:S01]  /*2d900*/  IADD3 R60, P0, R125, R75, RZ ;  /* 0x0000004b7d3c7210 */ /* 0x001fe20007f1e0ff */
[----:B-1----:R-:W-:-:S03]  /*2d910*/  IMAD R63, R214, 0x2, R129 ;  /* 0x00000002d63f7824 */ /* 0x002fc600078e0281 */
[-C--:B------:R-:W-:Y:S01]  /*2d920*/  LEA.HI.X.SX32 R61, R125, R71.reuse, 0x1, P0 ;  /* 0x000000477d3d7211 */ /* 0x080fe200000f0eff */
[----:B------:R-:W0:Y:S01]  /*2d930*/  LDC R190, c[0x0][0x278] ;  /* 0x00009e00ffbe7b82 */ /* 0x000e220000000800 */
[----:B------:R-:W-:Y:S01]  /*2d940*/  PRMT R185, R48, 0x7772, RZ ;  /* 0x0000777230b97816 */ /* 0x000fe200000000ff */
[----:B------:R-:W-:Y:S01]  /*2d950*/  IMAD R128, R214, 0x2, R63 ;  /* 0x00000002d6807824 */ /* 0x000fe200078e023f */
[----:B------:R-:W-:Y:S02]  /*2d960*/  LEA.HI.X.SX32 R125, R129, R71, 0x1, P3 ;  /* 0x00000047817d7211 */ /* 0x000fe400018f0eff */
[----:B------:R-:W-:Y:S01]  /*2d970*/  IADD3 R62, P0, R63, R75, RZ ;  /* 0x0000004b3f3e7210 */ /* 0x000fe20007f1e0ff */
[----:B------:R1:W-:Y:S01]  /*2d980*/  STG.E.U8 desc[UR60][R60.64], R187 ;  /* 0x000000bb3c007986 */ /* 0x0003e2000c10113c */
[----:B------:R-:W-:Y:S01]  /*2d990*/  PRMT R184, R49, 0x7772, RZ ;  /* 0x0000777231b87816 */ /* 0x000fe200000000ff */
[----:B------:R-:W2:Y:S01]  /*2d9a0*/  LDC R129, c[0x0][0x278] ;  /* 0x00009e00ff817b82 */ /* 0x000ea20000000800 */
[----:B------:R-:W-:Y:S01]  /*2d9b0*/  LEA.HI.X.SX32 R63, R63, R71, 0x1, P0 ;  /* 0x000000473f3f7211 */ /* 0x000fe200000f0eff */
[----:B------:R3:W-:Y:S01]  /*2d9c0*/  STG.E.U8 desc[UR60][R124.64], R185 ;  /* 0x000000b97c007986 */ /* 0x0007e2000c10113c */
[----:B------:R-:W-:-:S03]  /*2d9d0*/  PRMT R183, R50, 0x7772, RZ ;  /* 0x0000777232b77816 */ /* 0x000fc600000000ff */
[----:B------:R4:W-:Y:S01]  /*2d9e0*/  STG.E.U8 desc[UR60][R62.64], R184 ;  /* 0x000000b83e007986 */ /* 0x0009e2000c10113c */
[----:B-1----:R-:W-:Y:S01]  /*2d9f0*/  IADD3 R60, P0, R128, R75, RZ ;  /* 0x0000004b803c7210 */ /* 0x002fe20007f1e0ff */
[----:B---3--:R-:W-:-:S03]  /*2da00*/  IMAD R124, R214, 0x2, R128 ;  /* 0x00000002d67c7824 */ /* 0x008fc600078e0280 */
[----:B------:R-:W-:Y:S01]  /*2da10*/  LEA.HI.X.SX32 R61, R128, R71, 0x1, P0 ;  /* 0x00000047803d7211 */ /* 0x000fe200000f0eff */
[----:B------:R-:W-:Y:S01]  /*2da20*/  IMAD R128, R214, 0x2, R124 ;  /* 0x00000002d6807824 */ /* 0x000fe200078e027c */
[C---:B----4-:R-:W-:Y:S01]  /*2da30*/  IADD3 R62, P0, R124.reuse, R75, RZ ;  /* 0x0000004b7c3e7210 */ /* 0x050fe20007f1e0ff */
[----:B------:R-:W1:Y:S01]  /*2da40*/  LDC R184, c[0x0][0x278] ;  /* 0x00009e00ffb87b82 */ /* 0x000e620000000800 */
[----:B------:R-:W-:Y:S01]  /*2da50*/  PRMT R182, R51, 0x7772, RZ ;  /* 0x0000777233b67816 */ /* 0x000fe200000000ff */
[----:B------:R3:W-:Y:S01]  /*2da60*/  STG.E.U8 desc[UR60][R60.64], R183 ;  /* 0x000000b73c007986 */ /* 0x0007e2000c10113c */
[----:B------:R-:W-:Y:S01]  /*2da70*/  LEA.HI.X.SX32 R63, R124, R71, 0x1, P0 ;  /* 0x000000477c3f7211 */ /* 0x000fe200000f0eff */
[----:B------:R-:W-:Y:S01]  /*2da80*/  IMAD R124, R214, 0x2, R128 ;  /* 0x00000002d67c7824 */ /* 0x000fe200078e0280 */
[----:B------:R-:W-:-:S03]  /*2da90*/  LEA.HI R187, R194, 0x1e, RZ, 0x1a ;  /* 0x0000001ec2bb7811 */ /* 0x000fc600078fd0ff */
[----:B------:R4:W-:Y:S01]  /*2daa0*/  STG.E.U8 desc[UR60][R62.64], R182 ;  /* 0x000000b63e007986 */ /* 0x0009e2000c10113c */
[----:B------:R-:W-:Y:S01]  /*2dab0*/  IMAD R214, R214, 0x2, R124 ;  /* 0x00000002d6d67824 */ /* 0x000fe200078e027c */
[C---:B---3--:R-:W-:Y:S01]  /*2dac0*/  IADD3 R60, P0, R128.reuse, R75, RZ ;  /* 0x0000004b803c7210 */ /* 0x048fe20007f1e0ff */
[----:B------:R-:W3:Y:S03]  /*2dad0*/  LDC R183, c[0x0][0x278] ;  /* 0x00009e00ffb77b82 */ /* 0x000ee60000000800 */
[----:B------:R-:W-:Y:S02]  /*2dae0*/  LEA.HI.X.SX32 R61, R128, R71, 0x1, P0 ;  /* 0x00000047803d7211 */ /* 0x000fe400000f0eff */
[----:B----4-:R-:W-:-:S03]  /*2daf0*/  IADD3 R62, P0, R124, R75, RZ ;  /* 0x0000004b7c3e7210 */ /* 0x010fc60007f1e0ff */
[----:B------:R-:W4:Y:S01]  /*2db00*/  LDC R128, c[0x0][0x278] ;  /* 0x00009e00ff807b82 */ /* 0x000f220000000800 */
[----:B------:R-:W-:Y:S01]  /*2db10*/  LEA.HI.X.SX32 R63, R124, R71, 0x1, P0 ;  /* 0x000000477c3f7211 */ /* 0x000fe200000f0eff */
[----:B0-----:R-:W-:Y:S01]  /*2db20*/  IMAD R182, R187, R190, RZ ;  /* 0x000000bebbb67224 */ /* 0x001fe200078e02ff */
[----:B------:R-:W-:Y:S02]  /*2db30*/  PRMT R181, R48, 0x7773, RZ ;  /* 0x0000777330b57816 */ /* 0x000fe400000000ff */
[C---:B------:R-:W-:Y:S02]  /*2db40*/  IADD3 R124, P0, R214.reuse, R75, RZ ;  /* 0x0000004bd67c7210 */ /* 0x040fe40007f1e0ff */
[----:B------:R-:W-:Y:S01]  /*2db50*/  PRMT R177, R49, 0x7773, RZ ;  /* 0x0000777331b17816 */ /* 0x000fe200000000ff */
[----:B------:R0:W-:Y:S01]  /*2db60*/  STG.E.U8 desc[UR60][R60.64], R181 ;  /* 0x000000b53c007986 */ /* 0x0001e2000c10113c */
[----:B------:R-:W-:Y:S01]  /*2db70*/  LEA.HI.X.SX32 R125, R214, R71, 0x1, P0 ;  /* 0x00000047d67d7211 */ /* 0x000fe200000f0eff */
[----:B--2---:R-:W-:Y:S01]  /*2db80*/  IMAD R214, R129, 0x4, R214 ;  /* 0x0000000481d67824 */ /* 0x004fe200078e02d6 */
[----:B------:R-:W-:Y:S01]  /*2db90*/  PRMT R176, R50, 0x7773, RZ ;  /* 0x0000777332b07816 */ /* 0x000fe200000000ff */
[----:B------:R-:W2:Y:S01]  /*2dba0*/  LDC R129, c[0x0][0x278] ;  /* 0x00009e00ff817b82 */ /* 0x000ea20000000800 */
[----:B------:R0:W-:Y:S01]  /*2dbb0*/  STG.E.U8 desc[UR60][R62.64], R177 ;  /* 0x000000b13e007986 */ /* 0x0001e2000c10113c */
[----:B------:R-:W-:Y:S01]  /*2dbc0*/  PRMT R175, R51, 0x7773, RZ ;  /* 0x0000777333af7816 */ /* 0x000fe200000000ff */
[----:B-1----:R-:W-:Y:S01]  /*2dbd0*/  IMAD R184, R184, 0x2, R214 ;  /* 0x00000002b8b87824 */ /* 0x002fe200078e02d6 */
[C---:B0-----:R-:W-:Y:S01]  /*2dbe0*/  IADD3 R60, P3, R182.reuse, R75, RZ ;  /* 0x0000004bb63c7210 */ /* 0x041fe20007f7e0ff */
[----:B------:R0:W-:Y:S03]  /*2dbf0*/  STG.E.U8 desc[UR60][R124.64], R176 ;  /* 0x000000b07c007986 */ /* 0x0001e6000c10113c */
[----:B------:R-:W-:-:S02]  /*2dc00*/  LEA.HI.X.SX32 R61, R182, R71, 0x1, P3 ;  /* 0x00000047b63d7211 */ /* 0x000fc400018f0eff */
[----:B------:R-:W-:Y:S01]  /*2dc10*/  IADD3 R62, P0, R214, R75, RZ ;  /* 0x0000004bd63e7210 */ /* 0x000fe20007f1e0ff */
[----:B---3--:R-:W-:Y:S01]  /*2dc20*/  IMAD R182, R183, 0x2, R184 ;  /* 0x00000002b7b67824 */ /* 0x008fe200078e02b8 */
[----:B------:R-:W-:Y:S01]  /*2dc30*/  PRMT R174, R44, 0x7770, RZ ;  /* 0x000077702cae7816 */ /* 0x000fe200000000ff */
[----:B------:R1:W-:Y:S01]  /*2dc40*/  STG.E.U8 desc[UR60][R60.64], R175 ;  /* 0x000000af3c007986 */ /* 0x0003e2000c10113c */
[----:B0-----:R-:W0:Y:S01]  /*2dc50*/  LDC R124, c[0x0][0x278] ;  /* 0x00009e00ff7c7b82 */ /* 0x001e220000000800 */
[----:B------:R-:W-:Y:S01]  /*2dc60*/  LEA.HI.X.SX32 R63, R214, R71, 0x1, P0 ;  /* 0x00000047d63f7211 */ /* 0x000fe200000f0eff */
[----:B----4-:R-:W-:Y:S01]  /*2dc70*/  IMAD R128, R128, 0x2, R182 ;  /* 0x0000000280807824 */ /* 0x010fe200078e02b6 */
[----:B------:R-:W-:Y:S02]  /*2dc80*/  PRMT R173, R45, 0x7770, RZ ;  /* 0x000077702dad7816 */ /* 0x000fe400000000ff */
[----:B-1----:R-:W-:-:S03]  /*2dc90*/  IADD3 R60, P0, R184, R75, RZ ;  /* 0x0000004bb83c7210 */ /* 0x002fc60007f1e0ff */
[----:B------:R-:W1:Y:S01]  /*2dca0*/  LDC R125, c[0x0][0x278] ;  /* 0x00009e00ff7d7b82 */ /* 0x000e620000000800 */
[----:B------:R3:W-:Y:S01]  /*2dcb0*/  STG.E.U8 desc[UR60][R62.64], R174 ;  /* 0x000000ae3e007986 */ /* 0x0007e2000c10113c */
[----:B------:R-:W-:-:S06]  /*2dcc0*/  LEA.HI.X.SX32 R61, R184, R71, 0x1, P0 ;  /* 0x00000047b83d7211 */ /* 0x000fcc00000f0eff */
[----:B------:R-:W4:Y:S01]  /*2dcd0*/  LDC R176, c[0x0][0x278] ;  /* 0x00009e00ffb07b82 */ /* 0x000f220000000800 */
[----:B------:R2:W-:Y:S01]  /*2dce0*/  STG.E.U8 desc[UR60][R60.64], R173 ;  /* 0x000000ad3c007986 */ /* 0x0005e2000c10113c */
[----:B---3--:R-:W-:-:S06]  /*2dcf0*/  IADD3 R62, P0, R182, R75, RZ ;  /* 0x0000004bb63e7210 */ /* 0x008fcc0007f1e0ff */
[----:B------:R-:W3:Y:S01]  /*2dd00*/  LDC R175, c[0x0][0x278] ;  /* 0x00009e00ffaf7b82 */ /* 0x000ee20000000800 */
[----:B------:R-:W-:Y:S02]  /*2dd10*/  LEA.HI.X.SX32 R63, R182, R71, 0x1, P0 ;  /* 0x00000047b63f7211 */ /* 0x000fe400000f0eff */
[----:B--2---:R-:W-:Y:S01]  /*2dd20*/  IADD3 R60, P0, R128, R75, RZ ;  /* 0x0000004b803c7210 */ /* 0x004fe20007f1e0ff */
[----:B------:R-:W-:Y:S01]  /*2dd30*/  IMAD R182, R129, 0x2, R128 ;  /* 0x0000000281b67824 */ /* 0x000fe200078e0280 */
[----:B------:R-:W-:-:S03]  /*2dd40*/  PRMT R172, R46, 0x7770, RZ ;  /* 0x000077702eac7816 */ /* 0x000fc600000000ff */
[----:B------:R-:W2:Y:S01]  /*2dd50*/  LDC R129, c[0x0][0x278] ;  /* 0x00009e00ff817b82 */ /* 0x000ea20000000800 */
[----:B------:R-:W-:Y:S01]  /*2dd60*/  LEA.HI.X.SX32 R61, R128, R71, 0x1, P0 ;  /* 0x00000047803d7211 */ /* 0x000fe200000f0eff */
[----:B0-----:R-:W-:Y:S01]  /*2dd70*/  IMAD R124, R124, 0x2, R182 ;  /* 0x000000027c7c7824 */ /* 0x001fe200078e02b6 */
[----:B------:R-:W-:Y:S01]  /*2dd80*/  PRMT R171, R47, 0x7770, RZ ;  /* 0x000077702fab7816 */ /* 0x000fe200000000ff */
[----:B------:R0:W-:Y:S04]  /*2dd90*/  STG.E.U8 desc[UR60][R62.64], R172 ;  /* 0x000000ac3e007986 */ /* 0x0001e8000c10113c */
[----:B------:R-:W2:Y:S01]  /*2dda0*/  LDC R128, c[0x0][0x278] ;  /* 0x00009e00ff807b82 */ /* 0x000ea20000000800 */
[----:B------:R-:W-:Y:S01]  /*2ddb0*/  PRMT R170, R44, 0x7771, RZ ;  /* 0x000077712caa7816 */ /* 0x000fe200000000ff */
[----:B------:R4:W-:Y:S01]  /*2ddc0*/  STG.E.U8 desc[UR60][R60.64], R171 ;  /* 0x000000ab3c007986 */ /* 0x0009e2000c10113c */
[----:B------:R-:W-:-:S02]  /*2ddd0*/  LEA.HI R173, R194, 0x2e, RZ, 0x1a ;  /* 0x0000002ec2ad7811 */ /* 0x000fc400078fd0ff */
[C---:B0-----:R-:W-:Y:S01]  /*2dde0*/  IADD3 R62, P0, R182.reuse, R75, RZ ;  /* 0x0000004bb63e7210 */ /* 0x041fe20007f1e0ff */
[----:B-1----:R-:W-:Y:S01]  /*2ddf0*/  IMAD R174, R125, 0x2, R124 ;  /* 0x000000027dae7824 */ /* 0x002fe200078e027c */
[----:B------:R-:W-:Y:S01]  /*2de00*/  PRMT R169, R45, 0x7771, RZ ;  /* 0x000077712da97816 */ /* 0x000fe200000000ff */
[----:B------:R-:W0:Y:S01]  /*2de10*/  LDC R172, c[0x0][0x278] ;  /* 0x00009e00ffac7b82 */ /* 0x000e220000000800 */
[----:B------:R-:W-:Y:S02]  /*2de20*/  LEA.HI.X.SX32 R63, R182, R71, 0x1, P0 ;  /* 0x00000047b63f7211 */ /* 0x000fe400000f0eff */
[C---:B----4-:R-:W-:Y:S01]  /*2de30*/  IADD3 R60, P0, R124.reuse, R75, RZ ;  /* 0x0000004b7c3c7210 */ /* 0x050fe20007f1e0ff */
[----:B------:R-:W-:Y:S02]  /*2de40*/  IMAD R176, R173, R176, RZ ;  /* 0x000000b0adb07224 */ /* 0x000fe400078e02ff */
[----:B------:R1:W-:Y:S01]  /*2de50*/  STG.E.U8 desc[UR60][R62.64], R170 ;  /* 0x000000aa3e007986 */ /* 0x0003e2000c10113c */
[----:B------:R-:W-:Y:S01]  /*2de60*/  LEA.HI.X.SX32 R61, R124, R71, 0x1, P0 ;  /* 0x000000477c3d7211 */ /* 0x000fe200000f0eff */
[----:B------:R-:W4:Y:S04]  /*2de70*/  LDC R171, c[0x0][0x278] ;  /* 0x00009e00ffab7b82 */ /* 0x000f280000000800 */
[----:B------:R3:W-:Y:S01]  /*2de80*/  STG.E.U8 desc[UR60][R60.64], R169 ;  /* 0x000000a93c007986 */ /* 0x0007e2000c10113c */
[----:B-1----:R-:W-:-:S03]  /*2de90*/  IADD3 R62, P0, R174, R75, RZ ;  /* 0x0000004bae3e7210 */ /* 0x002fc60007f1e0ff */
[----:B------:R-:W1:Y:S01]  /*2dea0*/  LDC R170, c[0x0][0x278] ;  /* 0x00009e00ffaa7b82 */ /* 0x000e620000000800 */
[----:B------:R-:W-:Y:S01]  /*2deb0*/  LEA.HI.X.SX32 R63, R174, R71, 0x1, P0 ;  /* 0x00000047ae3f7211 */ /* 0x000fe200000f0eff */
[----:B---3--:R-:W-:Y:S01]  /*2dec0*/  IMAD R174, R175, 0x4, R174 ;  /* 0x00000004afae7824 */ /* 0x008fe200078e02ae */
[----:B------:R-:W-:Y:S02]  /*2ded0*/  IADD3 R60, P0, R176, R75, RZ ;  /* 0x0000004bb03c7210 */ /* 0x000fe40007f1e0ff */
[----:B------:R-:W-:-:S03]  /*2dee0*/  PRMT R168, R46, 0x7771, RZ ;  /* 0x000077712ea87816 */ /* 0x000fc600000000ff */
[----:B------:R-:W3:Y:S01]  /*2def0*/  LDC R169, c[0x0][0x278] ;  /* 0x00009e00ffa97b82 */ /* 0x000ee20000000800 */
[----:B------:R-:W-:Y:S01]  /*2df00*/  LEA.HI.X.SX32 R61, R176, R71, 0x1, P0 ;  /* 0x00000047b03d7211 */ /* 0x000fe200000f0eff */
[----:B--2---:R-:W-:Y:S01]  /*2df10*/  IMAD R176, R128, 0x2, R174 ;  /* 0x0000000280b07824 */ /* 0x004fe200078e02ae */
[----:B------:R-:W-:-:S05]  /*2df20*/  IADD3 R124, P0, R174, R75, RZ ;  /* 0x0000004bae7c7210 */ /* 0x000fca0007f1e0ff */
[----:B------:R-:W2:Y:S01]  /*2df30*/  LDC R128, c[0x0][0x278] ;  /* 0x00009e00ff807b82 */ /* 0x000ea20000000800 */
[----:B------:R-:W-:Y:S01]  /*2df40*/  PRMT R167, R47, 0x7771, RZ ;  /* 0x000077712fa77816 */ /* 0x000fe200000000ff */
[----:B------:R4:W-:Y:S01]  /*2df50*/  STG.E.U8 desc[UR60][R62.64], R168 ;  /* 0x000000a83e007986 */ /* 0x0009e2000c10113c */
[----:B------:R-:W-:Y:S01]  /*2df60*/  LEA.HI.X.SX32 R125, R174, R71, 0x1, P0 ;  /* 0x00000047ae7d7211 */ /* 0x000fe200000f0eff */
[----:B------:R-:W-:Y:S01]  /*2df70*/  IMAD R174, R129, 0x2, R176 ;  /* 0x0000000281ae7824 */ /* 0x000fe200078e02b0 */
[----:B------:R-:W-:Y:S01]  /*2df80*/  PRMT R166, R44, 0x7772, RZ ;  /* 0x000077722ca67816 */ /* 0x000fe200000000ff */
[----:B------:R4:W-:Y:S02]  /*2df90*/  STG.E.U8 desc[UR60][R60.64], R167 ;  /* 0x000000a73c007986 */ /* 0x0009e4000c10113c */
[----:B------:R-:W3:Y:S01]  /*2dfa0*/  LDC R129, c[0x0][0x278] ;  /* 0x00009e00ff817b82 */ /* 0x000ee20000000800 */
[----:B------:R-:W-:Y:S01]  /*2dfb0*/  PRMT R165, R45, 0x7772, RZ ;  /* 0x000077722da57816 */ /* 0x000fe200000000ff */
[----:B0-----:R-:W-:Y:S01]  /*2dfc0*/  IMAD R172, R172, 0x2, R174 ;  /* 0x00000002acac7824 */ /* 0x001fe200078e02ae */
[----:B----4-:R-:W-:-:S04]  /*2dfd0*/  IADD3 R62, P0, R176, R75, RZ ;  /* 0x0000004bb03e7210 */ /* 0x010fc80007f1e0ff */
[----:B------:R-:W-:Y:S01]  /*2dfe0*/  LEA.HI.X.SX32 R63, R176, R71, 0x1, P0 ;  /* 0x00000047b03f7211 */ /* 0x000fe200000f0eff */
[----:B------:R-:W0:Y:S01]  /*2dff0*/  LDC R167, c[0x0][0x278] ;  /* 0x00009e00ffa77b82 */ /* 0x000e220000000800 */
[----:B------:R-:W-:Y:S01]  /*2e000*/  IADD3 R60, P0, R174, R75, RZ ;  /* 0x0000004bae3c7210 */ /* 0x000fe20007f1e0ff */
[----:B------:R-:W-:Y:S01]  /*2e010*/  STG.E.U8 desc[UR60][R124.64], R166 ;  /* 0x000000a67c007986 */ /* 0x000fe2000c10113c */
[----:B------:R-:W-:Y:S01]  /*2e020*/  IMAD R168, R171, 0x2, R172 ;  /* 0x00000002aba87824 */ /* 0x000fe200078e02ac */
[----:B------:R-:W-:Y:S02]  /*2e030*/  PRMT R164, R46, 0x7772, RZ ;  /* 0x000077722ea47816 */ /* 0x000fe400000000ff */
[----:B------:R-:W-:Y:S01]  /*2e040*/  LEA.HI.X.SX32 R61, R174, R71, 0x1, P0 ;  /* 0x00000047ae3d7211 */ /* 0x000fe200000f0eff */
[----:B------:R4:W-:Y:S01]  /*2e050*/  STG.E.U8 desc[UR60][R62.64], R165 ;  /* 0x000000a53e007986 */ /* 0x0009e2000c10113c */
[----:B-1----:R-:W-:Y:S01]  /*2e060*/  IMAD R170, R170, 0x2, R168 ;  /* 0x00000002aaaa7824 */ /* 0x002fe200078e02a8 */
[----:B------:R-:W-:Y:S01]  /*2e070*/  PRMT R163, R47, 0x7772, RZ ;  /* 0x000077722fa37816 */ /* 0x000fe200000000ff */
[----:B------:R-:W1:Y:S01]  /*2e080*/  LDC R171, c[0x0][0x278] ;  /* 0x00009e00ffab7b82 */ /* 0x000e620000000800 */
[----:B------:R2:W-:Y:S01]  /*2e090*/  STG.E.U8 desc[UR60][R60.64], R164 ;  /* 0x000000a43c007986 */ /* 0x0005e2000c10113c */
[----:B----4-:R-:W-:Y:S01]  /*2e0a0*/  IADD3 R62, P0, R172, R75, RZ ;  /* 0x0000004bac3e7210 */ /* 0x010fe20007f1e0ff */
[----:B--2---:R-:W-:Y:S01]  /*2e0b0*/  IMAD R166, R128, 0x2, R170 ;  /* 0x0000000280a67824 */ /* 0x004fe200078e02aa */
[----:B------:R-:W-:-:S04]  /*2e0c0*/  PRMT R161, R44, 0x7773, RZ ;  /* 0x000077732ca17816 */ /* 0x000fc800000000ff */
[----:B------:R-:W2:Y:S01]  /*2e0d0*/  LDC R128, c[0x0][0x278] ;  /* 0x00009e00ff807b82 */ /* 0x000ea20000000800 */
[----:B------:R-:W-:Y:S02]  /*2e0e0*/  LEA.HI.X.SX32 R63, R172, R71, 0x1, P0 ;  /* 0x00000047ac3f7211 */ /* 0x000fe400000f0eff */
[----:B------:R-:W-:-:S03]  /*2e0f0*/  IADD3 R60, P0, R168, R75, RZ ;  /* 0x0000004ba83c7210 */ /* 0x000fc60007f1e0ff */
[----:B------:R4:W-:Y:S01]  /*2e100*/  STG.E.U8 desc[UR60][R62.64], R163 ;  /* 0x000000a33e007986 */ /* 0x0009e2000c10113c */
[----:B------:R-:W-:Y:S01]  /*2e110*/  LEA.HI.X.SX32 R61, R168, R71, 0x1, P0 ;  /* 0x00000047a83d7211 */ /* 0x000fe200000f0eff */
[----:B------:R-:W2:Y:S01]  /*2e120*/  LDC R165, c[0x0][0x278] ;  /* 0x00009e00ffa57b82 */ /* 0x000ea20000000800 */
[-C--:B------:R-:W-:Y:S02]  /*2e130*/  IADD3 R124, P3, R166, R75.reuse, RZ ;  /* 0x0000004ba67c7210 */ /* 0x080fe40007f7e0ff */
[----:B------:R-:W-:Y:S02]  /*2e140*/  LEA.HI R164, R194, 0x3e, RZ, 0x1a ;  /* 0x0000003ec2a47811 */ /* 0x000fe400078fd0ff */
[----:B------:R-:W-:Y:S02]  /*2e150*/  PRMT R160, R45, 0x7773, RZ ;  /* 0x000077732da07816 */ /* 0x000fe400000000ff */
[----:B----4-:R-:W-:Y:S01]  /*2e160*/  IADD3 R62, P0, R170, R75, RZ ;  /* 0x0000004baa3e7210 */ /* 0x010fe20007f1e0ff */
[----:B---3--:R-:W-:Y:S01]  /*2e170*/  IMAD R164, R164, R129, RZ ;  /* 0x00000081a4a47224 */ /* 0x008fe200078e02ff */
[----:B------:R-:W-:Y:S01]  /*2e180*/  PRMT R162, R46, 0x7773, RZ ;  /* 0x000077732ea27816 */ /* 0x000fe200000000ff */
[----:B------:R3:W-:Y:S01]  /*2e190*/  STG.E.U8 desc[UR60][R60.64], R161 ;  /* 0x000000a13c007986 */ /* 0x0007e2000c10113c */
[-C--:B------:R-:W-:Y:S01]  /*2e1a0*/  LEA.HI.X.SX32 R63, R170, R71.reuse, 0x1, P0 ;  /* 0x00000047aa3f7211 */ /* 0x080fe200000f0eff */
[----:B------:R-:W4:Y:S01]  /*2e1b0*/  LDC R129, c[0x0][0x278] ;  /* 0x00009e00ff817b82 */ /* 0x000f220000000800 */
[----:B------:R-:W-:-:S03]  /*2e1c0*/  LEA.HI.X.SX32 R125, R166, R71, 0x1, P3 ;  /* 0x00000047a67d7211 */ /* 0x000fc600018f0eff */
[----:B------:R-:W-:Y:S01]  /*2e1d0*/  STG.E.U8 desc[UR60][R62.64], R160 ;  /* 0x000000a03e007986 */ /* 0x000fe2000c10113c */
[----:B------:R-:W-:-:S03]  /*2e1e0*/  IMAD R166, R169, 0x4, R166 ;  /* 0x00000004a9a67824 */ /* 0x000fc600078e02a6 */
[----:B------:R0:W-:Y:S01]  /*2e1f0*/  STG.E.U8 desc[UR60][R124.64], R162 ;  /* 0x000000a27c007986 */ /* 0x0001e2000c10113c */
[----:B------:R-:W4:Y:S01]  /*2e200*/  LDC R163, c[0x0][0x278] ;  /* 0x00009e00ffa37b82 */ /* 0x000f220000000800 */
[----:B------:R-:W-:-:S07]  /*2e210*/  PRMT R159, R47, 0x7773, RZ ;  /* 0x000077732f9f7816 */ /* 0x000fce00000000ff */
[----:B---3--:R-:W3:Y:S01]  /*2e220*/  LDC R161, c[0x0][0x278] ;  /* 0x00009e00ffa17b82 */ /* 0x008ee20000000800 */
[----:B0-----:R-:W-:-:S04]  /*2e230*/  IADD3 R124, P0, R164, R75, RZ ;  /* 0x0000004ba47c7210 */ /* 0x001fc80007f1e0ff */
[----:B------:R-:W-:Y:S01]  /*2e240*/  LEA.HI.X.SX32 R125, R164, R71, 0x1, P0 ;  /* 0x00000047a47d7211 */ /* 0x000fe200000f0eff */
[----:B------:R-:W-:Y:S01]  /*2e250*/  IMAD R164, R167, 0x2, R166 ;  /* 0x00000002a7a47824 */ /* 0x000fe200078e02a6 */
[----:B------:R-:W-:Y:S01]  /*2e260*/  IADD3 R60, P0, R166, R75, RZ ;  /* 0x0000004ba63c7210 */ /* 0x000fe20007f1e0ff */
[----:B------:R-:W0:Y:S02]  /*2e270*/  LDC R167, c[0x0][0x278] ;  /* 0x00009e00ffa77b82 */ /* 0x000e240000000800 */
[----:B-1----:R-:W-:Y:S01]  /*2e280*/  IMAD R160, R171, 0x2, R164 ;  /* 0x00000002aba07824 */ /* 0x002fe200078e02a4 */
[----:B------:R-:W-:Y:S01]  /*2e290*/  PRMT R158, R40, 0x7770, RZ ;  /* 0x00007770289e7816 */ /* 0x000fe200000000ff */
[----:B------:R1:W-:Y:S01]  /*2e2a0*/  STG.E.U8 desc[UR60][R124.64], R159 ;  /* 0x0000009f7c007986 */ /* 0x0003e2000c10113c */
[----:B------:R-:W-:Y:S01]  /*2e2b0*/  LEA.HI.X.SX32 R61, R166, R71, 0x1, P0 ;  /* 0x00000047a63d7211 */ /* 0x000fe200000f0eff */
[----:B--2---:R-:W-:Y:S01]  /*2e2c0*/  IMAD R128, R128, 0x2, R160 ;  /* 0x0000000280807824 */ /* 0x004fe200078e02a0 */
[----:B------:R-:W-:-:S03]  /*2e2d0*/  IADD3 R62, P3, R164, R75, RZ ;  /* 0x0000004ba43e7210 */ /* 0x000fc60007f7e0ff */
[----:B------:R2:W-:Y:S01]  /*2e2e0*/  STG.E.U8 desc[UR60][R60.64], R158 ;  /* 0x0000009e3c007986 */ /* 0x0005e2000c10113c */
[----:B-1----:R-:W-:Y:S01]  /*2e2f0*/  IADD3 R124, P0, R160, R75, RZ ;  /* 0x0000004ba07c7210 */ /* 0x002fe20007f1e0ff */
[----:B------:R-:W1:Y:S01]  /*2e300*/  LDC R159, c[0x0][0x278] ;  /* 0x00009e00ff9f7b82 */ /* 0x000e620000000800 */
[-C--:B------:R-:W-:Y:S02]  /*2e310*/  LEA.HI.X.SX32 R63, R164, R71.reuse, 0x1, P3 ;  /* 0x00000047a43f7211 */ /* 0x080fe400018f0eff */
[----:B------:R-:W-:Y:S02]  /*2e320*/  LEA.HI.X.SX32 R125, R160, R71, 0x1, P0 ;  /* 0x00000047a07d7211 */ /* 0x000fe400000f0eff */
[----:B--2---:R-:W-:Y:S01]  /*2e330*/  IADD3 R60, P0, R128, R75, RZ ;  /* 0x0000004b803c7210 */ /* 0x004fe20007f1e0ff */
[----:B------:R2:W-:Y:S01]  /*2e340*/  STG.E.U8 desc[UR60][R62.64], R155 ;  /* 0x0000009b3e007986 */ /* 0x0005e2000c10113c */
[----:B------:R-:W-:Y:S02]  /*2e350*/  LEA.HI R162, R194, 0x4e, RZ, 0x1a ;  /* 0x0000004ec2a27811 */ /* 0x000fe400078fd0ff */
[----:B------:R-:W-:Y:S01]  /*2e360*/  LEA.HI.X.SX32 R61, R128, R71, 0x1, P0 ;  /* 0x00000047803d7211 */ /* 0x000fe200000f0eff */
[----:B----4-:R-:W-:-:S02]  /*2e370*/  IMAD R128, R129, 0x2, R128 ;  /* 0x0000000281807824 */ /* 0x010fc400078e0280 */
[----:B---3--:R-:W-:Y:S02]  /*2e380*/  IMAD R162, R162, R161, RZ ;  /* 0x000000a1a2a27224 */ /* 0x008fe400078e02ff */
[----:B------:R-:W-:Y:S01]  /*2e390*/  IMAD R160, R163, 0x2, R128 ;  /* 0x00000002a3a07824 */ /* 0x000fe200078e0280 */
[----:B------:R-:W3:Y:S08]  /*2e3a0*/  LDC R161, c[0x0][0x278] ;  /* 0x00009e00ffa17b82 */ /* 0x000ef00000000800 */
[----:B--2---:R-:W2:Y:S01]  /*2e3b0*/  LDC R155, c[0x0][0x278] ;  /* 0x00009e00ff9b7b82 */ /* 0x004ea20000000800 */
[----:B------:R-:W-:Y:S01]  /*2e3c0*/  IADD3 R62, P0, R128, R75, RZ ;  /* 0x0000004b803e7210 */ /* 0x000fe20007f1e0ff */
[----:B------:R-:W-:Y:S01]  /*2e3d0*/  IMAD R158, R165, 0x2, R160 ;  /* 0x00000002a59e7824 */ /* 0x000fe200078e02a0 */
[----:B------:R-:W-:-:S02]  /*2e3e0*/  PRMT R157, R43, 0x7770, RZ ;  /* 0x000077702b9d7816 */ /* 0x000fc400000000ff */
[----:B------:R-:W-:Y:S01]  /*2e3f0*/  LEA.HI.X.SX32 R63, R128, R71, 0x1, P0 ;  /* 0x00000047803f7211 */ /* 0x000fe200000f0eff */
[----:B------:R4:W-:Y:S01]  /*2e400*/  STG.E.U8 desc[UR60][R124.64], R156 ;  /* 0x0000009c7c007986 */ /* 0x0009e2000c10113c */
[C---:B------:R-:W-:Y:S01]  /*2e410*/  IADD3 R128, P0, R158.reuse, R75, RZ ;  /* 0x0000004b9e807210 */ /* 0x040fe20007f1e0ff */
[----:B------:R-:W3:Y:S02]  /*2e420*/  LDC R163, c[0x0][0x278] ;  /* 0x00009e00ffa37b82 */ /* 0x000ee40000000800 */
[----:B------:R0:W-:Y:S01]  /*2e430*/  STG.E.U8 desc[UR60][R60.64], R157 ;  /* 0x0000009d3c007986 */ /* 0x0001e2000c10113c */
[----:B------:R-:W-:Y:S01]  /*2e440*/  LEA.HI.X.SX32 R129, R158, R71, 0x1, P0 ;  /* 0x000000479e817211 */ /* 0x000fe200000f0eff */
[----:B-1----:R-:W-:Y:S01]  /*2e450*/  IMAD R158, R159, 0x4, R158 ;  /* 0x000000049f9e7824 */ /* 0x002fe200078e029e */
[----:B------:R-:W-:-:S03]  /*2e460*/  PRMT R153, R40, 0x7771, RZ ;  /* 0x0000777128997816 */ /* 0x000fc600000000ff */
[----:B------:R-:W1:Y:S01]  /*2e470*/  LDC R159, c[0x0][0x278] ;  /* 0x00009e00ff9f7b82 */ /* 0x000e620000000800 */
[----:B----4-:R-:W-:-:S07]  /*2e480*/  IADD3 R124, P3, R160, R75, RZ ;  /* 0x0000004ba07c7210 */ /* 0x010fce0007f7e0ff */
[----:B0-----:R-:W0:Y:S01]  /*2e490*/  LDC R157, c[0x0][0x278] ;  /* 0x00009e00ff9d7b82 */ /* 0x001e220000000800 */
[----:B------:R-:W-:Y:S02]  /*2e4a0*/  LEA.HI.X.SX32 R125, R160, R71, 0x1, P3 ;  /* 0x00000047a07d7211 */ /* 0x000fe400018f0eff */
[C---:B------:R-:W-:Y:S01]  /*2e4b0*/  IADD3 R60, P3, R162.reuse, R75, RZ ;  /* 0x0000004ba23c7210 */ /* 0x040fe20007f7e0ff */
[----:B------:R-:W-:Y:S01]  /*2e4c0*/  IMAD R156, R167, 0x2, R158 ;  /* 0x00000002a79c7824 */ /* 0x000fe200078e029e */
[----:B------:R-:W-:Y:S01]  /*2e4d0*/  PRMT R151, R43, 0x7771, RZ ;  /* 0x000077712b977816 */ /* 0x000fe200000000ff */
[----:B------:R4:W-:Y:S01]  /*2e4e0*/  STG.E.U8 desc[UR60][R62.64], R153 ;  /* 0x000000993e007986 */ /* 0x0009e2000c10113c */
[----:B------:R-:W-:Y:S01]  /*2e4f0*/  LEA.HI.X.SX32 R61, R162, R71, 0x1, P3 ;  /* 0x00000047a23d7211 */ /* 0x000fe200018f0eff */
[----:B--2---:R-:W-:Y:S02]  /*2e500*/  IMAD R160, R155, 0x2, R156 ;  /* 0x000000029ba07824 */ /* 0x004fe400078e029c */
[----:B------:R-:W-:Y:S01]  /*2e510*/  STG.E.U8 desc[UR60][R124.64], R154 ;  /* 0x0000009a7c007986 */ /* 0x000fe2000c10113c */
[----:B------:R-:W2:Y:S03]  /*2e520*/  LDC R155, c[0x0][0x278] ;  /* 0x00009e00ff9b7b82 */ /* 0x000ea60000000800 */
[----:B------:R3:W-:Y:S01]  /*2e530*/  STG.E.U8 desc[UR60][R128.64], R152 ;  /* 0x0000009880007986 */ /* 0x0007e2000c10113c */
[----:B----4-:R-:W-:-:S03]  /*2e540*/  IADD3 R62, P0, R158, R75, RZ ;  /* 0x0000004b9e3e7210 */ /* 0x010fc60007f1e0ff */
[----:B------:R4:W-:Y:S01]  /*2e550*/  STG.E.U8 desc[UR60][R60.64], R151 ;  /* 0x000000973c007986 */ /* 0x0009e2000c10113c */
[----:B------:R-:W2:Y:S01]  /*2e560*/  LDC R153, c[0x0][0x278] ;  /* 0x00009e00ff997b82 */ /* 0x000ea20000000800 */
[----:B------:R-:W-:Y:S01]  /*2e570*/  LEA.HI.X.SX32 R63, R158, R71, 0x1, P0 ;  /* 0x000000479e3f7211 */ /* 0x000fe200000f0eff */
[----:B---3--:R-:W-:Y:S01]  /*2e580*/  IMAD R152, R161, 0x2, R160 ;  /* 0x00000002a1987824 */ /* 0x008fe200078e02a0 */
[----:B----4-:R-:W-:-:S05]  /*2e590*/  IADD3 R60, P0, R156, R75, RZ ;  /* 0x0000004b9c3c7210 */ /* 0x010fca0007f1e0ff */
[----:B------:R-:W3:Y:S01]  /*2e5a0*/  LDC R151, c[0x0][0x278] ;  /* 0x00009e00ff977b82 */ /* 0x000ee20000000800 */
[----:B------:R-:W-:Y:S02]  /*2e5b0*/  LEA.HI.X.SX32 R61, R156, R71, 0x1, P0 ;  /* 0x000000479c3d7211 */ /* 0x000fe400000f0eff */
[-C--:B------:R-:W-:Y:S02]  /*2e5c0*/  IADD3 R128, P0, R152, R75.reuse, RZ ;  /* 0x0000004b98807210 */ /* 0x080fe40007f1e0ff */
[----:B------:R-:W-:Y:S02]  /*2e5d0*/  IADD3 R124, P3, R160, R75, RZ ;  /* 0x0000004ba07c7210 */ /* 0x000fe40007f7e0ff */
[-C--:B------:R-:W-:Y:S01]  /*2e5e0*/  LEA.HI.X.SX32 R129, R152, R71.reuse, 0x1, P0 ;  /* 0x0000004798817211 */ /* 0x080fe200000f0eff */
[----:B0-----:R-:W-:Y:S01]  /*2e5f0*/  IMAD R152, R157, 0x2, R152 ;  /* 0x000000029d987824 */ /* 0x001fe200078e0298 */
[----:B------:R-:W-:Y:S01]  /*2e600*/  PRMT R144, R40, 0x7772, RZ ;  /* 0x0000777228907816 */ /* 0x000fe200000000ff */
[----:B------:R-:W0:Y:S01]  /*2e610*/  LDC R157, c[0x0][0x278] ;  /* 0x00009e00ff9d7b82 */ /* 0x000e220000000800 */
[----:B------:R-:W-:Y:S01]  /*2e620*/  LEA.HI.X.SX32 R125, R160, R71, 0x1, P3 ;  /* 0x00000047a07d7211 */ /* 0x000fe200018f0eff */
[----:B-1----:R-:W-:Y:S01]  /*2e630*/  IMAD R154, R159, 0x2, R152 ;  /* 0x000000029f9a7824 */ /* 0x002fe200078e0298 */
[----:B------:R-:W-:Y:S01]  /*2e640*/  PRMT R147, R43, 0x7772, RZ ;  /* 0x000077722b937816 */ /* 0x000fe200000000ff */
[----:B------:R1:W-:Y:S01]  /*2e650*/  STG.E.U8 desc[UR60][R62.64], R144 ;  /* 0x000000903e007986 */ /* 0x0003e2000c10113c */
[----:B------:R-:W-:-:S03]  /*2e660*/  LEA.HI R156, R194, 0x5e, RZ, 0x1a ;  /* 0x0000005ec29c7811 */ /* 0x000fc600078fd0ff */
[----:B------:R4:W-:Y:S04]  /*2e670*/  STG.E.U8 desc[UR60][R60.64], R145 ;  /* 0x000000913c007986 */ /* 0x0009e8000c10113c */
[----:B------:R2:W-:Y:S04]  /*2e680*/  STG.E.U8 desc[UR60][R124.64], R146 ;  /* 0x000000927c007986 */ /* 0x0005e8000c10113c */
[----:B------:R2:W-:Y:S01]  /*2e690*/  STG.E.U8 desc[UR60][R128.64], R147 ;  /* 0x0000009380007986 */ /* 0x0005e2000c10113c */
[----:B-1----:R-:W-:Y:S01]  /*2e6a0*/  IMAD R144, R163, 0x2, R154 ;  /* 0x00000002a3907824 */ /* 0x002fe200078e029a */
[----:B----4-:R-:W-:Y:S01]  /*2e6b0*/  IADD3 R60, P0, R152, R75, RZ ;  /* 0x0000004b983c7210 */ /* 0x010fe20007f1e0ff */
[----:B------:R-:W1:Y:S01]  /*2e6c0*/  LDC R145, c[0x0][0x278] ;  /* 0x00009e00ff917b82 */ /* 0x000e620000000800 */
[----:B------:R-:W-:-:S02]  /*2e6d0*/  PRMT R143, R40, 0x7773, RZ ;  /* 0x00007773288f7816 */ /* 0x000fc400000000ff */
[----:B------:R-:W-:Y:S01]  /*2e6e0*/  LEA.HI.X.SX32 R61, R152, R71, 0x1, P0 ;  /* 0x00000047983d7211 */ /* 0x000fe200000f0eff */
[----:B--2---:R-:W-:-:S04]  /*2e6f0*/  IMAD R146, R156, R153, RZ ;  /* 0x000000999c927224 */ /* 0x004fc800078e02ff */
[----:B------:R-:W2:Y:S01]  /*2e700*/  LDC R129, c[0x0][0x278] ;  /* 0x00009e00ff817b82 */ /* 0x000ea20000000800 */
[-C--:B------:R-:W-:Y:S02]  /*2e710*/  IADD3 R62, P3, R154, R75.reuse, RZ ;  /* 0x0000004b9a3e7210 */ /* 0x080fe40007f7e0ff */
[----:B------:R-:W-:Y:S01]  /*2e720*/  IADD3 R124, P0, R144, R75, RZ ;  /* 0x0000004b907c7210 */ /* 0x000fe20007f1e0ff */
[----:B------:R4:W-:Y:S01]  /*2e730*/  STG.E.U8 desc[UR60][R60.64], R143 ;  /* 0x0000008f3c007986 */ /* 0x0009e2000c10113c */
[-C--:B------:R-:W-:Y:S02]  /*2e740*/  LEA.HI.X.SX32 R63, R154, R71.reuse, 0x1, P3 ;  /* 0x000000479a3f7211 */ /* 0x080fe400018f0eff */
[----:B------:R-:W-:Y:S01]  /*2e750*/  LEA.HI.X.SX32 R125, R144, R71, 0x1, P0 ;  /* 0x00000047907d7211 */ /* 0x000fe200000f0eff */
[----:B---3--:R-:W-:Y:S01]  /*2e760*/  IMAD R144, R151, 0x4, R144 ;  /* 0x0000000497907824 */ /* 0x008fe200078e0290 */
[----:B------:R-:W3:Y:S01]  /*2e770*/  LDC R147, c[0x0][0x278] ;  /* 0x00009e00ff937b82 */ /* 0x000ee20000000800 */
[----:B------:R0:W-:Y:S01]  /*2e780*/  STG.E.U8 desc[UR60][R62.64], R142 ;  /* 0x0000008e3e007986 */ /* 0x0001e2000c10113c */
[----:B----4-:R-:W-:Y:S01]  /*2e790*/  IADD3 R60, P0, R146, R75, RZ ;  /* 0x0000004b923c7210 */ /* 0x010fe20007f1e0ff */
[----:B------:R-:W-:-:S05]  /*2e7a0*/  IMAD R128, R155, 0x2, R144 ;  /* 0x000000029b807824 */ /* 0x000fca00078e0290 */
[----:B------:R-:W4:Y:S01]  /*2e7b0*/  LDC R143, c[0x0][0x278] ;  /* 0x00009e00ff8f7b82 */ /* 0x000f220000000800 */
[----:B------:R-:W-:Y:S02]  /*2e7c0*/  LEA.HI.X.SX32 R61, R146, R71, 0x1, P0 ;  /* 0x00000047923d7211 */ /* 0x000fe400000f0eff */
[C---:B0-----:R-:W-:Y:S01]  /*2e7d0*/  IADD3 R62, P0, R144.reuse, R75, RZ ;  /* 0x0000004b903e7210 */ /* 0x041fe20007f1e0ff */
[----:B------:R0:W-:Y:S01]  /*2e7e0*/  STG.E.U8 desc[UR60][R124.64], R56 ;  /* 0x000000387c007986 */ /* 0x0001e2000c10113c */
[----:B------:R-:W-:Y:S01]  /*2e7f0*/  PRMT R55, R43, 0x7773, RZ ;  /* 0x000077732b377816 */ /* 0x000fe200000000ff */
[----:B------:R-:W-:Y:S01]  /*2e800*/  IMAD R142, R157, 0x2, R128 ;  /* 0x000000029d8e7824 */ /* 0x000fe200078e0280 */
[----:B------:R-:W-:Y:S01]  /*2e810*/  LEA.HI.X.SX32 R63, R144, R71, 0x1, P0 ;  /* 0x00000047903f7211 */ /* 0x000fe200000f0eff */
[----:B------:R-:W4:Y:S01]  /*2e820*/  LDC R146, c[0x0][0x278] ;  /* 0x00009e00ff927b82 */ /* 0x000f220000000800 */
[----:B------:R-:W-:Y:S01]  /*2e830*/  PRMT R53, R32, 0x7770, RZ ;  /* 0x0000777020357816 */ /* 0x000fe200000000ff */
[----:B------:R1:W-:Y:S01]  /*2e840*/  STG.E.U8 desc[UR60][R60.64], R55 ;  /* 0x000000373c007986 */ /* 0x0003e2000c10113c */
[----:B------:R-:W-:-:S02]  /*2e850*/  PRMT R54, R33, 0x7770, RZ ;  /* 0x0000777021367816 */ /* 0x000fc400000000ff */
[C---:B0-----:R-:W-:Y:S01]  /*2e860*/  IADD3 R124, P0, R128.reuse, R75, RZ ;  /* 0x0000004b807c7210 */ /* 0x041fe20007f1e0ff */
[----:B--2---:R-:W-:Y:S02]  /*2e870*/  IMAD R56, R129, 0x2, R142 ;  /* 0x0000000281387824 */ /* 0x004fe400078e028e */
[----:B------:R-:W0:Y:S01]  /*2e880*/  LDC R129, c[0x0][0x278] ;  /* 0x00009e00ff817b82 */ /* 0x000e220000000800 */
[----:B------:R-:W-:Y:S02]  /*2e890*/  LEA.HI.X.SX32 R125, R128, R71, 0x1, P0 ;  /* 0x00000047807d7211 */ /* 0x000fe400000f0eff */
[----:B-1----:R-:W-:Y:S01]  /*2e8a0*/  IADD3 R60, P0, R142, R75, RZ ;  /* 0x0000004b8e3c7210 */ /* 0x002fe20007f1e0ff */
[----:B------:R1:W-:Y:S01]  /*2e8b0*/  STG.E.U8 desc[UR60][R62.64], R53 ;  /* 0x000000353e007986 */ /* 0x0003e2000c10113c */
[----:B------:R-:W-:Y:S01]  /*2e8c0*/  PRMT R52, R34, 0x7770, RZ ;  /* 0x0000777022347816 */ /* 0x000fe200000000ff */
[----:B------:R-:W-:Y:S01]  /*2e8d0*/  IMAD R128, R145, 0x2, R56 ;  /* 0x0000000291807824 */ /* 0x000fe200078e0238 */
[----:B------:R-:W-:Y:S01]  /*2e8e0*/  LEA.HI.X.SX32 R61, R142, R71, 0x1, P0 ;  /* 0x000000478e3d7211 */ /* 0x000fe200000f0eff */
[----:B------:R2:W-:Y:S01]  /*2e8f0*/  STG.E.U8 desc[UR60][R124.64], R54 ;  /* 0x000000367c007986 */ /* 0x0005e2000c10113c */
[----:B------:R-:W-:Y:S01]  /*2e900*/  PRMT R51, R35, 0x7770, RZ ;  /* 0x0000777023337816 */ /* 0x000fe200000000ff */
[----:B------:R-:W0:Y:S02]  /*2e910*/  LDC R145, c[0x0][0x278] ;  /* 0x00009e00ff917b82 */ /* 0x000e240000000800 */
[----:B------:R3:W-:Y:S01]  /*2e920*/  STG.E.U8 desc[UR60][R60.64], R52 ;  /* 0x000000343c007986 */ /* 0x0007e2000c10113c */
[----:B------:R-:W-:-:S05]  /*2e930*/  PRMT R46, R32, 0x7771, RZ ;  /* 0x00007771202e7816 */ /* 0x000fca00000000ff */
[----:B-1----:R-:W1:Y:S01]  /*2e940*/  LDC R63, c[0x0][0x278] ;  /* 0x00009e00ff3f7b82 */ /* 0x002e620000000800 */
[----:B--2---:R-:W-:-:S04]  /*2e950*/  IADD3 R54, P0, R56, R75, RZ ;  /* 0x0000004b38367210 */ /* 0x004fc80007f1e0ff */
[----:B------:R-:W-:Y:S01]  /*2e960*/  LEA.HI.X.SX32 R55, R56, R71, 0x1, P0 ;  /* 0x0000004738377211 */ /* 0x000fe200000f0eff */
[----:B---3--:R-:W-:Y:S01]  /*2e970*/  IMAD R56, R147, 0x2, R128 ;  /* 0x0000000293387824 */ /* 0x008fe200078e0280 */
[C---:B------:R-:W-:Y:S01]  /*2e980*/  IADD3 R52, P0, R128.reuse, R75, RZ ;  /* 0x0000004b80347210 */ /* 0x040fe20007f1e0ff */
[----:B------:R-:W2:Y:S02]  /*2e990*/  LDC R125, c[0x0][0x278] ;  /* 0x00009e00ff7d7b82 */ /* 0x000ea40000000800 */
[----:B------:R3:W-:Y:S01]  /*2e9a0*/  STG.E.U8 desc[UR60][R54.64], R51 ;  /* 0x0000003336007986 */ /* 0x0007e2000c10113c */
[----:B------:R-:W-:Y:S01]  /*2e9b0*/  LEA.HI.X.SX32 R53, R128, R71, 0x1, P0 ;  /* 0x0000004780357211 */ /* 0x000fe200000f0eff */
[----:B----4-:R-:W-:-:S04]  /*2e9c0*/  IMAD R62, R143, 0x2, R56 ;  /* 0x000000028f3e7824 */ /* 0x010fc800078e0238 */
[----:B------:R4:W-:Y:S01]  /*2e9d0*/  STG.E.U8 desc[UR60][R52.64], R46 ;  /* 0x0000002e34007986 */ /* 0x0009e2000c10113c */
[----:B------:R-:W-:Y:S01]  /*2e9e0*/  LEA.HI R151, R194, 0x6e, RZ, 0x1a ;  /* 0x0000006ec2977811 */ /* 0x000fe200078fd0ff */
[----:B------:R-:W2:Y:S01]  /*2e9f0*/  LDC R143, c[0x0][0x278] ;  /* 0x00009e00ff8f7b82 */ /* 0x000ea20000000800 */
[----:B---3--:R-:W-:-:S04]  /*2ea00*/  IADD3 R54, P0, R56, R75, RZ ;  /* 0x0000004b38367210 */ /* 0x008fc80007f1e0ff */
[----:B------:R-:W-:Y:S02]  /*2ea10*/  LEA.HI.X.SX32 R55, R56, R71, 0x1, P0 ;  /* 0x0000004738377211 */ /* 0x000fe400000f0eff */
[----:B----4-:R-:W-:-:S04]  /*2ea20*/  IADD3 R52, P0, R62, R75, RZ ;  /* 0x0000004b3e347210 */ /* 0x010fc80007f1e0ff */
[----:B------:R-:W-:Y:S01]  /*2ea30*/  LEA.HI.X.SX32 R53, R62, R71, 0x1, P0 ;  /* 0x000000473e357211 */ /* 0x000fe200000f0eff */
[----:B0-----:R-:W-:Y:S02]  /*2ea40*/  IMAD R62, R129, 0x4, R62 ;  /* 0x00000004813e7824 */ /* 0x001fe400078e023e */
[----:B------:R-:W0:Y:S01]  /*2ea50*/  LDC R129, c[0x0][0x278] ;  /* 0x00009e00ff817b82 */ /* 0x000e220000000800 */
[----:B------:R-:W-:Y:S01]  /*2ea60*/  PRMT R45, R33, 0x7771, RZ ;  /* 0x00007771212d7816 */ /* 0x000fe200000000ff */
[----:B------:R-:W-:Y:S01]  /*2ea70*/  IMAD R124, R151, R146, RZ ;  /* 0x00000092977c7224 */ /* 0x000fe200078e02ff */
[----:B------:R-:W-:Y:S01]  /*2ea80*/  PRMT R50, R34, 0x7771, RZ ;  /* 0x0000777122327816 */ /* 0x000fe200000000ff */
[----:B------:R-:W-:Y:S02]  /*2ea90*/  IMAD R46, R145, 0x2, R62 ;  /* 0x00000002912e7824 */ /* 0x000fe400078e023e */
[----:B------:R3:W-:Y:S01]  /*2eaa0*/  STG.E.U8 desc[UR60][R54.64], R45 ;  /* 0x0000002d36007986 */ /* 0x0007e2000c10113c */
[----:B------:R-:W-:-:S03]  /*2eab0*/  IADD3 R60, P3, R124, R75, RZ ;  /* 0x0000004b7c3c7210 */ /* 0x000fc60007f7e0ff */
[----:B------:R4:W-:Y:S01]  /*2eac0*/  STG.E.U8 desc[UR60][R52.64], R50 ;  /* 0x0000003234007986 */ /* 0x0009e2000c10113c */
[----:B------:R-:W-:Y:S02]  /*2ead0*/  PRMT R49, R35, 0x7771, RZ ;  /* 0x0000777123317816 */ /* 0x000fe400000000ff */
[----:B------:R-:W-:Y:S02]  /*2eae0*/  LEA.HI.X.SX32 R61, R124, R71, 0x1, P3 ;  /* 0x000000477c3d7211 */ /* 0x000fe400018f0eff */
[----:B------:R-:W-:Y:S01]  /*2eaf0*/  PRMT R48, R32, 0x7772, RZ ;  /* 0x0000777220307816 */ /* 0x000fe200000000ff */
[----:B---3--:R-:W3:Y:S01]  /*2eb00*/  LDC R45, c[0x0][0x278] ;  /* 0x00009e00ff2d7b82 */ /* 0x008ee20000000800 */
[----:B----4-:R-:W-:Y:S01]  /*2eb10*/  IADD3 R50, P0, R62, R75, RZ ;  /* 0x0000004b3e327210 */ /* 0x010fe20007f1e0ff */
[----:B-1----:R-:W-:-:S03]  /*2eb20*/  IMAD R54, R63, 0x2, R46 ;  /* 0x000000023f367824 */ /* 0x002fc600078e022e */
[----:B------:R-:W-:-:S03]  /*2eb30*/  LEA.HI.X.SX32 R51, R62, R71, 0x1, P0 ;  /* 0x000000473e337211 */ /* 0x000fc600000f0eff */
[----:B------:R-:W1:Y:S01]  /*2eb40*/  LDC R55, c[0x0][0x278] ;  /* 0x00009e00ff377b82 */ /* 0x000e620000000800 */
[C---:B------:R-:W-:Y:S01]  /*2eb50*/  IADD3 R52, P0, R46.reuse, R75, RZ ;  /* 0x0000004b2e347210 */ /* 0x040fe20007f1e0ff */
[----:B------:R4:W-:Y:S01]  /*2eb60*/  STG.E.U8 desc[UR60][R60.64], R49 ;  /* 0x000000313c007986 */ /* 0x0009e2000c10113c */
[----:B--2---:R-:W-:Y:S02]  /*2eb70*/  IMAD R56, R125, 0x2, R54 ;  /* 0x000000027d387824 */ /* 0x004fe400078e0236 */
[----:B------:R-:W-:Y:S01]  /*2eb80*/  LEA.HI.X.SX32 R53, R46, R71, 0x1, P0 ;  /* 0x000000472e357211 */ /* 0x000fe200000f0eff */
[----:B------:R2:W-:Y:S01]  /*2eb90*/  STG.E.U8 desc[UR60][R50.64], R48 ;  /* 0x0000003032007986 */ /* 0x0005e2000c10113c */
[----:B------:R-:W-:Y:S01]  /*2eba0*/  PRMT R47, R33, 0x7772, RZ ;  /* 0x00007772212f7816 */ /* 0x000fe200000000ff */
[----:B------:R-:W1:Y:S01]  /*2ebb0*/  LDC R63, c[0x0][0x278] ;  /* 0x00009e00ff3f7b82 */ /* 0x000e620000000800 */
[----:B------:R-:W-:-:S07]  /*2ebc0*/  PRMT R148, R34, 0x7772, RZ ;  /* 0x0000777222947816 */ /* 0x000fce00000000ff */
[----:B----4-:R-:W4:Y:S01]  /*2ebd0*/  LDC R61, c[0x0][0x278] ;  /* 0x00009e00ff3d7b82 */ /* 0x010f220000000800 */
[----:B--2---:R-:W-:-:S04]  /*2ebe0*/  IADD3 R48, P0, R54, R75, RZ ;  /* 0x0000004b36307210 */ /* 0x004fc80007f1e0ff */
[----:B------:R-:W-:Y:S01]  /*2ebf0*/  LEA.HI.X.SX32 R49, R54, R71, 0x1, P0 ;  /* 0x0000004736317211 */ /* 0x000fe200000f0eff */
[----:B0-----:R-:W-:Y:S01]  /*2ec00*/  IMAD R54, R129, 0x2, R56 ;  /* 0x0000000281367824 */ /* 0x001fe200078e0238 */
[----:B------:R-:W-:Y:S01]  /*2ec10*/  IADD3 R46, P0, R56, R75, RZ ;  /* 0x0000004b382e7210 */ /* 0x000fe20007f1e0ff */
[----:B------:R-:W0:Y:S01]  /*2ec20*/  LDC R51, c[0x0][0x278] ;  /* 0x00009e00ff337b82 */ /* 0x000e220000000800 */
[----:B------:R2:W-:Y:S01]  /*2ec30*/  STG.E.U8 desc[UR60][R52.64], R47 ;  /* 0x0000002f34007986 */ /* 0x0005e2000c10113c */
[----:B------:R-:W-:Y:S01]  /*2ec40*/  PRMT R149, R35, 0x7772, RZ ;  /* 0x0000777223957816 */ /* 0x000fe200000000ff */
[----:B------:R-:W-:Y:S02]  /*2ec50*/  IMAD R50, R143, 0x2, R54 ;  /* 0x000000028f327824 */ /* 0x000fe400078e0236 */
[----:B------:R3:W-:Y:S01]  /*2ec60*/  STG.E.U8 desc[UR60][R48.64], R148 ;  /* 0x0000009430007986 */ /* 0x0007e2000c10113c */
[----:B------:R-:W-:Y:S02]  /*2ec70*/  PRMT R150, R32, 0x7773, RZ ;  /* 0x0000777320967816 */ /* 0x000fe400000000ff */
[----:B------:R-:W-:Y:S01]  /*2ec80*/  PRMT R179, R33, 0x7773, RZ ;  /* 0x0000777321b37816 */ /* 0x000fe200000000ff */
[----:B------:R-:W0:Y:S01]  /*2ec90*/  LDC R125, c[0x0][0x278] ;  /* 0x00009e00ff7d7b82 */ /* 0x000e220000000800 */
[----:B--2---:R-:W-:-:S02]  /*2eca0*/  LEA.HI.X.SX32 R47, R56, R71, 0x1, P0 ;  /* 0x00000047382f7211 */ /* 0x004fc400000f0eff */
[----:B---3--:R-:W-:-:S05]  /*2ecb0*/  IADD3 R48, P0, R54, R75, RZ ;  /* 0x0000004b36307210 */ /* 0x008fca0007f1e0ff */
[----:B------:R-:W2:Y:S01]  /*2ecc0*/  LDC R53, c[0x0][0x278] ;  /* 0x00009e00ff357b82 */ /* 0x000ea20000000800 */
[----:B------:R3:W-:Y:S01]  /*2ecd0*/  STG.E.U8 desc[UR60][R46.64], R149 ;  /* 0x000000952e007986 */ /* 0x0007e2000c10113c */
[----:B------:R-:W-:Y:S01]  /*2ece0*/  IMAD R52, R45, 0x2, R50 ;  /* 0x000000022d347824 */ /* 0x000fe200078e0232 */
[----:B------:R-:W-:Y:S02]  /*2ecf0*/  LEA.HI.X.SX32 R49, R54, R71, 0x1, P0 ;  /* 0x0000004736317211 */ /* 0x000fe400000f0eff */
[----:B------:R-:W-:-:S03]  /*2ed00*/  LEA.HI R54, R194, 0x7e, RZ, 0x1a ;  /* 0x0000007ec2367811 */ /* 0x000fc600078fd0ff */
[----:B------:R-:W2:Y:S01]  /*2ed10*/  LDC R45, c[0x0][0x278] ;  /* 0x00009e00ff2d7b82 */ /* 0x000ea20000000800 */
[----:B------:R4:W-:Y:S01]  /*2ed20*/  STG.E.U8 desc[UR60][R48.64], R150 ;  /* 0x0000009630007986 */ /* 0x0009e2000c10113c */
[----:B---3--:R-:W-:Y:S02]  /*2ed30*/  IADD3 R46, P0, R50, R75, RZ ;  /* 0x0000004b322e7210 */ /* 0x008fe40007f1e0ff */
[----:B------:R-:W-:Y:S01]  /*2ed40*/  PRMT R180, R34, 0x7773, RZ ;  /* 0x0000777322b47816 */ /* 0x000fe200000000ff */
[----:B------:R-:W-:Y:S01]  /*2ed50*/  STL [R1+0xc], R6 ;  /* 0x00000c0601007387 */ /* 0x000fe20000100800 */
[----:B------:R-:W-:Y:S01]  /*2ed60*/  LEA.HI.X.SX32 R47, R50, R71, 0x1, P0 ;  /* 0x00000047322f7211 */ /* 0x000fe200000f0eff */
[----:B-1----:R-:W-:Y:S01]  /*2ed70*/  IMAD R50, R54, R55, RZ ;  /* 0x0000003736327224 */ /* 0x002fe200078e02ff */
[----:B------:R-:W-:Y:S01]  /*2ed80*/  PRMT R196, R35, 0x7773, RZ ;  /* 0x0000777323c47816 */ /* 0x000fe200000000ff */
[----:B------:R-:W1:Y:S01]  /*2ed90*/  LDC R55, c[0x0][0x278] ;  /* 0x00009e00ff377b82 */ /* 0x000e620000000800 */
[C---:B----4-:R-:W-:Y:S01]  /*2eda0*/  IADD3 R48, P0, R52.reuse, R75, RZ ;  /* 0x0000004b34307210 */ /* 0x050fe20007f1e0ff */
[----:B------:R3:W-:Y:S03]  /*2edb0*/  STG.E.U8 desc[UR60][R46.64], R179 ;  /* 0x000000b32e007986 */ /* 0x0007e6000c10113c */
[----:B------:R-:W-:Y:S01]  /*2edc0*/  LEA.HI.X.SX32 R49, R52, R71, 0x1, P0 ;  /* 0x0000004734317211 */ /* 0x000fe200000f0eff */
[----:B------:R-:W-:-:S02]  /*2edd0*/  IMAD R52, R61, 0x4, R52 ;  /* 0x000000043d347824 */ /* 0x000fc400078e0234 */
[----:B------:R-:W4:Y:S02]  /*2ede0*/  LDC R61, c[0x0][0x278] ;  /* 0x00009e00ff3d7b82 */ /* 0x000f240000000800 */
[----:B------:R0:W-:Y:S01]  /*2edf0*/  STG.E.U8 desc[UR60][R48.64], R180 ;  /* 0x000000b430007986 */ /* 0x0001e2000c10113c */
[----:B---3--:R-:W-:Y:S01]  /*2ee00*/  IADD3 R46, P0, R50, R75, RZ ;  /* 0x0000004b322e7210 */ /* 0x008fe20007f1e0ff */
[----:B0-----:R-:W-:Y:S01]  /*2ee10*/  IMAD R54, R51, 0x2, R52 ;  /* 0x0000000233367824 */ /* 0x001fe200078e0234 */
[----:B------:R-:W-:-:S03]  /*2ee20*/  PRMT R178, R30, 0x7770, RZ ;  /* 0x000077701eb27816 */ /* 0x000fc600000000ff */
[----:B------:R-:W0:Y:S01]  /*2ee30*/  LDC R56, c[0x0][0x278] ;  /* 0x00009e00ff387b82 */ /* 0x000e220000000800 */
[----:B------:R-:W-:Y:S02]  /*2ee40*/  LEA.HI.X.SX32 R47, R50, R71, 0x1, P0 ;  /* 0x00000047322f7211 */ /* 0x000fe400000f0eff */
[----:B------:R-:W-:Y:S02]  /*2ee50*/  IADD3 R48, P0, R52, R75, RZ ;  /* 0x0000004b34307210 */ /* 0x000fe40007f1e0ff */
[----:B------:R-:W-:-:S03]  /*2ee60*/  PRMT R44, R31, 0x7770, RZ ;  /* 0x000077701f2c7816 */ /* 0x000fc600000000ff */
[----:B------:R-:W3:Y:S01]  /*2ee70*/  LDC R60, c[0x0][0x278] ;  /* 0x00009e00ff3c7b82 */ /* 0x000ee20000000800 */
[----:B------:R-:W-:Y:S01]  /*2ee80*/  LEA.HI.X.SX32 R49, R52, R71, 0x1, P0 ;  /* 0x0000004734317211 */ /* 0x000fe200000f0eff */
[----:B--2---:R-:W-:Y:S01]  /*2ee90*/  IMAD R52, R53, 0x2, R54 ;  /* 0x0000000235347824 */ /* 0x004fe200078e0236 */
[C---:B------:R-:W-:Y:S01]  /*2eea0*/  IADD3 R50, P0, R54.reuse, R75, RZ ;  /* 0x0000004b36327210 */ /* 0x040fe20007f1e0ff */
[----:B------:R2:W-:Y:S04]  /*2eeb0*/  STG.E.U8 desc[UR60][R46.64], R196 ;  /* 0x000000c42e007986 */ /* 0x0005e8000c10113c */
[----:B------:R-:W0:Y:S01]  /*2eec0*/  LDC R53, c[0x0][0x278] ;  /* 0x00009e00ff357b82 */ /* 0x000e220000000800 */
[----:B------:R-:W-:Y:S01]  /*2eed0*/  LEA.HI.X.SX32 R51, R54, R71, 0x1, P0 ;  /* 0x0000004736337211 */ /* 0x000fe200000f0eff */
[----:B------:R-:W-:Y:S01]  /*2eee0*/  IMAD R54, R45, 0x2, R52 ;  /* 0x000000022d367824 */ /* 0x000fe200078e0234 */
[----:B------:R1:W-:Y:S01]  /*2eef0*/  STG.E.U8 desc[UR60][R48.64], R186 ;  /* 0x000000ba30007986 */ /* 0x0003e2000c10113c */
[----:B--2---:R-:W-:-:S04]  /*2ef00*/  IADD3 R46, P0, R52, R75, RZ ;  /* 0x0000004b342e7210 */ /* 0x004fc80007f1e0ff */
[----:B------:R-:W-:Y:S01]  /*2ef10*/  LEA.HI.X.SX32 R47, R52, R71, 0x1, P0 ;  /* 0x00000047342f7211 */ /* 0x000fe200000f0eff */
[----:B-1----:R-:W-:Y:S01]  /*2ef20*/  IMAD R52, R55, 0x2, R54 ;  /* 0x0000000237347824 */ /* 0x002fe200078e0236 */
[C---:B------:R-:W-:Y:S01]  /*2ef30*/  IADD3 R48, P0, R54.reuse, R75, RZ ;  /* 0x0000004b36307210 */ /* 0x040fe20007f1e0ff */
[----:B------:R-:W1:Y:S01]  /*2ef40*/  LDC R55, c[0x0][0x278] ;  /* 0x00009e00ff377b82 */ /* 0x000e620000000800 */
[----:B------:R2:W-:Y:S02]  /*2ef50*/  STG.E.U8 desc[UR60][R50.64], R188 ;  /* 0x000000bc32007986 */ /* 0x0005e4000c10113c */
[----:B------:R-:W-:Y:S01]  /*2ef60*/  LEA.HI.X.SX32 R49, R54, R71, 0x1, P0 ;  /* 0x0000004736317211 */ /* 0x000fe200000f0eff */
[----:B----4-:R-:W-:Y:S01]  /*2ef70*/  IMAD R54, R61, 0x2, R52 ;  /* 0x000000023d367824 */ /* 0x010fe200078e0234 */
[----:B------:R4:W-:Y:S03]  /*2ef80*/  STG.E.U8 desc[UR60][R46.64], R178 ;  /* 0x000000b22e007986 */ /* 0x0009e6000c10113c */
[----:B------:R-:W3:Y:S01]  /*2ef90*/  LDC R61, c[0x0][0x278] ;  /* 0x00009e00ff3d7b82 */ /* 0x000ee20000000800 */
[----:B------:R4:W-:Y:S07]  /*2efa0*/  STG.E.U8 desc[UR60][R48.64], R44 ;  /* 0x0000002c30007986 */ /* 0x0009ee000c10113c */
[----:B--2---:R-:W2:Y:S01]  /*2efb0*/  LDC R51, c[0x0][0x278] ;  /* 0x00009e00ff337b82 */ /* 0x004ea20000000800 */
[----:B----4-:R-:W-:Y:S01]  /*2efc0*/  IADD3 R46, P0, R52, R75, RZ ;  /* 0x0000004b342e7210 */ /* 0x010fe20007f1e0ff */
[----:B------:R-:W-:-:S03]  /*2efd0*/  IMAD R50, R63, 0x2, R54 ;  /* 0x000000023f327824 */ /* 0x000fc600078e0236 */
[----:B------:R-:W-:Y:S02]  /*2efe0*/  LEA.HI.X.SX32 R47, R52, R71, 0x1, P0 ;  /* 0x00000047342f7211 */ /* 0x000fe400000f0eff */
[----:B------:R-:W-:Y:S01]  /*2eff0*/  IADD3 R44, P0, R54, R75, RZ ;  /* 0x0000004b362c7210 */ /* 0x000fe20007f1e0ff */
[----:B------:R-:W-:Y:S01]  /*2f000*/  STL [R1+0x4], R0 ;  /* 0x0000040001007387 */ /* 0x000fe20000100800 */
[----:B------:R-:W-:Y:S01]  /*2f010*/  LEA.HI R52, R194, 0x8e, RZ, 0x1a ;  /* 0x0000008ec2347811 */ /* 0x000fe200078fd0ff */
[----:B------:R-:W4:Y:S01]  /*2f020*/  LDC R63, c[0x0][0x278] ;  /* 0x00009e00ff3f7b82 */ /* 0x000f220000000800 */
[----:B------:R-:W-:Y:S02]  /*2f030*/  LEA.HI.X.SX32 R45, R54, R71, 0x1, P0 ;  /* 0x00000047362d7211 */ /* 0x000fe400000f0eff */
[----:B------:R-:W-:Y:S01]  /*2f040*/  IADD3 R48, P3, R50, R75, RZ ;  /* 0x0000004b32307210 */ /* 0x000fe20007f7e0ff */
[----:B0-----:R-:W-:Y:S01]  /*2f050*/  IMAD R52, R52, R53, RZ ;  /* 0x0000003534347224 */ /* 0x001fe200078e02ff */
[----:B------:R-:W-:Y:S02]  /*2f060*/  STG.E.U8 desc[UR60][R46.64], R200 ;  /* 0x000000c82e007986 */ /* 0x000fe4000c10113c */
[----:B------:R-:W-:Y:S01]  /*2f070*/  LEA.HI.X.SX32 R49, R50, R71, 0x1, P3 ;  /* 0x0000004732317211 */ /* 0x000fe200018f0eff */
[----:B------:R-:W0:Y:S01]  /*2f080*/  LDC R53, c[0x0][0x278] ;  /* 0x00009e00ff357b82 */ /* 0x000e220000000800 */
[----:B------:R-:W4:Y:S01]  /*2f090*/  LDL.LU R197, [R1+0x4] ;  /* 0x0000040001c57983 */ /* 0x000f220000300800 */
[----:B------:R-:W-:-:S03]  /*2f0a0*/  IMAD R50, R125, 0x4, R50 ;  /* 0x000000047d327824 */ /* 0x000fc600078e0232 */
[----:B------:R1:W-:Y:S01]  /*2f0b0*/  STG.E.U8 desc[UR60][R44.64], R199 ;  /* 0x000000c72c007986 */ /* 0x0003e2000c10113c */
[----:B------:R-:W-:Y:S02]  /*2f0c0*/  PRMT R198, R30, 0x7771, RZ ;  /* 0x000077711ec67816 */ /* 0x000fe400000000ff */
[----:B------:R-:W-:Y:S01]  /*2f0d0*/  PRMT R189, R31, 0x7771, RZ ;  /* 0x000077711fbd7816 */ /* 0x000fe200000000ff */
[----:B------:R-:W4:Y:S01]  /*2f0e0*/  LDC R125, c[0x0][0x278] ;  /* 0x00009e00ff7d7b82 */ /* 0x000f220000000800 */
[----:B-1----:R-:W-:-:S04]  /*2f0f0*/  IADD3 R44, P0, R52, R75, RZ ;  /* 0x0000004b342c7210 */ /* 0x002fc80007f1e0ff */
[----:B------:R-:W-:Y:S01]  /*2f100*/  LEA.HI.X.SX32 R45, R52, R71, 0x1, P0 ;  /* 0x00000047342d7211 */ /* 0x000fe200000f0eff */
[----:B------:R-:W-:Y:S01]  /*2f110*/  IMAD R52, R55, 0x2, R50 ;  /* 0x0000000237347824 */ /* 0x000fe200078e0232 */
[----:B------:R-:W-:Y:S01]  /*2f120*/  IADD3 R46, P0, R50, R75, RZ ;  /* 0x0000004b322e7210 */ /* 0x000fe20007f1e0ff */
[----:B------:R1:W-:Y:S01]  /*2f130*/  STG.E.U8 desc[UR60][R48.64], R198 ;  /* 0x000000c630007986 */ /* 0x0003e2000c10113c */
[----:B------:R-:W-:Y:S01]  /*2f140*/  PRMT R203, R30, 0x7772, RZ ;  /* 0x000077721ecb7816 */ /* 0x000fe200000000ff */
[----:B---3--:R-:W-:Y:S01]  /*2f150*/  IMAD R54, R61, 0x2, R52 ;  /* 0x000000023d367824 */ /* 0x008fe200078e0234 */
[----:B------:R-:W-:Y:S01]  /*2f160*/  LEA.HI.X.SX32 R47, R50, R71, 0x1, P0 ;  /* 0x00000047322f7211 */ /* 0x000fe200000f0eff */
[----:B------:R3:W-:Y:S01]  /*2f170*/  STG.E.U8 desc[UR60][R44.64], R189 ;  /* 0x000000bd2c007986 */ /* 0x0007e2000c10113c */
[----:B------:R-:W4:Y:S01]  /*2f180*/  LDC R55, c[0x0][0x278] ;  /* 0x00009e00ff377b82 */ /* 0x000f220000000800 */
[----:B--2---:R-:W-:Y:S02]  /*2f190*/  IMAD R50, R51, 0x2, R54 ;  /* 0x0000000233327824 */ /* 0x004fe400078e0236 */
[----:B------:R2:W-:Y:S01]  /*2f1a0*/  STG.E.U8 desc[UR60][R46.64], R202 ;  /* 0x000000ca2e007986 */ /* 0x0005e2000c10113c */
[----:B-1----:R-:W-:-:S04]  /*2f1b0*/  IADD3 R48, P3, R52, R75, RZ ;  /* 0x0000004b34307210 */ /* 0x002fc80007f7e0ff */
[----:B------:R-:W1:Y:S01]  /*2f1c0*/  LDC R61, c[0x0][0x278] ;  /* 0x00009e00ff3d7b82 */ /* 0x000e620000000800 */
[----:B---3--:R-:W-:-:S04]  /*2f1d0*/  IADD3 R44, P0, R54, R75, RZ ;  /* 0x0000004b362c7210 */ /* 0x008fc80007f1e0ff */
[----:B------:R-:W-:Y:S02]  /*2f1e0*/  LEA.HI.X.SX32 R45, R54, R71, 0x1, P0 ;  /* 0x00000047362d7211 */ /* 0x000fe400000f0eff */
[----:B--2---:R-:W-:-:S04]  /*2f1f0*/  IADD3 R46, P0, R50, R75, RZ ;  /* 0x0000004b322e7210 */ /* 0x004fc80007f1e0ff */
[-C--:B------:R-:W-:Y:S01]  /*2f200*/  LEA.HI.X.SX32 R47, R50, R71.reuse, 0x1, P0 ;  /* 0x00000047322f7211 */ /* 0x080fe200000f0eff */
[----:B0-----:R-:W-:Y:S02]  /*2f210*/  IMAD R50, R53, 0x2, R50 ;  /* 0x0000000235327824 */ /* 0x001fe400078e0232 */
[----:B------:R-:W0:Y:S01]  /*2f220*/  LDC R53, c[0x0][0x278] ;  /* 0x00009e00ff357b82 */ /* 0x000e220000000800 */
[----:B------:R-:W-:Y:S02]  /*2f230*/  LEA.HI.X.SX32 R49, R52, R71, 0x1, P3 ;  /* 0x0000004734317211 */ /* 0x000fe400018f0eff */
[----:B------:R-:W-:Y:S01]  /*2f240*/  PRMT R201, R31, 0x7772, RZ ;  /* 0x000077721fc97816 */ /* 0x000fe200000000ff */
[----:B----4-:R-:W-:Y:S02]  /*2f250*/  IMAD R52, R63, 0x2, R50 ;  /* 0x000000023f347824 */ /* 0x010fe400078e0232 */
[----:B------:R-:W-:Y:S02]  /*2f260*/  STG.E.U8 desc[UR60][R48.64], R204 ;  /* 0x000000cc30007986 */ /* 0x000fe4000c10113c */
[----:B------:R-:W-:Y:S01]  /*2f270*/  IMAD R54, R125, 0x2, R52 ;  /* 0x000000027d367824 */ /* 0x000fe200078e0234 */
[----:B------:R-:W2:Y:S01]  /*2f280*/  LDC R63, c[0x0][0x278] ;  /* 0x00009e00ff3f7b82 */ /* 0x000ea20000000800 */
[----:B------:R-:W-:Y:S04]  /*2f290*/  STG.E.U8 desc[UR60][R44.64], R203 ;  /* 0x000000cb2c007986 */ /* 0x000fe8000c10113c */
[----:B------:R3:W-:Y:S01]  /*2f2a0*/  STG.E.U8 desc[UR60][R46.64], R201 ;  /* 0x000000c92e007986 */ /* 0x0007e2000c10113c */
[----:B------:R-:W-:-:S02]  /*2f2b0*/  LEA.HI R51, R194, 0x9e, RZ, 0x1a ;  /* 0x0000009ec2337811 */ /* 0x000fc400078fd0ff */
[----:B------:R-:W4:Y:S01]  /*2f2c0*/  LDC R125, c[0x0][0x278] ;  /* 0x00009e00ff7d7b82 */ /* 0x000f220000000800 */
[----:B---3--:R-:W-:-:S04]  /*2f2d0*/  IADD3 R46, P0, R50, R75, RZ ;  /* 0x0000004b322e7210 */ /* 0x008fc80007f1e0ff */
[----:B------:R-:W-:Y:S02]  /*2f2e0*/  LEA.HI.X.SX32 R47, R50, R71, 0x1, P0 ;  /* 0x00000047322f7211 */ /* 0x000fe400000f0eff */
[-C--:B------:R-:W-:Y:S01]  /*2f2f0*/  IADD3 R50, P0, R54, R75.reuse, RZ ;  /* 0x0000004b36327210 */ /* 0x080fe20007f1e0ff */
[----:B------:R-:W-:Y:S01]  /*2f300*/  IMAD R56, R51, R56, RZ ;  /* 0x0000003833387224 */ /* 0x000fe200078e02ff */
[----:B------:R-:W-:Y:S02]  /*2f310*/  IADD3 R48, P3, R52, R75, RZ ;  /* 0x0000004b34307210 */ /* 0x000fe40007f7e0ff */
[-C--:B------:R-:W-:Y:S01]  /*2f320*/  LEA.HI.X.SX32 R51, R54, R71.reuse, 0x1, P0 ;  /* 0x0000004736337211 */ /* 0x080fe200000f0eff */
[----:B0-----:R-:W-:Y:S02]  /*2f330*/  IMAD R54, R53, 0x4, R54 ;  /* 0x0000000435367824 */ /* 0x001fe400078e0236 */
[----:B------:R-:W0:Y:S01]  /*2f340*/  LDC R53, c[0x0][0x278] ;  /* 0x00009e00ff357b82 */ /* 0x000e220000000800 */
[----:B------:R-:W-:-:S02]  /*2f350*/  LEA.HI.X.SX32 R49, R52, R71, 0x1, P3 ;  /* 0x0000004734317211 */ /* 0x000fc400018f0eff */
[----:B------:R-:W-:Y:S01]  /*2f360*/  IADD3 R44, P3, R56, R75, RZ ;  /* 0x0000004b382c7210 */ /* 0x000fe20007f7e0ff */
[----:B------:R-:W-:Y:S01]  /*2f370*/  IMAD R52, R55, 0x2, R54 ;  /* 0x0000000237347824 */ /* 0x000fe200078e0236 */
[----:B------:R-:W-:Y:S01]  /*2f380*/  PRMT R206, R30, 0x7773, RZ ;  /* 0x000077731ece7816 */ /* 0x000fe200000000ff */
[----:B------:R3:W-:Y:S01]  /*2f390*/  STG.E.U8 desc[UR60][R46.64], R210 ;  /* 0x000000d22e007986 */ /* 0x0007e2000c10113c */
[----:B------:R-:W-:Y:S01]  /*2f3a0*/  PRMT R208, R31, 0x7773, RZ ;  /* 0x000077731fd07816 */ /* 0x000fe200000000ff */
[----:B------:R-:W4:Y:S01]  /*2f3b0*/  LDC R55, c[0x0][0x278] ;  /* 0x00009e00ff377b82 */ /* 0x000f220000000800 */
[----:B------:R-:W-:Y:S01]  /*2f3c0*/  LEA.HI.X.SX32 R45, R56, R71, 0x1, P3 ;  /* 0x00000047382d7211 */ /* 0x000fe200018f0eff */
[----:B-1----:R-:W-:Y:S01]  /*2f3d0*/  IMAD R56, R61, 0x2, R52 ;  /* 0x000000023d387824 */ /* 0x002fe200078e0234 */
[----:B------:R1:W-:Y:S04]  /*2f3e0*/  STG.E.U8 desc[UR60][R48.64], R207 ;  /* 0x000000cf30007986 */ /* 0x0003e8000c10113c */
[----:B------:R-:W-:Y:S01]  /*2f3f0*/  STG.E.U8 desc[UR60][R50.64], R206 ;  /* 0x000000ce32007986 */ /* 0x000fe2000c10113c */
[----:B------:R-:W4:Y:S01]  /*2f400*/  LDC R61, c[0x0][0x278] ;  /* 0x00009e00ff3d7b82 */ /* 0x000f220000000800 */
[----:B---3--:R-:W-:-:S02]  /*2f410*/  IADD3 R46, P0, R54, R75, RZ ;  /* 0x0000004b362e7210 */ /* 0x008fc40007f1e0ff */
[----:B------:R3:W-:Y:S02]  /*2f420*/  STG.E.U8 desc[UR60][R44.64], R208 ;  /* 0x000000d02c007986 */ /* 0x0007e4000c10113c */
[----:B------:R-:W-:Y:S01]  /*2f430*/  LEA.HI.X.SX32 R47, R54, R71, 0x1, P0 ;  /* 0x00000047362f7211 */ /* 0x000fe200000f0eff */
[----:B--2---:R-:W-:Y:S01]  /*2f440*/  IMAD R54, R63, 0x2, R56 ;  /* 0x000000023f367824 */ /* 0x004fe200078e0238 */
[-C--:B-1----:R-:W-:Y:S01]  /*2f450*/  IADD3 R48, P3, R56, R75.reuse, RZ ;  /* 0x0000004b38307210 */ /* 0x082fe20007f7e0ff */
[----:B------:R-:W1:Y:S01]  /*2f460*/  LDC R63, c[0x0][0x278] ;  /* 0x00009e00ff3f7b82 */ /* 0x000e620000000800 */
[----:B---3--:R-:W-:-:S04]  /*2f470*/  IADD3 R44, P0, R52, R75, RZ ;  /* 0x0000004b342c7210 */ /* 0x008fc80007f1e0ff */
[----:B------:R-:W-:Y:S02]  /*2f480*/  LEA.HI.X.SX32 R45, R52, R71, 0x1, P0 ;  /* 0x00000047342d7211 */ /* 0x000fe400000f0eff */
[----:B------:R-:W-:-:S04]  /*2f490*/  IADD3 R50, P0, R54, R75, RZ ;  /* 0x0000004b36327210 */ /* 0x000fc80007f1e0ff */
[-C--:B------:R-:W-:Y:S01]  /*2f4a0*/  LEA.HI.X.SX32 R51, R54, R71.reuse, 0x1, P0 ;  /* 0x0000004736337211 */ /* 0x080fe200000f0eff */
[----:B0-----:R-:W-:Y:S02]  /*2f4b0*/  IMAD R54, R53, 0x2, R54 ;  /* 0x0000000235367824 */ /* 0x001fe400078e0236 */
[----:B------:R-:W0:Y:S01]  /*2f4c0*/  LDC R53, c[0x0][0x278] ;  /* 0x00009e00ff357b82 */ /* 0x000e220000000800 */
[----:B------:R-:W-:Y:S02]  /*2f4d0*/  PRMT R211, R22, 0x7770, RZ ;  /* 0x0000777016d37816 */ /* 0x000fe400000000ff */
[----:B------:R-:W-:Y:S01]  /*2f4e0*/  LEA.HI.X.SX32 R49, R56, R71, 0x1, P3 ;  /* 0x0000004738317211 */ /* 0x000fe200018f0eff */
[----:B----4-:R-:W-:Y:S01]  /*2f4f0*/  IMAD R52, R125, 0x2, R54 ;  /* 0x000000027d347824 */ /* 0x010fe200078e0236 */
[----:B------:R-:W-:Y:S01]  /*2f500*/  STG.E.U8 desc[UR60][R46.64], R213 ;  /* 0x000000d52e007986 */ /* 0x000fe2000c10113c */
[----:B------:R-:W-:-:S03]  /*2f510*/  LEA.HI R125, R194, 0xae, RZ, 0x1a ;  /* 0x000000aec27d7811 */ /* 0x000fc600078fd0ff */
[----:B------:R2:W-:Y:S01]  /*2f520*/  STG.E.U8 desc[UR60][R44.64], R212 ;  /* 0x000000d42c007986 */ /* 0x0005e2000c10113c */
[----:B------:R-:W-:Y:S02]  /*2f530*/  IMAD R56, R55, 0x2, R52 ;  /* 0x0000000237387824 */ /* 0x000fe400078e0234 */
[----:B------:R-:W3:Y:S01]  /*2f540*/  LDC R55, c[0x0][0x278] ;  /* 0x00009e00ff377b82 */ /* 0x000ee20000000800 */
[----:B------:R-:W-:Y:S04]  /*2f550*/  STG.E.U8 desc[UR60][R48.64], R211 ;  /* 0x000000d330007986 */ /* 0x000fe8000c10113c */
[----:B------:R4:W-:Y:S01]  /*2f560*/  STG.E.U8 desc[UR60][R50.64], R209 ;  /* 0x000000d132007986 */ /* 0x0009e2000c10113c */
[-C--:B--2---:R-:W-:Y:S02]  /*2f570*/  IADD3 R44, P0, R54, R75.reuse, RZ ;  /* 0x0000004b362c7210 */ /* 0x084fe40007f1e0ff */
[----:B------:R-:W-:-:S02]  /*2f580*/  IADD3 R46, P3, R52, R75, RZ ;  /* 0x0000004b342e7210 */ /* 0x000fc40007f7e0ff */
[----:B------:R-:W-:Y:S01]  /*2f590*/  LEA.HI.X.SX32 R45, R54, R71, 0x1, P0 ;  /* 0x00000047362d7211 */ /* 0x000fe200000f0eff */
[----:B----4-:R-:W2:Y:S01]  /*2f5a0*/  LDC R51, c[0x0][0x278] ;  /* 0x00009e00ff337b82 */ /* 0x010ea20000000800 */
[----:B------:R-:W-:Y:S01]  /*2f5b0*/  IMAD R54, R125, R60, RZ ;  /* 0x0000003c7d367224 */ /* 0x000fe200078e02ff */
[----:B------:R-:W-:Y:S02]  /*2f5c0*/  IADD3 R48, P0, R56, R75, RZ ;  /* 0x0000004b38307210 */ /* 0x000fe40007f1e0ff */
[----:B------:R4:W-:Y:S01]  /*2f5d0*/  STG.E.U8 desc[UR60][R44.64], R217 ;  /* 0x000000d92c007986 */ /* 0x0009e2000c10113c */
[-C--:B------:R-:W-:Y:S02]  /*2f5e0*/  LEA.HI.X.SX32 R47, R52, R71.reuse, 0x1, P3 ;  /* 0x00000047342f7211 */ /* 0x080fe400018f0eff */
[----:B------:R-:W-:Y:S01]  /*2f5f0*/  LEA.HI.X.SX32 R49, R56, R71, 0x1, P0 ;  /* 0x0000004738317211 */ /* 0x000fe200000f0eff */
[----:B------:R-:W-:Y:S01]  /*2f600*/  IMAD R56, R61, 0x4, R56 ;  /* 0x000000043d387824 */ /* 0x000fe200078e0238 */
[----:B------:R-:W-:Y:S01]  /*2f610*/  PRMT R215, R22, 0x7771, RZ ;  /* 0x0000777116d77816 */ /* 0x000fe200000000ff */
[----:B------:R-:W3:Y:S01]  /*2f620*/  LDC R61, c[0x0][0x278] ;  /* 0x00009e00ff3d7b82 */ /* 0x000ee20000000800 */
[----:B------:R1:W-:Y:S01]  /*2f630*/  STG.E.U8 desc[UR60][R46.64], R216 ;  /* 0x000000d82e007986 */ /* 0x0003e2000c10113c */
[----:B----4-:R-:W-:Y:S01]  /*2f640*/  IADD3 R44, P0, R54, R75, RZ ;  /* 0x0000004b362c7210 */ /* 0x010fe20007f1e0ff */
[----:B0-----:R-:W-:Y:S01]  /*2f650*/  IMAD R50, R53, 0x2, R56 ;  /* 0x0000000235327824 */ /* 0x001fe200078e0238 */
[----:B------:R-:W-:-:S04]  /*2f660*/  PRMT R222, R22, 0x7772, RZ ;  /* 0x0000777216de7816 */ /* 0x000fc800000000ff */
[----:B------:R-:W0:Y:S01]  /*2f670*/  LDC R53, c[0x0][0x278] ;  /* 0x00009e00ff357b82 */ /* 0x000e220000000800 */
[----:B------:R-:W-:Y:S02]  /*2f680*/  LEA.HI.X.SX32 R45, R54, R71, 0x1, P0 ;  /* 0x00000047362d7211 */ /* 0x000fe400000f0eff */
[C---:B-1----:R-:W-:Y:S01]  /*2f690*/  IADD3 R46, P0, R56.reuse, R75, RZ ;  /* 0x0000004b382e7210 */ /* 0x042fe20007f1e0ff */
[----:B------:R1:W-:Y:S01]  /*2f6a0*/  STG.E.U8 desc[UR60][R48.64], R215 ;  /* 0x000000d730007986 */ /* 0x0003e2000c10113c */
[----:B------:R-:W-:Y:S02]  /*2f6b0*/  IMAD R52, R63, 0x2, R50 ;  /* 0x000000023f347824 */ /* 0x000fe400078e0232 */
[----:B------:R-:W-:Y:S01]  /*2f6c0*/  LEA.HI.X.SX32 R47, R56, R71, 0x1, P0 ;  /* 0x00000047382f7211 */ /* 0x000fe200000f0eff */
[----:B------:R4:W-:Y:S01]  /*2f6d0*/  STG.E.U8 desc[UR60][R44.64], R218 ;  /* 0x000000da2c007986 */ /* 0x0009e2000c10113c */
[----:B------:R-:W0:Y:S01]  /*2f6e0*/  LDC R54, c[0x0][0x278] ;  /* 0x00009e00ff367b82 */ /* 0x000e220000000800 */
[----:B-1----:R-:W-:-:S07]  /*2f6f0*/  IADD3 R48, P0, R50, R75, RZ ;  /* 0x0000004b32307210 */ /* 0x002fce0007f1e0ff */
[----:B------:R-:W1:Y:S01]  /*2f700*/  LDC R125, c[0x0][0x278] ;  /* 0x00009e00ff7d7b82 */ /* 0x000e620000000800 */
[----:B------:R-:W-:Y:S01]  /*2f710*/  LEA.HI.X.SX32 R49, R50, R71, 0x1, P0 ;  /* 0x0000004732317211 */ /* 0x000fe200000f0eff */
[----:B--2---:R-:W-:Y:S01]  /*2f720*/  IMAD R50, R51, 0x2, R52 ;  /* 0x0000000233327824 */ /* 0x004fe200078e0234 */
[----:B----4-:R-:W-:-:S05]  /*2f730*/  IADD3 R44, P0, R52, R75, RZ ;  /* 0x0000004b342c7210 */ /* 0x010fca0007f1e0ff */
[----:B------:R-:W2:Y:S01]  /*2f740*/  LDC R51, c[0x0][0x278] ;  /* 0x00009e00ff337b82 */ /* 0x000ea20000000800 */
[----:B------:R4:W-:Y:S01]  /*2f750*/  STG.E.U8 desc[UR60][R46.64], R221 ;  /* 0x000000dd2e007986 */ /* 0x0009e2000c10113c */
[----:B------:R-:W-:Y:S01]  /*2f760*/  LEA.HI.X.SX32 R45, R52, R71, 0x1, P0 ;  /* 0x00000047342d7211 */ /* 0x000fe200000f0eff */
[----:B---3--:R-:W-:Y:S02]  /*2f770*/  IMAD R52, R55, 0x2, R50 ;  /* 0x0000000237347824 */ /* 0x008fe400078e0232 */
[----:B------:R-:W-:Y:S03]  /*2f780*/  STG.E.U8 desc[UR60][R48.64], R220 ;  /* 0x000000dc30007986 */ /* 0x000fe6000c10113c */
[----:B------:R-:W3:Y:S01]  /*2f790*/  LDC R55, c[0x0][0x278] ;  /* 0x00009e00ff377b82 */ /* 0x000ee20000000800 */
[----:B------:R0:W-:Y:S01]  /*2f7a0*/  STG.E.U8 desc[UR60][R44.64], R222 ;  /* 0x000000de2c007986 */ /* 0x0001e2000c10113c */
[----:B----4-:R-:W-:-:S02]  /*2f7b0*/  IADD3 R46, P0, R50, R75, RZ ;  /* 0x0000004b322e7210 */ /* 0x010fc40007f1e0ff */
[----:B------:R-:W-:-:S04]  /*2f7c0*/  LEA.HI R63, R194, 0xbe, RZ, 0x1a ;  /* 0x000000bec23f7811 */ /* 0x000fc800078fd0ff */
[----:B------:R-:W4:Y:S01]  /*2f7d0*/  LDC R56, c[0x0][0x278] ;  /* 0x00009e00ff387b82 */ /* 0x000f220000000800 */
[----:B------:R-:W-:Y:S01]  /*2f7e0*/  LEA.HI.X.SX32 R47, R50, R71, 0x1, P0 ;  /* 0x00000047322f7211 */ /* 0x000fe200000f0eff */
[----:B------:R-:W-:Y:S01]  /*2f7f0*/  IMAD R50, R61, 0x2, R52 ;  /* 0x000000023d327824 */ /* 0x000fe200078e0234 */
[----:B0-----:R-:W-:-:S03]  /*2f800*/  IADD3 R44, P0, R52, R75, RZ ;  /* 0x0000004b342c7210 */ /* 0x001fc60007f1e0ff */
[----:B------:R0:W-:Y:S02]  /*2f810*/  STG.E.U8 desc[UR60][R46.64], R219 ;  /* 0x000000db2e007986 */ /* 0x0001e4000c10113c */
[----:B------:R-:W1:Y:S01]  /*2f820*/  LDC R61, c[0x0][0x278] ;  /* 0x00009e00ff3d7b82 */ /* 0x000e620000000800 */
[----:B------:R-:W-:Y:S01]  /*2f830*/  LEA.HI.X.SX32 R45, R52, R71, 0x1, P0 ;  /* 0x00000047342d7211 */ /* 0x000fe200000f0eff */
[----:B------:R-:W-:-:S04]  /*2f840*/  IMAD R52, R53, 0x2, R50 ;  /* 0x0000000235347824 */ /* 0x000fc800078e0232 */
[----:B------:R2:W-:Y:S02]  /*2f850*/  STG.E.U8 desc[UR60][R44.64], R224 ;  /* 0x000000e02c007986 */ /* 0x0005e4000c10113c */
[----:B------:R-:W4:Y:S01]  /*2f860*/  LDC R53, c[0x0][0x278] ;  /* 0x00009e00ff357b82 */ /* 0x000f220000000800 */
[----:B0-----:R-:W-:-:S04]  /*2f870*/  IADD3 R46, P0, R50, R75, RZ ;  /* 0x0000004b322e7210 */ /* 0x001fc80007f1e0ff */
[----:B------:R-:W-:Y:S02]  /*2f880*/  LEA.HI.X.SX32 R47, R50, R71, 0x1, P0 ;  /* 0x00000047322f7211 */ /* 0x000fe400000f0eff */
[----:B--2---:R-:W-:-:S04]  /*2f890*/  IADD3 R44, P0, R52, R75, RZ ;  /* 0x0000004b342c7210 */ /* 0x004fc80007f1e0ff */
[----:B------:R-:W-:Y:S01]  /*2f8a0*/  LEA.HI.X.SX32 R45, R52, R71, 0x1, P0 ;  /* 0x00000047342d7211 */ /* 0x000fe200000f0eff */
[----:B------:R-:W-:Y:S02]  /*2f8b0*/  IMAD R52, R51, 0x4, R52 ;  /* 0x0000000433347824 */ /* 0x000fe400078e0234 */
[----:B------:R-:W0:Y:S01]  /*2f8c0*/  LDC R51, c[0x0][0x278] ;  /* 0x00009e00ff337b82 */ /* 0x000e220000000800 */
[----:B------:R-:W-:Y:S01]  /*2f8d0*/  PRMT R225, R22, 0x7773, RZ ;  /* 0x0000777316e17816 */ /* 0x000fe200000000ff */
[----:B------:R-:W-:Y:S01]  /*2f8e0*/  IMAD R54, R63, R54, RZ ;  /* 0x000000363f367224 */ /* 0x000fe200078e02ff */
[----:B------:R-:W-:Y:S01]  /*2f8f0*/  STG.E.U8 desc[UR60][R46.64], R227 ;  /* 0x000000e32e007986 */ /* 0x000fe2000c10113c */
[----:B---3--:R-:W-:-:S04]  /*2f900*/  IMAD R50, R55, 0x2, R52 ;  /* 0x0000000237327824 */ /* 0x008fc800078e0234 */
[----:B------:R-:W2:Y:S01]  /*2f910*/  LDC R63, c[0x0][0x278] ;  /* 0x00009e00ff3f7b82 */ /* 0x000ea20000000800 */
[----:B------:R-:W-:Y:S01]  /*2f920*/  IADD3 R48, P3, R54, R75, RZ ;  /* 0x0000004b36307210 */ /* 0x000fe20007f7e0ff */
[----:B------:R3:W-:Y:S01]  /*2f930*/  STG.E.U8 desc[UR60][R44.64], R225 ;  /* 0x000000e12c007986 */ /* 0x0007e2000c10113c */
[----:B------:R-:W-:Y:S02]  /*2f940*/  PRMT R226, R24, 0x7770, RZ ;  /* 0x0000777018e27816 */ /* 0x000fe400000000ff */
[----:B------:R-:W-:-:S03]  /*2f950*/  LEA.HI.X.SX32 R49, R54, R71, 0x1, P3 ;  /* 0x0000004736317211 */ /* 0x000fc600018f0eff */
[----:B------:R-:W2:Y:S01]  /*2f960*/  LDC R55, c[0x0][0x278] ;  /* 0x00009e00ff377b82 */ /* 0x000ea20000000800 */
[----:B---3--:R-:W-:-:S07]  /*2f970*/  IADD3 R44, P0, R52, R75, RZ ;  /* 0x0000004b342c7210 */ /* 0x008fce0007f1e0ff */
[----:B------:R-:W3:Y:S01]  /*2f980*/  LDC R54, c[0x0][0x278] ;  /* 0x00009e00ff367b82 */ /* 0x000ee20000000800 */
[----:B------:R-:W-:Y:S01]  /*2f990*/  LEA.HI.X.SX32 R45, R52, R71, 0x1, P0 ;  /* 0x00000047342d7211 */ /* 0x000fe200000f0eff */
[----:B-1----:R-:W-:Y:S01]  /*2f9a0*/  IMAD R52, R61, 0x2, R50 ;  /* 0x000000023d347824 */ /* 0x002fe200078e0232 */
[C---:B------:R-:W-:Y:S01]  /*2f9b0*/  IADD3 R46, P0, R50.reuse, R75, RZ ;  /* 0x0000004b322e7210 */ /* 0x040fe20007f1e0ff */
[----:B------:R1:W-:Y:S03]  /*2f9c0*/  STG.E.U8 desc[UR60][R48.64], R228 ;  /* 0x000000e430007986 */ /* 0x0003e6000c10113c */
[----:B------:R-:W-:Y:S01]  /*2f9d0*/  LEA.HI.X.SX32 R47, R50, R71, 0x1, P0 ;  /* 0x00000047322f7211 */ /* 0x000fe200000f0eff */
[----:B------:R0:W-:Y:S01]  /*2f9e0*/  STG.E.U8 desc[UR60][R44.64], R226 ;  /* 0x000000e22c007986 */ /* 0x0001e2000c10113c */
[----:B----4-:R-:W-:Y:S01]  /*2f9f0*/  IMAD R50, R53, 0x2, R52 ;  /* 0x0000000235327824 */ /* 0x010fe200078e0234 */
[----:B------:R-:W-:Y:S01]  /*2fa00*/  PRMT R230, R26, 0x7770, RZ ;  /* 0x000077701ae67816 */ /* 0x000fe200000000ff */
[----:B------:R-:W4:Y:S01]  /*2fa10*/  LDC R53, c[0x0][0x278] ;  /* 0x00009e00ff357b82 */ /* 0x000f220000000800 */
[----:B------:R0:W-:Y:S07]  /*2fa20*/  STG.E.U8 desc[UR60][R46.64], R229 ;  /* 0x000000e52e007986 */ /* 0x0001ee000c10113c */
[----:B-1----:R-:W1:Y:S01]  /*2fa30*/  LDC R49, c[0x0][0x278] ;  /* 0x00009e00ff317b82 */ /* 0x002e620000000800 */
[----:B0-----:R-:W-:Y:S01]  /*2fa40*/  IADD3 R44, P0, R52, R75, RZ ;  /* 0x0000004b342c7210 */ /* 0x001fe20007f1e0ff */
[----:B------:R-:W-:-:S03]  /*2fa50*/  IMAD R48, R51, 0x2, R50 ;  /* 0x0000000233307824 */ /* 0x000fc600078e0232 */
[----:B------:R-:W-:Y:S02]  /*2fa60*/  LEA.HI.X.SX32 R45, R52, R71, 0x1, P0 ;  /* 0x00000047342d7211 */ /* 0x000fe400000f0eff */
[C---:B------:R-:W-:Y:S01]  /*2fa70*/  IADD3 R46, P0, R50.reuse, R75, RZ ;  /* 0x0000004b322e7210 */ /* 0x040fe20007f1e0ff */
[----:B------:R-:W0:Y:S02]  /*2fa80*/  LDC R51, c[0x0][0x278] ;  /* 0x00009e00ff337b82 */ /* 0x000e240000000800 */
[----:B------:R3:W-:Y:S01]  /*2fa90*/  STG.E.U8 desc[UR60][R44.64], R230 ;  /* 0x000000e62c007986 */ /* 0x0007e2000c10113c */
[----:B------:R-:W-:Y:S01]  /*2faa0*/  LEA.HI.X.SX32 R47, R50, R71, 0x1, P0 ;  /* 0x00000047322f7211 */ /* 0x000fe200000f0eff */
[----:B--2---:R-:W-:Y:S01]  /*2fab0*/  IMAD R50, R63, 0x2, R48 ;  /* 0x000000023f327824 */ /* 0x004fe200078e0230 */
[----:B------:R-:W-:Y:S02]  /*2fac0*/  PRMT R232, R24, 0x7771, RZ ;  /* 0x0000777118e87816 */ /* 0x000fe400000000ff */
[----:B------:R-:W-:Y:S01]  /*2fad0*/  LEA.HI R61, R194, 0xce, RZ, 0x1a ;  /* 0x000000cec23d7811 */ /* 0x000fe200078fd0ff */
[----:B------:R2:W-:Y:S01]  /*2fae0*/  STG.E.U8 desc[UR60][R46.64], R223 ;  /* 0x000000df2e007986 */ /* 0x0005e2000c10113c */
[----:B------:R-:W-:Y:S01]  /*2faf0*/  PRMT R231, R26, 0x7771, RZ ;  /* 0x000077711ae77816 */ /* 0x000fe200000000ff */
[----:B------:R-:W4:Y:S01]  /*2fb00*/  LDC R63, c[0x0][0x278] ;  /* 0x00009e00ff3f7b82 */ /* 0x000f220000000800 */
[----:B---3--:R-:W-:-:S04]  /*2fb10*/  IADD3 R44, P0, R48, R75, RZ ;  /* 0x0000004b302c7210 */ /* 0x008fc80007f1e0ff */
[----:B------:R-:W-:Y:S01]  /*2fb20*/  LEA.HI.X.SX32 R45, R48, R71, 0x1, P0 ;  /* 0x00000047302d7211 */ /* 0x000fe200000f0eff */
[----:B------:R-:W-:Y:S01]  /*2fb30*/  IMAD R48, R55, 0x2, R50 ;  /* 0x0000000237307824 */ /* 0x000fe200078e0232 */
[C---:B--2---:R-:W-:Y:S01]  /*2fb40*/  IADD3 R46, P0, R50.reuse, R75, RZ ;  /* 0x0000004b322e7210 */ /* 0x044fe20007f1e0ff */
[----:B------:R-:W2:Y:S02]  /*2fb50*/  LDC R55, c[0x0][0x278] ;  /* 0x00009e00ff377b82 */ /* 0x000ea40000000800 */
[----:B------:R3:W-:Y:S01]  /*2fb60*/  STG.E.U8 desc[UR60][R44.64], R232 ;  /* 0x000000e82c007986 */ /* 0x0007e2000c10113c */
[----:B------:R-:W-:Y:S01]  /*2fb70*/  LEA.HI.X.SX32 R47, R50, R71, 0x1, P0 ;  /* 0x00000047322f7211 */ /* 0x000fe200000f0eff */
[----:B------:R-:W-:-:S04]  /*2fb80*/  IMAD R50, R61, R54, RZ ;  /* 0x000000363d327224 */ /* 0x000fc800078e02ff */
[----:B------:R-:W2:Y:S01]  /*2fb90*/  LDC R61, c[0x0][0x278] ;  /* 0x00009e00ff3d7b82 */ /* 0x000ea20000000800 */
[----:B------:R1:W-:Y:S01]  /*2fba0*/  STG.E.U8 desc[UR60][R46.64], R233 ;  /* 0x000000e92e007986 */ /* 0x0003e2000c10113c */
[----:B---3--:R-:W-:-:S04]  /*2fbb0*/  IADD3 R44, P0, R48, R75, RZ ;  /* 0x0000004b302c7210 */ /* 0x008fc80007f1e0ff */
[----:B------:R-:W-:Y:S01]  /*2fbc0*/  LEA.HI.X.SX32 R45, R48, R71, 0x1, P0 ;  /* 0x00000047302d7211 */ /* 0x000fe200000f0eff */
[----:B-1----:R-:W-:Y:S01]  /*2fbd0*/  IMAD R48, R49, 0x4, R48 ;  /* 0x0000000431307824 */ /* 0x002fe200078e0230 */
[----:B------:R-:W-:-:S03]  /*2fbe0*/  IADD3 R46, P0, R50, R75, RZ ;  /* 0x0000004b322e7210 */ /* 0x000fc60007f1e0ff */
[----:B------:R1:W-:Y:S01]  /*2fbf0*/  STG.E.U8 desc[UR60][R44.64], R231 ;  /* 0x000000e72c007986 */ /* 0x0003e2000c10113c */
[----:B------:R-:W-:Y:S01]  /*2fc00*/  LEA.HI.X.SX32 R47, R50, R71, 0x1, P0 ;  /* 0x00000047322f7211 */ /* 0x000fe200000f0eff */
[----:B0-----:R-:W-:Y:S02]  /*2fc10*/  IMAD R50, R51, 0x2, R48 ;  /* 0x0000000233327824 */ /* 0x001fe400078e0230 */
[----:B------:R-:W0:Y:S01]  /*2fc20*/  LDC R51, c[0x0][0x278] ;  /* 0x00009e00ff337b82 */ /* 0x000e220000000800 */
[----:B------:R-:W-:Y:S01]  /*2fc30*/  PRMT R236, R24, 0x7772, RZ ;  /* 0x0000777218ec7816 */ /* 0x000fe200000000ff */
[----:B----4-:R-:W-:Y:S01]  /*2fc40*/  IMAD R52, R53, 0x2, R50 ;  /* 0x0000000235347824 */ /* 0x010fe200078e0232 */
[C---:B-1----:R-:W-:Y:S01]  /*2fc50*/  IADD3 R44, P0, R48.reuse, R75, RZ ;  /* 0x0000004b302c7210 */ /* 0x042fe20007f1e0ff */
[----:B------:R-:W-:Y:S04]  /*2fc60*/  STG.E.U8 desc[UR60][R46.64], R234 ;  /* 0x000000ea2e007986 */ /* 0x000fe8000c10113c */
[----:B------:R-:W1:Y:S01]  /*2fc70*/  LDC R53, c[0x0][0x278] ;  /* 0x00009e00ff357b82 */ /* 0x000e620000000800 */
[----:B------:R-:W-:-:S02]  /*2fc80*/  LEA.HI.X.SX32 R45, R48, R71, 0x1, P0 ;  /* 0x00000047302d7211 */ /* 0x000fc400000f0eff */
[----:B------:R-:W-:-:S03]  /*2fc90*/  IADD3 R48, P0, R50, R75, RZ ;  /* 0x0000004b32307210 */ /* 0x000fc60007f1e0ff */
[----:B------:R3:W-:Y:S01]  /*2fca0*/  STG.E.U8 desc[UR60][R44.64], R236 ;  /* 0x000000ec2c007986 */ /* 0x0007e2000c10113c */
[----:B------:R-:W-:Y:S01]  /*2fcb0*/  LEA.HI.X.SX32 R49, R50, R71, 0x1, P0 ;  /* 0x0000004732317211 */ /* 0x000fe200000f0eff */
[----:B--2---:R-:W-:Y:S01]  /*2fcc0*/  IMAD R50, R55, 0x2, R52 ;  /* 0x0000000237327824 */ /* 0x004fe200078e0234 */
[----:B------:R-:W-:Y:S01]  /*2fcd0*/  PRMT R238, R26, 0x7772, RZ ;  /* 0x000077721aee7816 */ /* 0x000fe200000000ff */
[----:B------:R-:W2:Y:S01]  /*2fce0*/  LDC R55, c[0x0][0x278] ;  /* 0x00009e00ff377b82 */ /* 0x000ea20000000800 */
[----:B---3--:R-:W-:-:S04]  /*2fcf0*/  IADD3 R44, P0, R52, R75, RZ ;  /* 0x0000004b342c7210 */ /* 0x008fc80007f1e0ff */
[----:B------:R-:W-:Y:S01]  /*2fd00*/  LEA.HI.X.SX32 R45, R52, R71, 0x1, P0 ;  /* 0x00000047342d7211 */ /* 0x000fe200000f0eff */
[----:B------:R-:W-:Y:S01]  /*2fd10*/  IMAD R52, R61, 0x2, R50 ;  /* 0x000000023d347824 */ /* 0x000fe200078e0232 */
[C---:B------:R-:W-:Y:S01]  /*2fd20*/  IADD3 R46, P0, R50.reuse, R75, RZ ;  /* 0x0000004b322e7210 */ /* 0x040fe20007f1e0ff */
[----:B------:R-:W3:Y:S01]  /*2fd30*/  LDC R61, c[0x0][0x278] ;  /* 0x00009e00ff3d7b82 */ /* 0x000ee20000000800 */
[----:B------:R-:W-:Y:S02]  /*2fd40*/  STG.E.U8 desc[UR60][R48.64], R237 ;  /* 0x000000ed30007986 */ /* 0x000fe4000c10113c */
[----:B------:R-:W-:Y:S01]  /*2fd50*/  LEA.HI.X.SX32 R47, R50, R71, 0x1, P0 ;  /* 0x00000047322f7211 */ /* 0x000fe200000f0eff */
[----:B------:R-:W-:Y:S01]  /*2fd60*/  IMAD R50, R63, 0x2, R52 ;  /* 0x000000023f327824 */ /* 0x000fe200078e0234 */
[----:B------:R4:W-:Y:S03]  /*2fd70*/  STG.E.U8 desc[UR60][R44.64], R238 ;  /* 0x000000ee2c007986 */ /* 0x0009e6000c10113c */
[----:B0-----:R-:W-:Y:S01]  /*2fd80*/  IMAD R54, R51, 0x2, R50 ;  /* 0x0000000233367824 */ /* 0x001fe200078e0232 */
[----:B------:R-:W0:Y:S01]  /*2fd90*/  LDC R63, c[0x0][0x278] ;  /* 0x00009e00ff3f7b82 */ /* 0x000e220000000800 */
[----:B------:R1:W-:Y:S01]  /*2fda0*/  STG.E.U8 desc[UR60][R46.64], R235 ;  /* 0x000000eb2e007986 */ /* 0x0003e2000c10113c */
[----:B----4-:R-:W-:-:S06]  /*2fdb0*/  IADD3 R44, P0, R52, R75, RZ ;  /* 0x0000004b342c7210 */ /* 0x010fcc0007f1e0ff */
[----:B------:R-:W4:Y:S01]  /*2fdc0*/  LDC R51, c[0x0][0x278] ;  /* 0x00009e00ff337b82 */ /* 0x000f220000000800 */
[----:B------:R-:W-:Y:S02]  /*2fdd0*/  IADD3 R48, P3, R54, R75, RZ ;  /* 0x0000004b36307210 */ /* 0x000fe40007f7e0ff */
[----:B------:R-:W-:Y:S02]  /*2fde0*/  LEA.HI.X.SX32 R45, R52, R71, 0x1, P0 ;  /* 0x00000047342d7211 */ /* 0x000fe400000f0eff */
[----:B-1----:R-:W-:Y:S02]  /*2fdf0*/  IADD3 R46, P0, R50, R75, RZ ;  /* 0x0000004b322e7210 */ /* 0x002fe40007f1e0ff */
[----:B------:R-:W-:Y:S02]  /*2fe00*/  LEA.HI R52, R194, 0xde, RZ, 0x1a ;  /* 0x000000dec2347811 */ /* 0x000fe400078fd0ff */
[----:B------:R-:W-:Y:S02]  /*2fe10*/  PRMT R241, R24, 0x7773, RZ ;  /* 0x0000777318f17816 */ /* 0x000fe400000000ff */
[----:B------:R-:W-:Y:S01]  /*2fe20*/  LEA.HI.X.SX32 R47, R50, R71, 0x1, P0 ;  /* 0x00000047322f7211 */ /* 0x000fe200000f0eff */
[----:B------:R-:W-:Y:S01]  /*2fe30*/  IMAD R50, R52, R53, RZ ;  /* 0x0000003534327224 */ /* 0x000fe200078e02ff */
[----:B------:R-:W-:-:S02]  /*2fe40*/  PRMT R239, R26, 0x7773, RZ ;  /* 0x000077731aef7816 */ /* 0x000fc400000000ff */
[----:B------:R-:W-:Y:S01]  /*2fe50*/  LEA.HI.X.SX32 R49, R54, R71, 0x1, P3 ;  /* 0x0000004736317211 */ /* 0x000fe200018f0eff */
[----:B------:R-:W-:Y:S01]  /*2fe60*/  STG.E.U8 desc[UR60][R44.64], R241 ;  /* 0x000000f12c007986 */ /* 0x000fe2000c10113c */
[----:B--2---:R-:W-:Y:S01]  /*2fe70*/  IMAD R54, R55, 0x4, R54 ;  /* 0x0000000437367824 */ /* 0x004fe200078e0236 */
[----:B------:R-:W1:Y:S02]  /*2fe80*/  LDC R53, c[0x0][0x278] ;  /* 0x00009e00ff357b82 */ /* 0x000e640000000800 */
[----:B------:R-:W-:Y:S04]  /*2fe90*/  STG.E.U8 desc[UR60][R46.64], R240 ;  /* 0x000000f02e007986 */ /* 0x000fe8000c10113c */
[----:B------:R2:W-:Y:S02]  /*2fea0*/  STG.E.U8 desc[UR60][R48.64], R239 ;  /* 0x000000ef30007986 */ /* 0x0005e4000c10113c */
[----:B------:R-:W1:Y:S01]  /*2feb0*/  LDC R55, c[0x0][0x278] ;  /* 0x00009e00ff377b82 */ /* 0x000e620000000800 */
[----:B--2---:R-:W-:-:S04]  /*2fec0*/  IADD3 R48, P0, R50, R75, RZ ;  /* 0x0000004b32307210 */ /* 0x004fc80007f1e0ff */
[----:B------:R-:W-:Y:S01]  /*2fed0*/  LEA.HI.X.SX32 R49, R50, R71, 0x1, P0 ;  /* 0x0000004732317211 */ /* 0x000fe200000f0eff */
[----:B---3--:R-:W-:Y:S01]  /*2fee0*/  IMAD R50, R61, 0x2, R54 ;  /* 0x000000023d327824 */ /* 0x008fe200078e0236 */
[----:B------:R-:W-:-:S03]  /*2fef0*/  IADD3 R46, P0, R54, R75, RZ ;  /* 0x0000004b362e7210 */ /* 0x000fc60007f1e0ff */
[----:B0-----:R-:W-:Y:S01]  /*2ff00*/  IMAD R52, R63, 0x2, R50 ;  /* 0x000000023f347824 */ /* 0x001fe200078e0232 */
[----:B------:R-:W-:Y:S01]  /*2ff10*/  IADD3 R44, P3, R50, R75, RZ ;  /* 0x0000004b322c7210 */ /* 0x000fe20007f7e0ff */
[----:B------:R0:W-:Y:S01]  /*2ff20*/  STG.E.U8 desc[UR60][R48.64], R244 ;  /* 0x000000f430007986 */ /* 0x0001e2000c10113c */
[-C--:B------:R-:W-:Y:S01]  /*2ff30*/  LEA.HI.X.SX32 R47, R54, R71.reuse, 0x1, P0 ;  /* 0x00000047362f7211 */ /* 0x080fe200000f0eff */
[----:B------:R-:W2:Y:S01]  /*2ff40*/  LDC R63, c[0x0][0x278] ;  /* 0x00009e00ff3f7b82 */ /* 0x000ea20000000800 */
[----:B------:R-:W-:Y:S01]  /*2ff50*/  LEA.HI.X.SX32 R45, R50, R71, 0x1, P3 ;  /* 0x00000047322d7211 */ /* 0x000fe200018f0eff */
[----:B----4-:R-:W-:Y:S02]  /*2ff60*/  IMAD R50, R51, 0x2, R52 ;  /* 0x0000000233327824 */ /* 0x010fe400078e0234 */
[----:B------:R3:W-:Y:S04]  /*2ff70*/  STG.E.U8 desc[UR60][R46.64], R242 ;  /* 0x000000f22e007986 */ /* 0x0007e8000c10113c */
[----:B------:R-:W4:Y:S01]  /*2ff80*/  LDC R51, c[0x0][0x278] ;  /* 0x00009e00ff337b82 */ /* 0x000f220000000800 */
[----:B0-----:R-:W-:-:S04]  /*2ff90*/  IADD3 R48, P0, R52, R75, RZ ;  /* 0x0000004b34307210 */ /* 0x001fc80007f1e0ff */
[----:B------:R-:W-:Y:S02]  /*2ffa0*/  LEA.HI.X.SX32 R49, R52, R71, 0x1, P0 ;  /* 0x0000004734317211 */ /* 0x000fe400000f0eff */
[C---:B---3--:R-:W-:Y:S02]  /*2ffb0*/  IADD3 R46, P0, R50.reuse, R75, RZ ;  /* 0x0000004b322e7210 */ /* 0x048fe40007f1e0ff */
[----:B------:R-:W-:Y:S02]  /*2ffc0*/  PRMT R245, R17, 0x7770, RZ ;  /* 0x0000777011f57816 */ /* 0x000fe400000000ff */
[----:B------:R-:W-:Y:S01]  /*2ffd0*/  LEA.HI.X.SX32 R47, R50, R71, 0x1, P0 ;  /* 0x00000047322f7211 */ /* 0x000fe200000f0eff */
[----:B-1----:R-:W-:Y:S01]  /*2ffe0*/  IMAD R50, R53, 0x2, R50 ;  /* 0x0000000235327824 */ /* 0x002fe200078e0232 */
[----:B------:R-:W-:Y:S01]  /*2fff0*/  PRMT R43, R18, 0x7770, RZ ;  /* 0x00007770122b7816 */ /* 0x000fe200000000ff */
[----:B------:R-:W0:Y:S01]  /*30000*/  LDC R53, c[0x0][0x278] ;  /* 0x00009e00ff357b82 */ /* 0x000e220000000800 */
[----:B------:R-:W-:Y:S01]  /*30010*/  LEA.HI R61, R194, 0xee, RZ, 0x1a ;  /* 0x000000eec23d7811 */ /* 0x000fe200078fd0ff */
[----:B------:R-:W-:Y:S01]  /*30020*/  IMAD R52, R55, 0x2, R50 ;  /* 0x0000000237347824 */ /* 0x000fe200078e0232 */
[----:B------:R-:W-:Y:S04]  /*30030*/  STG.E.U8 desc[UR60][R44.64], R245 ;  /* 0x000000f52c007986 */ /* 0x000fe8000c10113c */
[----:B------:R-:W-:Y:S01]  /*30040*/  STG.E.U8 desc[UR60][R48.64], R43 ;  /* 0x0000002b30007986 */ /* 0x000fe2000c10113c */
[----:B------:R-:W1:Y:S01]  /*30050*/  LDC R55, c[0x0][0x278] ;  /* 0x00009e00ff377b82 */ /* 0x000e620000000800 */
[----:B------:R-:W-:-:S02]  /*30060*/  IMAD R56, R61, R56, RZ ;  /* 0x000000383d387224 */ /* 0x000fc400078e02ff */
[----:B------:R3:W-:Y:S01]  /*30070*/  STG.E.U8 desc[UR60][R46.64], R42 ;  /* 0x0000002a2e007986 */ /* 0x0007e2000c10113c */
[----:B------:R-:W-:-:S04]  /*30080*/  IMAD R54, R125, 0x2, R52 ;  /* 0x000000027d367824 */ /* 0x000fc800078e0234 */
[----:B------:R-:W2:Y:S01]  /*30090*/  LDC R61, c[0x0][0x278] ;  /* 0x00009e00ff3d7b82 */ /* 0x000ea20000000800 */
[----:B---3--:R-:W-:-:S04]  /*300a0*/  IADD3 R42, P0, R50, R75, RZ ;  /* 0x0000004b322a7210 */ /* 0x008fc80007f1e0ff */
[----:B------:R-:W-:Y:S02]  /*300b0*/  LEA.HI.X.SX32 R43, R50, R71, 0x1, P0 ;  /* 0x00000047322b7211 */ /* 0x000fe400000f0eff */
[----:B------:R-:W-:-:S04]  /*300c0*/  IADD3 R46, P0, R54, R75, RZ ;  /* 0x0000004b362e7210 */ /* 0x000fc80007f1e0ff */
[----:B------:R-:W-:Y:S01]  /*300d0*/  LEA.HI.X.SX32 R47, R54, R71, 0x1, P0 ;  /* 0x00000047362f7211 */ /* 0x000fe200000f0eff */
[----:B----4-:R-:W-:Y:S02]  /*300e0*/  IMAD R54, R51, 0x4, R54 ;  /* 0x0000000433367824 */ /* 0x010fe400078e0236 */
[----:B------:R-:W3:Y:S01]  /*300f0*/  LDC R51, c[0x0][0x278] ;  /* 0x00009e00ff337b82 */ /* 0x000ee20000000800 */
[C---:B------:R-:W-:Y:S01]  /*30100*/  IADD3 R44, P3, R52.reuse, R75, RZ ;  /* 0x0000004b342c7210 */ /* 0x040fe20007f7e0ff */
[----:B0-----:R-:W-:Y:S01]  /*30110*/  IMAD R50, R53, 0x2, R54 ;  /* 0x0000000235327824 */ /* 0x001fe200078e0236 */
[----:B------:R-:W-:Y:S01]  /*30120*/  PRMT R249, R17, 0x7771, RZ ;  /* 0x0000777111f97816 */ /* 0x000fe200000000ff */
[----:B------:R0:W-:Y:S01]  /*30130*/  STG.E.U8 desc[UR60][R42.64], R250 ;  /* 0x000000fa2a007986 */ /* 0x0001e2000c10113c */
[----:B------:R-:W-:Y:S02]  /*30140*/  LEA.HI.X.SX32 R45, R52, R71, 0x1, P3 ;  /* 0x00000047342d7211 */ /* 0x000fe400018f0eff */
[----:B------:R-:W-:Y:S01]  /*30150*/  IADD3 R48, P3, R56, R75, RZ ;  /* 0x0000004b38307210 */ /* 0x000fe20007f7e0ff */
[----:B------:R-:W4:Y:S01]  /*30160*/  LDC R53, c[0x0][0x278] ;  /* 0x00009e00ff357b82 */ /* 0x000f220000000800 */
[----:B-1----:R-:W-:Y:S01]  /*30170*/  IMAD R52, R55, 0x2, R50 ;  /* 0x0000000237347824 */ /* 0x002fe200078e0232 */
[----:B------:R-:W-:Y:S01]  /*30180*/  PRMT R246, R18, 0x7771, RZ ;  /* 0x0000777112f67816 */ /* 0x000fe200000000ff */
[----:B------:R1:W-:Y:S01]  /*30190*/  STG.E.U8 desc[UR60][R44.64], R249 ;  /* 0x000000f92c007986 */ /* 0x0003e2000c10113c */
[----:B------:R-:W-:-:S02]  /*301a0*/  LEA.HI.X.SX32 R49, R56, R71, 0x1, P3 ;  /* 0x0000004738317211 */ /* 0x000fc400018f0eff */
[C---:B0-----:R-:W-:Y:S01]  /*301b0*/  IADD3 R42, P0, R54.reuse, R75, RZ ;  /* 0x0000004b362a7210 */ /* 0x041fe20007f1e0ff */
[----:B------:R-:W-:Y:S01]  /*301c0*/  STG.E.U8 desc[UR60][R46.64], R246 ;  /* 0x000000f62e007986 */ /* 0x000fe2000c10113c */
[----:B------:R-:W0:Y:S02]  /*301d0*/  LDC R55, c[0x0][0x278] ;  /* 0x00009e00ff377b82 */ /* 0x000e240000000800 */
[----:B------:R-:W-:Y:S01]  /*301e0*/  LEA.HI.X.SX32 R43, R54, R71, 0x1, P0 ;  /* 0x00000047362b7211 */ /* 0x000fe200000f0eff */
[----:B--2---:R-:W-:Y:S01]  /*301f0*/  IMAD R54, R61, 0x2, R52 ;  /* 0x000000023d367824 */ /* 0x004fe200078e0234 */
[C---:B-1----:R-:W-:Y:S01]  /*30200*/  IADD3 R44, P0, R50.reuse, R75, RZ ;  /* 0x0000004b322c7210 */ /* 0x042fe20007f1e0ff */
[----:B------:R1:W-:Y:S01]  /*30210*/  STG.E.U8 desc[UR60][R48.64], R41 ;  /* 0x0000002930007986 */ /* 0x0003e2000c10113c */
[----:B------:R-:W-:Y:S02]  /*30220*/  PRMT R252, R17, 0x7772, RZ ;  /* 0x0000777211fc7816 */ /* 0x000fe400000000ff */
[----:B------:R-:W2:Y:S01]  /*30230*/  LDC R61, c[0x0][0x278] ;  /* 0x00009e00ff3d7b82 */ /* 0x000ea20000000800 */
[----:B------:R-:W-:-:S07]  /*30240*/  LEA.HI.X.SX32 R45, R50, R71, 0x1, P0 ;  /* 0x00000047322d7211 */ /* 0x000fce00000f0eff */
[----:B-1----:R-:W1:Y:S01]  /*30250*/  LDC R41, c[0x0][0x278] ;  /* 0x00009e00ff297b82 */ /* 0x002e620000000800 */
[----:B------:R-:W-:-:S04]  /*30260*/  IADD3 R48, P0, R54, R75, RZ ;  /* 0x0000004b36307210 */ /* 0x000fc80007f1e0ff */
[----:B------:R-:W-:Y:S01]  /*30270*/  LEA.HI.X.SX32 R49, R54, R71, 0x1, P0 ;  /* 0x0000004736317211 */ /* 0x000fe200000f0eff */
[----:B---3--:R-:W-:Y:S01]  /*30280*/  IMAD R54, R51, 0x2, R54 ;  /* 0x0000000233367824 */ /* 0x008fe200078e0236 */
[----:B------:R-:W-:Y:S01]  /*30290*/  IADD3 R46, P3, R52, R75, RZ ;  /* 0x0000004b342e7210 */ /* 0x000fe20007f7e0ff */
[----:B------:R-:W3:Y:S02]  /*302a0*/  LDC R51, c[0x0][0x278] ;  /* 0x00009e00ff337b82 */ /* 0x000ee40000000800 */
[----:B------:R-:W-:Y:S01]  /*302b0*/  IMAD R50, R63, 0x2, R54 ;  /* 0x000000023f327824 */ /* 0x000fe200078e0236 */
[----:B------:R-:W-:Y:S01]  /*302c0*/  PRMT R247, R18, 0x7772, RZ ;  /* 0x0000777212f77816 */ /* 0x000fe200000000ff */
[----:B------:R0:W-:Y:S01]  /*302d0*/  STG.E.U8 desc[UR60][R42.64], R197 ;  /* 0x000000c52a007986 */ /* 0x0001e2000c10113c */
[----:B------:R-:W-:Y:S01]  /*302e0*/  LEA.HI.X.SX32 R47, R52, R71, 0x1, P3 ;  /* 0x00000047342f7211 */ /* 0x000fe200018f0eff */
[----:B----4-:R-:W-:Y:S02]  /*302f0*/  IMAD R52, R53, 0x2, R50 ;  /* 0x0000000235347824 */ /* 0x010fe400078e0232 */
[----:B------:R-:W-:Y:S01]  /*30300*/  STG.E.U8 desc[UR60][R44.64], R252 ;  /* 0x000000fc2c007986 */ /* 0x000fe2000c10113c */
[----:B------:R-:W-:Y:S01]  /*30310*/  LEA.HI R56, R194, 0xfe, RZ, 0x1a ;  /* 0x000000fec2387811 */ /* 0x000fe200078fd0ff */
[----:B------:R-:W4:Y:S02]  /*30320*/  LDC R53, c[0x0][0x278] ;  /* 0x00009e00ff357b82 */ /* 0x000f240000000800 */
[----:B------:R2:W-:Y:S01]  /*30330*/  STG.E.U8 desc[UR60][R46.64], R247 ;  /* 0x000000f72e007986 */ /* 0x0005e2000c10113c */
[----:B0-----:R-:W-:-:S03]  /*30340*/  IADD3 R42, P0, R54, R75, RZ ;  /* 0x0000004b362a7210 */ /* 0x001fc60007f1e0ff */
[----:B------:R0:W-:Y:S01]  /*30350*/  STG.E.U8 desc[UR60][R48.64], R205 ;  /* 0x000000cd30007986 */ /* 0x0001e2000c10113c */
[----:B------:R-:W-:Y:S02]  /*30360*/  LEA.HI.X.SX32 R43, R54, R71, 0x1, P0 ;  /* 0x00000047362b7211 */ /* 0x000fe400000f0eff */
[----:B--2---:R-:W-:Y:S01]  /*30370*/  IADD3 R46, P0, R52, R75, RZ ;  /* 0x0000004b342e7210 */ /* 0x004fe20007f1e0ff */
[----:B------:R-:W-:Y:S01]  /*30380*/  IMAD R54, R56, R55, RZ ;  /* 0x0000003738367224 */ /* 0x000fe200078e02ff */
[----:B------:R-:W-:Y:S01]  /*30390*/  IADD3 R44, P3, R50, R75, RZ ;  /* 0x0000004b322c7210 */ /* 0x000fe20007f7e0ff */
[----:B0-----:R-:W0:Y:S01]  /*303a0*/  LDC R49, c[0x0][0x278] ;  /* 0x00009e00ff317b82 */ /* 0x001e220000000800 */
[-C--:B------:R-:W-:Y:S01]  /*303b0*/  LEA.HI.X.SX32 R47, R52, R71.reuse, 0x1, P0 ;  /* 0x00000047342f7211 */ /* 0x080fe200000f0eff */
[----:B-1----:R-:W-:Y:S01]  /*303c0*/  IMAD R52, R41, 0x4, R52 ;  /* 0x0000000429347824 */ /* 0x002fe200078e0234 */
[----:B------:R-:W-:Y:S01]  /*303d0*/  PRMT R6, R17, 0x7773, RZ ;  /* 0x0000777311067816 */ /* 0x000fe200000000ff */
[----:B------:R1:W-:Y:S01]  /*303e0*/  STG.E.U8 desc[UR60][R42.64], R11 ;  /* 0x0000000b2a007986 */ /* 0x0003e2000c10113c */
[----:B------:R-:W-:-:S03]  /*303f0*/  LEA.HI.X.SX32 R45, R50, R71, 0x1, P3 ;  /* 0x00000047322d7211 */ /* 0x000fc600018f0eff */
[----:B------:R-:W2:Y:S01]  /*30400*/  LDC R41, c[0x0][0x278] ;  /* 0x00009e00ff297b82 */ /* 0x000ea20000000800 */
[----:B------:R-:W-:Y:S01]  /*30410*/  PRMT R251, R18, 0x7773, RZ ;  /* 0x0000777312fb7816 */ /* 0x000fe200000000ff */
[----:B------:R4:W-:Y:S01]  /*30420*/  STG.E.U8 desc[UR60][R44.64], R6 ;  /* 0x000000062c007986 */ /* 0x0009e2000c10113c */
[----:B---3--:R-:W-:Y:S01]  /*30430*/  IMAD R48, R51, 0x2, R52 ;  /* 0x0000000233307824 */ /* 0x008fe200078e0234 */
[----:B-1----:R-:W-:-:S04]  /*30440*/  IADD3 R42, P0, R54, R75, RZ ;  /* 0x0000004b362a7210 */ /* 0x002fc80007f1e0ff */
[----:B------:R-:W1:Y:S01]  /*30450*/  LDC R51, c[0x0][0x278] ;  /* 0x00009e00ff337b82 */ /* 0x000e620000000800 */
[----:B------:R-:W-:Y:S01]  /*30460*/  PRMT R32, R36, 0x7770, RZ ;  /* 0x0000777024207816 */ /* 0x000fe200000000ff */
[----:B------:R-:W3:Y:S01]  /*30470*/  LDL.LU R11, [R1+0x139c] ;  /* 0x00139c00010b7983 */ /* 0x000ee20000300800 */
[----:B------:R-:W-:Y:S02]  /*30480*/  LEA.HI.X.SX32 R43, R54, R71, 0x1, P0 ;  /* 0x00000047362b7211 */ /* 0x000fe400000f0eff */
[C---:B----4-:R-:W-:Y:S01]  /*30490*/  IADD3 R44, P0, R52.reuse, R75, RZ ;  /* 0x0000004b342c7210 */ /* 0x050fe20007f1e0ff */
[----:B------:R4:W-:Y:S01]  /*304a0*/  STG.E.U8 desc[UR60][R46.64], R251 ;  /* 0x000000fb2e007986 */ /* 0x0009e2000c10113c */
[----:B------:R-:W-:Y:S01]  /*304b0*/  IMAD R50, R61, 0x2, R48 ;  /* 0x000000023d327824 */ /* 0x000fe200078e0230 */
[----:B------:R-:W1:Y:S01]  /*304c0*/  LDC R54, c[0x0][0x278] ;  /* 0x00009e00ff367b82 */ /* 0x000e620000000800 */
[----:B------:R-:W-:Y:S01]  /*304d0*/  LEA.HI.X.SX32 R45, R52, R71, 0x1, P0 ;  /* 0x00000047342d7211 */ /* 0x000fe200000f0eff */
[----:B------:R4:W-:Y:S01]  /*304e0*/  STG.E.U8 desc[UR60][R42.64], R243 ;  /* 0x000000f32a007986 */ /* 0x0009e2000c10113c */
[----:B0-----:R-:W-:-:S05]  /*304f0*/  IMAD R52, R49, 0x2, R50 ;  /* 0x0000000231347824 */ /* 0x001fca00078e0232 */
[----:B------:R-:W0:Y:S01]  /*30500*/  LDC R55, c[0x0][0x278] ;  /* 0x00009e00ff377b82 */ /* 0x000e220000000800 */
[C---:B------:R-:W-:Y:S01]  /*30510*/  PRMT R17, R37.reuse, 0x7773, RZ ;  /* 0x0000777325117816 */ /* 0x040fe200000000ff */
[----:B------:R-:W3:Y:S01]  /*30520*/  LDL.LU R6, [R1+0x1398] ;  /* 0x0013980001067983 */ /* 0x000ee20000300800 */
[C---:B----4-:R-:W-:Y:S02]  /*30530*/  IADD3 R46, P0, R48.reuse, R75, RZ ;  /* 0x0000004b302e7210 */ /* 0x050fe40007f1e0ff */
[C---:B------:R-:W-:Y:S02]  /*30540*/  PRMT R34, R37.reuse, 0x7772, RZ ;  /* 0x0000777225227816 */ /* 0x040fe400000000ff */
[C---:B------:R-:W-:Y:S01]  /*30550*/  PRMT R22, R37.reuse, 0x7771, RZ ;  /* 0x0000777125167816 */ /* 0x040fe200000000ff */
[----:B------:R-:W4:Y:S01]  /*30560*/  LDC R61, c[0x0][0x278] ;  /* 0x00009e00ff3d7b82 */ /* 0x000f220000000800 */
[----:B------:R-:W-:Y:S02]  /*30570*/  LEA.HI.X.SX32 R47, R48, R71, 0x1, P0 ;  /* 0x00000047302f7211 */ /* 0x000fe400000f0eff */
[----:B------:R-:W-:Y:S01]  /*30580*/  PRMT R40, R37, 0x7770, RZ ;  /* 0x0000777025287816 */ /* 0x000fe200000000ff */
[----:B------:R1:W-:Y:S01]  /*30590*/  STG.E.U8 desc[UR60][R44.64], R32 ;  /* 0x000000202c007986 */ /* 0x0003e2000c10113c */
[----:B------:R-:W-:-:S02]  /*305a0*/  IADD3 R42, P0, R50, R75, RZ ;  /* 0x0000004b322a7210 */ /* 0x000fc40007f1e0ff */
[----:B------:R-:W-:Y:S01]  /*305b0*/  PRMT R26, R38, 0x7773, RZ ;  /* 0x00007773261a7816 */ /* 0x000fe200000000ff */
[----:B------:R-:W3:Y:S01]  /*305c0*/  LDL.LU R195, [R1+0x204] ;  /* 0x0002040001c37983 */ /* 0x000ee20000300800 */
[----:B------:R-:W-:Y:S01]  /*305d0*/  LEA.HI.X.SX32 R43, R50, R71, 0x1, P0 ;  /* 0x00000047322b7211 */ /* 0x000fe200000f0eff */
[----:B--2---:R-:W-:Y:S01]  /*305e0*/  IMAD R50, R41, 0x2, R52 ;  /* 0x0000000229327824 */ /* 0x004fe200078e0234 */
[C---:B------:R-:W-:Y:S02]  /*305f0*/  PRMT R33, R38.reuse, 0x7772, RZ ;  /* 0x0000777226217816 */ /* 0x040fe400000000ff */
[C---:B------:R-:W-:Y:S01]  /*30600*/  PRMT R37, R38.reuse, 0x7771, RZ ;  /* 0x0000777126257816 */ /* 0x040fe200000000ff */
[----:B------:R-:W-:Y:S01]  /*30610*/  STG.E.U8 desc[UR60][R46.64], R40 ;  /* 0x000000282e007986 */ /* 0x000fe2000c10113c */
[----:B------:R-:W-:Y:S01]  /*30620*/  PRMT R38, R38, 0x7770, RZ ;  /* 0x0000777026267816 */ /* 0x000fe200000000ff */
[----:B-1----:R-:W-:Y:S01]  /*30630*/  IMAD R32, R53, 0x2, R50 ;  /* 0x0000000235207824 */ /* 0x002fe200078e0232 */
[----:B------:R-:W-:Y:S01]  /*30640*/  IADD3 R48, P0, R52, R75, RZ ;  /* 0x0000004b34307210 */ /* 0x000fe20007f1e0ff */
[----:B------:R-:W1:Y:S01]  /*30650*/  LDC R53, c[0x0][0x278] ;  /* 0x00009e00ff357b82 */ /* 0x000e620000000800 */
[C---:B------:R-:W-:Y:S01]  /*30660*/  PRMT R30, R36.reuse, 0x7773, RZ ;  /* 0x00007773241e7816 */ /* 0x040fe200000000ff */
[----:B------:R2:W-:Y:S01]  /*30670*/  STG.E.U8 desc[UR60][R42.64], R38 ;  /* 0x000000262a007986 */ /* 0x0005e2000c10113c */
[----:B------:R-:W-:-:S02]  /*30680*/  PRMT R35, R36, 0x7772, RZ ;  /* 0x0000777224237816 */ /* 0x000fc400000000ff */
[----:B------:R-:W-:Y:S01]  /*30690*/  PRMT R31, R36, 0x7771, RZ ;  /* 0x00007771241f7816 */ /* 0x000fe200000000ff */
[----:B------:R-:W3:Y:S01]  /*306a0*/  LDL.LU R248, [R1+0x200] ;  /* 0x0002000001f87983 */ /* 0x000ee20000300800 */
[C---:B------:R-:W-:Y:S02]  /*306b0*/  PRMT R18, R39.reuse, 0x7773, RZ ;  /* 0x0000777327127816 */ /* 0x040fe400000000ff */
[C---:B------:R-:W-:Y:S01]  /*306c0*/  PRMT R24, R39.reuse, 0x7772, RZ ;  /* 0x0000777227187816 */ /* 0x040fe200000000ff */
[----:B------:R-:W3:Y:S01]  /*306d0*/  LDL.LU R197, [R1+0xc] ;  /* 0x00000c0001c57983 */ /* 0x000ee20000300800 */
[----:B------:R-:W-:Y:S02]  /*306e0*/  PRMT R36, R39, 0x7771, RZ ;  /* 0x0000777127247816 */ /* 0x000fe400000000ff */
[----:B------:R-:W-:Y:S01]  /*306f0*/  LEA.HI.X.SX32 R49, R52, R71, 0x1, P0 ;  /* 0x0000004734317211 */ /* 0x000fe200000f0eff */
[----:B--2---:R-:W-:Y:S01]  /*30700*/  IMAD R38, R51, 0x2, R32 ;  /* 0x0000000233267824 */ /* 0x004fe200078e0220 */
[----:B------:R-:W-:Y:S01]  /*30710*/  PRMT R39, R39, 0x7770, RZ ;  /* 0x0000777027277816 */ /* 0x000fe200000000ff */
[----:B------:R-:W2:Y:S01]  /*30720*/  LDC R51, c[0x0][0x278] ;  /* 0x00009e00ff337b82 */ /* 0x000ea20000000800 */
[----:B------:R-:W-:-:S02]  /*30730*/  IADD3 R44, P0, R50, R75, RZ ;  /* 0x0000004b322c7210 */ /* 0x000fc40007f1e0ff */
[----:B------:R-:W-:Y:S01]  /*30740*/  LEA.HI R41, R194, 0x10e, RZ, 0x1a ;  /* 0x0000010ec2297811 */ /* 0x000fe200078fd0ff */
[----:B------:R4:W-:Y:S01]  /*30750*/  STG.E.U8 desc[UR60][R48.64], R39 ;  /* 0x0000002730007986 */ /* 0x0009e2000c10113c */
[----:B------:R-:W-:Y:S02]  /*30760*/  LEA.HI.X.SX32 R45, R50, R71, 0x1, P0 ;  /* 0x00000047322d7211 */ /* 0x000fe400000f0eff */
[C---:B------:R-:W-:Y:S01]  /*30770*/  IADD3 R40, P0, R32.reuse, R75, RZ ;  /* 0x0000004b20287210 */ /* 0x040fe20007f1e0ff */
[----:B------:R-:W-:Y:S02]  /*30780*/  IMAD R50, R41, R54, RZ ;  /* 0x0000003629327224 */ /* 0x000fe400078e02ff */
[----:B------:R4:W-:Y:S01]  /*30790*/  STG.E.U8 desc[UR60][R44.64], R31 ;  /* 0x0000001f2c007986 */ /* 0x0009e2000c10113c */
[----:B------:R-:W-:Y:S01]  /*307a0*/  LEA.HI.X.SX32 R41, R32, R71, 0x1, P0 ;  /* 0x0000004720297211 */ /* 0x000fe200000f0eff */
[----:B0-----:R-:W-:Y:S01]  /*307b0*/  IMAD R32, R55, 0x4, R38 ;  /* 0x0000000437207824 */ /* 0x001fe200078e0226 */
[----:B----4-:R-:W0:Y:S01]  /*307c0*/  LDC R49, c[0x0][0x278] ;  /* 0x00009e00ff317b82 */ /* 0x010e220000000800 */
[----:B------:R-:W-:-:S02]  /*307d0*/  IADD3 R46, P0, R38, R75, RZ ;  /* 0x0000004b262e7210 */ /* 0x000fc40007f1e0ff */
[----:B------:R-:W-:Y:S01]  /*307e0*/  IMAD R48, R61, 0x2, R32 ;  /* 0x000000023d307824 */ /* 0x000fe200078e0220 */
[----:B------:R-:W-:Y:S02]  /*307f0*/  IADD3 R42, P3, R50, R75, RZ ;  /* 0x0000004b322a7210 */ /* 0x000fe40007f7e0ff */
[----:B------:R-:W-:Y:S02]  /*30800*/  LEA.HI.X.SX32 R47, R38, R71, 0x1, P0 ;  /* 0x00000047262f7211 */ /* 0x000fe400000f0eff */
[----:B------:R-:W4:Y:S01]  /*30810*/  LDC R31, c[0x0][0x278] ;  /* 0x00009e00ff1f7b82 */ /* 0x000f220000000800 */
[----:B------:R-:W-:Y:S01]  /*30820*/  IADD3 R38, P0, R32, R75, RZ ;  /* 0x0000004b20267210 */ /* 0x000fe20007f1e0ff */
[----:B------:R1:W-:Y:S01]  /*30830*/  STG.E.U8 desc[UR60][R40.64], R22 ;  /* 0x0000001628007986 */ /* 0x0003e2000c10113c */
[-C--:B------:R-:W-:Y:S02]  /*30840*/  LEA.HI.X.SX32 R43, R50, R71.reuse, 0x1, P3 ;  /* 0x00000047322b7211 */ /* 0x080fe400018f0eff */
[----:B------:R-:W-:-:S03]  /*30850*/  LEA.HI.X.SX32 R39, R32, R71, 0x1, P0 ;  /* 0x0000004720277211 */ /* 0x000fc600000f0eff */
[----:B------:R-:W4:Y:S01]  /*30860*/  LDC R55, c[0x0][0x278] ;  /* 0x00009e00ff377b82 */ /* 0x000f220000000800 */
[C---:B------:R-:W-:Y:S01]  /*30870*/  IADD3 R44, P0, R48.reuse, R75, RZ ;  /* 0x0000004b302c7210 */ /* 0x040fe20007f1e0ff */
[----:B------:R2:W-:Y:S01]  /*30880*/  STG.E.U8 desc[UR60][R46.64], R37 ;  /* 0x000000252e007986 */ /* 0x0005e2000c10113c */
[----:B-1----:R-:W-:Y:S02]  /*30890*/  IMAD R22, R53, 0x2, R48 ;  /* 0x0000000235167824 */ /* 0x002fe400078e0230 */
[----:B------:R-:W-:Y:S01]  /*308a0*/  LEA.HI.X.SX32 R45, R48, R71, 0x1, P0 ;  /* 0x00000047302d7211 */ /* 0x000fe200000f0eff */
[----:B------:R1:W-:Y:S01]  /*308b0*/  STG.E.U8 desc[UR60][R42.64], R36 ;  /* 0x000000242a007986 */ /* 0x0003e2000c10113c */
[----:B------:R-:W-:Y:S01]  /*308c0*/  PRMT R3, R76, 0x7773, RZ ;  /* 0x000077734c037816 */ /* 0x000fe200000000ff */
[----:B--2---:R-:W-:Y:S01]  /*308d0*/  IMAD R32, R51, 0x2, R22 ;  /* 0x0000000233207824 */ /* 0x004fe200078e0216 */
[C---:B------:R-:W-:Y:S01]  /*308e0*/  IADD3 R40, P0, R22.reuse, R75, RZ ;  /* 0x0000004b16287210 */ /* 0x040fe20007f1e0ff */
[----:B------:R-:W2:Y:S03]  /*308f0*/  LDC R46, c[0x0][0x278] ;  /* 0x00009e00ff2e7b82 */ /* 0x000ea60000000800 */
[----:B------:R-:W-:Y:S01]  /*30900*/  LEA.HI.X.SX32 R41, R22, R71, 0x1, P0 ;  /* 0x0000004716297211 */ /* 0x000fe200000f0eff */
[----:B0-----:R-:W-:-:S04]  /*30910*/  IMAD R22, R49, 0x2, R32 ;  /* 0x0000000231167824 */ /* 0x001fc800078e0220 */
[----:B-1----:R-:W0:Y:S01]  /*30920*/  LDC R43, c[0x0][0x278] ;  /* 0x00009e00ff2b7b82 */ /* 0x002e220000000800 */
[C---:B------:R-:W-:Y:S01]  /*30930*/  IADD3 R36, P0, R32.reuse, R75, RZ ;  /* 0x0000004b20247210 */ /* 0x040fe20007f1e0ff */
[----:B------:R1:W-:Y:S03]  /*30940*/  STG.E.U8 desc[UR60][R38.64], R35 ;  /* 0x0000002326007986 */ /* 0x0003e6000c10113c */
[----:B------:R-:W-:Y:S01]  /*30950*/  LEA.HI.X.SX32 R37, R32, R71, 0x1, P0 ;  /* 0x0000004720257211 */ /* 0x000fe200000f0eff */
[----:B----4-:R-:W-:Y:S02]  /*30960*/  IMAD R32, R31, 0x2, R22 ;  /* 0x000000021f207824 */ /* 0x010fe400078e0216 */
[----:B------:R-:W4:Y:S01]  /*30970*/  LDC R47, c[0x0][0x278] ;  /* 0x00009e00ff2f7b82 */ /* 0x000f220000000800 */
[----:B------:R1:W-:Y:S02]  /*30980*/  STG.E.U8 desc[UR60][R44.64], R34 ;  /* 0x000000222c007986 */ /* 0x0003e4000c10113c */
[----:B-1----:R-:W-:-:S05]  /*30990*/  IADD3 R38, P0, R22, R75, RZ ;  /* 0x0000004b16267210 */ /* 0x002fca0007f1e0ff */
[----:B------:R-:W1:Y:S01]  /*309a0*/  LDC R49, c[0x0][0x278] ;  /* 0x00009e00ff317b82 */ /* 0x000e620000000800 */
[----:B------:R-:W-:Y:S01]  /*309b0*/  LEA.HI.X.SX32 R39, R22, R71, 0x1, P0 ;  /* 0x0000004716277211 */ /* 0x000fe200000f0eff */
[----:B------:R-:W-:Y:S01]  /*309c0*/  IMAD R22, R55, 0x2, R32 ;  /* 0x0000000237167824 */ /* 0x000fe200078e0220 */
[----:B------:R-:W-:-:S05]  /*309d0*/  IADD3 R34, P0, R32, R75, RZ ;  /* 0x0000004b20227210 */ /* 0x000fca0007f1e0ff */
[----:B------:R-:W1:Y:S01]  /*309e0*/  LDC R45, c[0x0][0x278] ;  /* 0x00009e00ff2d7b82 */ /* 0x000e620000000800 */
[----:B------:R-:W-:Y:S01]  /*309f0*/  LEA.HI.X.SX32 R35, R32, R71, 0x1, P0 ;  /* 0x0000004720237211 */ /* 0x000fe200000f0eff */
[----:B------:R2:W-:Y:S01]  /*30a00*/  STG.E.U8 desc[UR60][R40.64], R33 ;  /* 0x0000002128007986 */ /* 0x0005e2000c10113c */
[----:B------:R-:W-:Y:S02]  /*30a10*/  LEA.HI R31, R194, 0x11e, RZ, 0x1a ;  /* 0x0000011ec21f7811 */ /* 0x000fe400078fd0ff */
[----:B------:R-:W-:Y:S01]  /*30a20*/  IADD3 R32, P0, R22, R75, RZ ;  /* 0x0000004b16207210 */ /* 0x000fe20007f1e0ff */
[----:B------:R0:W-:Y:S01]  /*30a30*/  STG.E.U8 desc[UR60][R36.64], R24 ;  /* 0x0000001824007986 */ /* 0x0001e2000c10113c */
[----:B------:R-:W-:Y:S01]  /*30a40*/  PRMT R4, R76, 0x7772, RZ ;  /* 0x000077724c047816 */ /* 0x000fe200000000ff */
[----:B------:R-:W3:Y:S08]  /*30a50*/  LDC R51, c[0x0][0x278] ;  /* 0x00009e00ff337b82 */ /* 0x000ef00000000800 */
[----:B--2---:R-:W2:Y:S01]  /*30a60*/  LDC R41, c[0x0][0x278] ;  /* 0x00009e00ff297b82 */ /* 0x004ea20000000800 */
[----:B------:R-:W-:Y:S01]  /*30a70*/  LEA.HI.X.SX32 R33, R22, R71, 0x1, P0 ;  /* 0x0000004716217211 */ /* 0x000fe200000f0eff */
[----:B------:R-:W-:-:S02]  /*30a80*/  IMAD R40, R31, R46, RZ ;  /* 0x0000002e1f287224 */ /* 0x000fc400078e02ff */
[----:B0-----:R-:W-:-:S04]  /*30a90*/  IMAD R22, R43, 0x4, R22 ;  /* 0x000000042b167824 */ /* 0x001fc800078e0216 */
[----:B------:R-:W0:Y:S01]  /*30aa0*/  LDC R43, c[0x0][0x278] ;  /* 0x00009e00ff2b7b82 */ /* 0x000e220000000800 */
[C---:B------:R-:W-:Y:S01]  /*30ab0*/  IADD3 R36, P0, R40.reuse, R75, RZ ;  /* 0x0000004b28247210 */ /* 0x040fe20007f1e0ff */
[----:B------:R1:W-:Y:S01]  /*30ac0*/  STG.E.U8 desc[UR60][R38.64], R30 ;  /* 0x0000001e26007986 */ /* 0x0003e2000c10113c */
[----:B----4-:R-:W-:Y:S02]  /*30ad0*/  IMAD R24, R47, 0x2, R22 ;  /* 0x000000022f187824 */ /* 0x010fe400078e0216 */
[----:B------:R-:W-:Y:S01]  /*30ae0*/  LEA.HI.X.SX32 R37, R40, R71, 0x1, P0 ;  /* 0x0000004728257211 */ /* 0x000fe200000f0eff */
[----:B------:R4:W-:Y:S02]  /*30af0*/  STG.E.U8 desc[UR60][R34.64], R17 ;  /* 0x0000001122007986 */ /* 0x0009e4000c10113c */
[----:B------:R-:W0:Y:S01]  /*30b00*/  LDC R47, c[0x0][0x278] ;  /* 0x00009e00ff2f7b82 */ /* 0x000e220000000800 */
[----:B-1----:R-:W-:Y:S02]  /*30b10*/  IADD3 R30, P0, R22, R75, RZ ;  /* 0x0000004b161e7210 */ /* 0x002fe40007f1e0ff */
[----:B------:R-:W-:-:S05]  /*30b20*/  PRMT R7, R76, 0x7771, RZ ;  /* 0x000077714c077816 */ /* 0x000fca00000000ff */
[----:B------:R-:W1:Y:S01]  /*30b30*/  LDC R53, c[0x0][0x278] ;  /* 0x00009e00ff357b82 */ /* 0x000e620000000800 */
[----:B------:R-:W-:Y:S01]  /*30b40*/  LEA.HI.X.SX32 R31, R22, R71, 0x1, P0 ;  /* 0x00000047161f7211 */ /* 0x000fe200000f0eff */
[----:B------:R-:W-:Y:S01]  /*30b50*/  IMAD R22, R45, 0x2, R24 ;  /* 0x000000022d167824 */ /* 0x000fe200078e0218 */
[C---:B----4-:R-:W-:Y:S01]  /*30b60*/  IADD3 R34, P0, R24.reuse, R75, RZ ;  /* 0x0000004b18227210 */ /* 0x050fe20007f1e0ff */
[----:B------:R4:W-:Y:S04]  /*30b70*/  STG.E.U8 desc[UR60][R32.64], R26 ;  /* 0x0000001a20007986 */ /* 0x0009e8000c10113c */
[----:B------:R-:W1:Y:S01]  /*30b80*/  LDC R17, c[0x0][0x278] ;  /* 0x00009e00ff117b82 */ /* 0x000e620000000800 */
[----:B------:R-:W-:Y:S01]  /*30b90*/  LEA.HI.X.SX32 R35, R24, R71, 0x1, P0 ;  /* 0x0000004718237211 */ /* 0x000fe200000f0eff */
[----:B--2---:R-:W-:Y:S01]  /*30ba0*/  IMAD R24, R41, 0x2, R22 ;  /* 0x0000000229187824 */ /* 0x004fe200078e0216 */
[----:B------:R0:W-:Y:S01]  /*30bb0*/  STG.E.U8 desc[UR60][R36.64], R18 ;  /* 0x0000001224007986 */ /* 0x0001e2000c10113c */
[----:B----4-:R-:W-:-:S04]  /*30bc0*/  IADD3 R32, P0, R22, R75, RZ ;  /* 0x0000004b16207210 */ /* 0x010fc80007f1e0ff */
[----:B------:R-:W2:Y:S01]  /*30bd0*/  LDC R41, c[0x0][0x278] ;  /* 0x00009e00ff297b82 */ /* 0x000ea20000000800 */
[----:B------:R-:W-:Y:S02]  /*30be0*/  LEA.HI.X.SX32 R33, R22, R71, 0x1, P0 ;  /* 0x0000004716217211 */ /* 0x000fe400000f0eff */
[----:B------:R-:W-:Y:S01]  /*30bf0*/  IADD3 R38, P0, R24, R75, RZ ;  /* 0x0000004b18267210 */ /* 0x000fe20007f1e0ff */
[----:B0-----:R-:W-:-:S04]  /*30c00*/  IMAD R18, R43, 0x2, R24 ;  /* 0x000000022b127824 */ /* 0x001fc800078e0218 */
[----:B------:R-:W0:Y:S01]  /*30c10*/  LDC R37, c[0x0][0x278] ;  /* 0x00009e00ff257b82 */ /* 0x000e220000000800 */
[----:B------:R4:W-:Y:S01]  /*30c20*/  STG.E.U8 desc[UR60][R30.64], R29 ;  /* 0x0000001d1e007986 */ /* 0x0009e2000c10113c */
[----:B------:R-:W-:Y:S01]  /*30c30*/  LEA.HI.X.SX32 R39, R24, R71, 0x1, P0 ;  /* 0x0000004718277211 */ /* 0x000fe200000f0eff */
[----:B------:R-:W-:-:S05]  /*30c40*/  IMAD R22, R49, 0x2, R18 ;  /* 0x0000000231167824 */ /* 0x000fca00078e0212 */
[----:B------:R-:W0:Y:S01]  /*30c50*/  LDC R43, c[0x0][0x278] ;  /* 0x00009e00ff2b7b82 */ /* 0x000e220000000800 */
[C---:B----4-:R-:W-:Y:S01]  /*30c60*/  IADD3 R30, P0, R18.reuse, R75, RZ ;  /* 0x0000004b121e7210 */ /* 0x050fe20007f1e0ff */
[----:B------:R-:W-:Y:S01]  /*30c70*/  IMAD R24, R47, 0x2, R22 ;  /* 0x000000022f187824 */ /* 0x000fe200078e0216 */
[----:B------:R4:W-:Y:S05]  /*30c80*/  STG.E.U8 desc[UR60][R34.64], R28 ;  /* 0x0000001c22007986 */ /* 0x0009ea000c10113c */
[----:B------:R-:W0:Y:S01]  /*30c90*/  LDC R45, c[0x0][0x278] ;  /* 0x00009e00ff2d7b82 */ /* 0x000e220000000800 */
[----:B------:R-:W-:Y:S02]  /*30ca0*/  LEA.HI.X.SX32 R31, R18, R71, 0x1, P0 ;  /* 0x00000047121f7211 */ /* 0x000fe400000f0eff */
[----:B------:R-:W-:Y:S01]  /*30cb0*/  LEA.HI R18, R194, 0x12e, RZ, 0x1a ;  /* 0x0000012ec2127811 */ /* 0x000fe200078fd0ff */
[----:B------:R1:W-:Y:S04]  /*30cc0*/  STG.E.U8 desc[UR60][R32.64], R27 ;  /* 0x0000001b20007986 */ /* 0x0003e8000c10113c */
[----:B------:R2:W-:Y:S01]  /*30cd0*/  STG.E.U8 desc[UR60][R38.64], R8 ;  /* 0x0000000826007986 */ /* 0x0005e2000c10113c */
[----:B------:R-:W-:Y:S01]  /*30ce0*/  PRMT R76, R76, 0x7770, RZ ;  /* 0x000077704c4c7816 */ /* 0x000fe200000000ff */
[----:B------:R-:W3:Y:S01]  /*30cf0*/  LDC R47, c[0x0][0x278] ;  /* 0x00009e00ff2f7b82 */ /* 0x000ee20000000800 */
[----:B----4-:R-:W-:-:S02]  /*30d00*/  IADD3 R28, P0, R22, R75, RZ ;  /* 0x0000004b161c7210 */ /* 0x010fc40007f1e0ff */
[----:B------:R-:W-:Y:S02]  /*30d10*/  IADD3 R34, P3, R24, R75, RZ ;  /* 0x0000004b18227210 */ /* 0x000fe40007f7e0ff */
[----:B------:R-:W-:-:S03]  /*30d20*/  LEA.HI.X.SX32 R29, R22, R71, 0x1, P0 ;  /* 0x00000047161d7211 */ /* 0x000fc600000f0eff */
[----:B-1----:R-:W1:Y:S01]  /*30d30*/  LDC R33, c[0x0][0x278] ;  /* 0x00009e00ff217b82 */ /* 0x002e620000000800 */
[----:B--2---:R-:W-:Y:S01]  /*30d40*/  IMAD R8, R18, R17, RZ ;  /* 0x0000001112087224 */ /* 0x004fe200078e02ff */
[----:B------:R-:W-:Y:S01]  /*30d50*/  LEA.HI.X.SX32 R35, R24, R71, 0x1, P3 ;  /* 0x0000004718237211 */ /* 0x000fe200018f0eff */
[----:B------:R-:W-:-:S03]  /*30d60*/  IMAD R24, R41, 0x4, R24 ;  /* 0x0000000429187824 */ /* 0x000fc600078e0218 */
[C---:B------:R-:W-:Y:S02]  /*30d70*/  IADD3 R26, P0, R8.reuse, R75, RZ ;  /* 0x0000004b081a7210 */ /* 0x040fe40007f1e0ff */
[----:B------:R-:W2:Y:S02]  /*30d80*/  LDC R17, c[0x0][0x278] ;  /* 0x00009e00ff117b82 */ /* 0x000ea40000000800 */
[----:B------:R-:W-:Y:S01]  /*30d90*/  LEA.HI.X.SX32 R27, R8, R71, 0x1, P0 ;  /* 0x00000047081b7211 */ /* 0x000fe200000f0eff */
[----:B0-----:R-:W-:Y:S01]  /*30da0*/  IMAD R8, R37, 0x2, R24 ;  /* 0x0000000225087824 */ /* 0x001fe200078e0218 */
[----:B------:R0:W-:Y:S04]  /*30db0*/  STG.E.U8 desc[UR60][R30.64], R20 ;  /* 0x000000141e007986 */ /* 0x0001e8000c10113c */
[----:B------:R-:W4:Y:S01]  /*30dc0*/  LDC R39, c[0x0][0x278] ;  /* 0x00009e00ff277b82 */ /* 0x000f220000000800 */
[----:B------:R-:W-:Y:S01]  /*30dd0*/  STG.E.U8 desc[UR60][R28.64], R25 ;  /* 0x000000191c007986 */ /* 0x000fe2000c10113c */
[----:B------:R-:W-:Y:S01]  /*30de0*/  IMAD R18, R43, 0x2, R8 ;  /* 0x000000022b127824 */ /* 0x000fe200078e0208 */
[----:B------:R-:W-:-:S02]  /*30df0*/  IADD3 R22, P3, R8, R75, RZ ;  /* 0x0000004b08167210 */ /* 0x000fc40007f7e0ff */
[----:B------:R0:W-:Y:S01]  /*30e00*/  STG.E.U8 desc[UR60][R34.64], R23 ;  /* 0x0000001722007986 */ /* 0x0001e2000c10113c */
[C---:B------:R-:W-:Y:S02]  /*30e10*/  PRMT R2, R77.reuse, 0x7773, RZ ;  /* 0x000077734d027816 */ /* 0x040fe400000000ff */
[----:B------:R-:W-:Y:S01]  /*30e20*/  PRMT R57, R77, 0x7772, RZ ;  /* 0x000077724d397816 */ /* 0x000fe200000000ff */
[----:B0-----:R-:W0:Y:S01]  /*30e30*/  LDC R20, c[0x0][0x278] ;  /* 0x00009e00ff147b82 */ /* 0x001e220000000800 */
[C---:B------:R-:W-:Y:S01]  /*30e40*/  IADD3 R30, P0, R24.reuse, R75, RZ ;  /* 0x0000004b181e7210 */ /* 0x040fe20007f1e0ff */
[----:B------:R1:W-:Y:S03]  /*30e50*/  STG.E.U8 desc[UR60][R26.64], R16 ;  /* 0x000000101a007986 */ /* 0x0003e6000c10113c */
[----:B------:R-:W-:Y:S02]  /*30e60*/  LEA.HI.X.SX32 R31, R24, R71, 0x1, P0 ;  /* 0x00000047181f7211 */ /* 0x000fe400000f0eff */
[----:B------:R-:W-:Y:S01]  /*30e70*/  IADD3 R24, P0, R18, R75, RZ ;  /* 0x0000004b12187210 */ /* 0x000fe20007f1e0ff */
[----:B------:R-:W3:Y:S01]  /*30e80*/  LDC R35, c[0x0][0x278] ;  /* 0x00009e00ff237b82 */ /* 0x000ee20000000800 */
[----:B------:R-:W-:Y:S01]  /*30e90*/  LEA.HI.X.SX32 R23, R8, R71, 0x1, P3 ;  /* 0x0000004708177211 */ /* 0x000fe200018f0eff */
[----:B------:R-:W-:-:S06]  /*30ea0*/  IMAD R8, R45, 0x2, R18 ;  /* 0x000000022d087824 */ /* 0x000fcc00078e0212 */
[----:B-1----:R-:W1:Y:S01]  /*30eb0*/  LDC R27, c[0x0][0x278] ;  /* 0x00009e00ff1b7b82 */ /* 0x002e620000000800 */
[----:B------:R-:W-:Y:S02]  /*30ec0*/  LEA.HI.X.SX32 R25, R18, R71, 0x1, P0 ;  /* 0x0000004712197211 */ /* 0x000fe400000f0eff */
[C---:B------:R-:W-:Y:S01]  /*30ed0*/  IADD3 R28, P0, R8.reuse, R75, RZ ;  /* 0x0000004b081c7210 */ /* 0x040fe20007f1e0ff */
[----:B------:R4:W-:Y:S03]  /*30ee0*/  STG.E.U8 desc[UR60][R30.64], R13 ;  /* 0x0000000d1e007986 */ /* 0x0009e6000c10113c */
[----:B------:R-:W-:Y:S01]  /*30ef0*/  LEA.HI.X.SX32 R29, R8, R71, 0x1, P0 ;  /* 0x00000047081d7211 */ /* 0x000fe200000f0eff */
[----:B--2---:R-:W-:Y:S01]  /*30f00*/  IMAD R8, R17, 0x2, R8 ;  /* 0x0000000211087824 */ /* 0x004fe200078e0208 */
[----:B------:R2:W-:Y:S01]  /*30f10*/  STG.E.U8 desc[UR60][R22.64], R21 ;  /* 0x0000001516007986 */ /* 0x0005e2000c10113c */
[----:B------:R-:W-:Y:S01]  /*30f20*/  LEA.HI R17, R194, 0x13e, RZ, 0x1a ;  /* 0x0000013ec2117811 */ /* 0x000fe200078fd0ff */
[----:B------:R-:W3:Y:S01]  /*30f30*/  LDC R45, c[0x0][0x278] ;  /* 0x00009e00ff2d7b82 */ /* 0x000ee20000000800 */
[----:B------:R-:W-:Y:S01]  /*30f40*/  IMAD R26, R33, 0x2, R8 ;  /* 0x00000002211a7824 */ /* 0x000fe200078e0208 */
[----:B------:R0:W-:Y:S01]  /*30f50*/  STG.E.U8 desc[UR60][R24.64], R19 ;  /* 0x0000001318007986 */ /* 0x0001e2000c10113c */
[----:B------:R-:W-:-:S05]  /*30f60*/  IADD3 R16, P0, R8, R75, RZ ;  /* 0x0000004b08107210 */ /* 0x000fca0007f1e0ff */
[----:B----4-:R-:W4:Y:S01]  /*30f70*/  LDC R31, c[0x0][0x278] ;  /* 0x00009e00ff1f7b82 */ /* 0x010f220000000800 */
[----:B--2---:R-:W-:-:S07]  /*30f80*/  IMAD R22, R39, 0x2, R26 ;  /* 0x0000000227167824 */ /* 0x004fce00078e021a */
[----:B------:R-:W2:Y:S01]  /*30f90*/  LDC R23, c[0x0][0x278] ;  /* 0x00009e00ff177b82 */ /* 0x000ea20000000800 */
[----:B0-----:R-:W-:Y:S01]  /*30fa0*/  IMAD R30, R17, R20, RZ ;  /* 0x00000014111e7224 */ /* 0x001fe200078e02ff */
[----:B------:R-:W-:-:S06]  /*30fb0*/  LEA.HI.X.SX32 R17, R8, R71, 0x1, P0 ;  /* 0x0000004708117211 */ /* 0x000fcc00000f0eff */
[----:B------:R-:W0:Y:S01]  /*30fc0*/  LDC R25, c[0x0][0x278] ;  /* 0x00009e00ff197b82 */ /* 0x000e220000000800 */
[----:B-1----:R-:W-:Y:S01]  /*30fd0*/  IMAD R8, R27, 0x4, R22 ;  /* 0x000000041b087824 */ /* 0x002fe200078e0216 */
[----:B------:R1:W-:Y:S01]  /*30fe0*/  STG.E.U8 desc[UR60][R28.64], R12 ;  /* 0x0000000c1c007986 */ /* 0x0003e2000c10113c */
[----:B------:R-:W-:-:S05]  /*30ff0*/  IADD3 R18, P3, R26, R75, RZ ;  /* 0x0000004b1a127210 */ /* 0x000fca0007f7e0ff */
[----:B------:R-:W4:Y:S01]  /*31000*/  LDC R27, c[0x0][0x278] ;  /* 0x00009e00ff1b7b82 */ /* 0x000f220000000800 */
[----:B------:R-:W-:Y:S02]  /*31010*/  IADD3 R20, P0, R22, R75, RZ ;  /* 0x0000004b16147210 */ /* 0x000fe40007f1e0ff */
[----:B------:R-:W-:-:S05]  /*31020*/  LEA.HI.X.SX32 R19, R26, R71, 0x1, P3 ;  /* 0x000000471a137211 */ /* 0x000fca00018f0eff */
[----:B-1----:R-:W1:Y:S01]  /*31030*/  LDC R29, c[0x0][0x278] ;  /* 0x00009e00ff1d7b82 */ /* 0x002e620000000800 */
[----:B---3--:R-:W-:Y:S01]  /*31040*/  IMAD R24, R35, 0x2, R8 ;  /* 0x0000000223187824 */ /* 0x008fe200078e0208 */
[----:B------:R-:W-:Y:S01]  /*31050*/  LEA.HI.X.SX32 R21, R22, R71, 0x1, P0 ;  /* 0x0000004716157211 */ /* 0x000fe200000f0eff */
[----:B------:R2:W-:Y:S01]  /*31060*/  STG.E.U8 desc[UR60][R16.64], R10 ;  /* 0x0000000a10007986 */ /* 0x0005e2000c10113c */
[----:B------:R-:W-:-:S03]  /*31070*/  IADD3 R22, P0, R8, R75, RZ ;  /* 0x0000004b08167210 */ /* 0x000fc60007f1e0ff */
[----:B------:R3:W-:Y:S01]  /*31080*/  STG.E.U8 desc[UR60][R18.64], R5 ;  /* 0x0000000512007986 */ /* 0x0007e2000c10113c */
[----:B------:R-:W-:Y:S01]  /*31090*/  IADD3 R12, P3, R30, R75, RZ ;  /* 0x0000004b1e0c7210 */ /* 0x000fe20007f7e0ff */
[----:B------:R-:W1:Y:S01]  /*310a0*/  LDC R49, c[0x0][0x278] ;  /* 0x00009e00ff317b82 */ /* 0x000e620000000800 */
[----:B--2---:R-:W-:Y:S01]  /*310b0*/  IMAD R10, R23, 0x2, R24 ;  /* 0x00000002170a7824 */ /* 0x004fe200078e0218 */
[----:B------:R-:W-:-:S06]  /*310c0*/  LEA.HI.X.SX32 R23, R8, R71, 0x1, P0 ;  /* 0x0000004708177211 */ /* 0x000fcc00000f0eff */
[----:B---3--:R-:W2:Y:S01]  /*310d0*/  LDC R5, c[0x0][0x278] ;  /* 0x00009e00ff057b82 */ /* 0x008ea20000000800 */
[----:B0-----:R-:W-:Y:S01]  /*310e0*/  IMAD R8, R25, 0x2, R10 ;  /* 0x0000000219087824 */ /* 0x001fe200078e020a */
[----:B------:R-:W-:Y:S02]  /*310f0*/  LEA.HI.X.SX32 R13, R30, R71, 0x1, P3 ;  /* 0x000000471e0d7211 */ /* 0x000fe400018f0eff */
[----:B------:R-:W-:-:S04]  /*31100*/  IADD3 R18, P3, R10, R75, RZ ;  /* 0x0000004b0a127210 */ /* 0x000fc80007f7e0ff */
[----:B------:R-:W0:Y:S01]  /*31110*/  LDC R25, c[0x0][0x278] ;  /* 0x00009e00ff197b82 */ /* 0x000e220000000800 */
[----:B------:R-:W-:Y:S02]  /*31120*/  IADD3 R16, P0, R24, R75, RZ ;  /* 0x0000004b18107210 */ /* 0x000fe40007f1e0ff */
[-C--:B------:R-:W-:Y:S01]  /*31130*/  LEA.HI.X.SX32 R19, R10, R71.reuse, 0x1, P3 ;  /* 0x000000470a137211 */ /* 0x080fe200018f0eff */
[----:B----4-:R-:W-:Y:S01]  /*31140*/  IMAD R10, R27, 0x2, R8 ;  /* 0x000000021b0a7824 */ /* 0x010fe200078e0208 */
[----:B------:R3:W-:Y:S01]  /*31150*/  STG.E.U8 desc[UR60][R20.64], R14 ;  /* 0x0000000e14007986 */ /* 0x0007e2000c10113c */
[----:B------:R-:W-:Y:S02]  /*31160*/  LEA.HI.X.SX32 R17, R24, R71, 0x1, P0 ;  /* 0x0000004718117211 */ /* 0x000fe400000f0eff */
[----:B------:R-:W4:Y:S01]  /*31170*/  LDC R27, c[0x0][0x278] ;  /* 0x00009e00ff1b7b82 */ /* 0x000f220000000800 */
[C---:B------:R-:W-:Y:S01]  /*31180*/  PRMT R0, R77.reuse, 0x7771, RZ ;  /* 0x000077714d007816 */ /* 0x040fe200000000ff */
[----:B------:R-:W-:Y:S01]  /*31190*/  STG.E.U8 desc[UR60][R12.64], R9 ;  /* 0x000000090c007986 */ /* 0x000fe2000c10113c */
[----:B------:R-:W-:-:S02]  /*311a0*/  PRMT R77, R77, 0x7770, RZ ;  /* 0x000077704d4d7816 */ /* 0x000fc400000000ff */
[----:B---3--:R-:W-:Y:S01]  /*311b0*/  IADD3 R20, P0, R8, R75, RZ ;  /* 0x0000004b08147210 */ /* 0x008fe20007f1e0ff */
[----:B-1----:R-:W-:Y:S01]  /*311c0*/  IMAD R14, R29, 0x2, R10 ;  /* 0x000000021d0e7824 */ /* 0x002fe200078e020a */
[----:B------:R1:W-:Y:S01]  /*311d0*/  STG.E.U8 desc[UR60][R22.64], R76 ;  /* 0x0000004c16007986 */ /* 0x0003e2000c10113c */
[----:B------:R-:W-:Y:S01]  /*311e0*/  LEA.HI R24, R194, 0x14e, RZ, 0x1a ;  /* 0x0000014ec2187811 */ /* 0x000fe200078fd0ff */
[----:B------:R-:W3:Y:S01]  /*311f0*/  LDC R29, c[0x0][0x278] ;  /* 0x00009e00ff1d7b82 */ /* 0x000ee20000000800 */
[----:B------:R-:W-:Y:S02]  /*31200*/  LEA.HI.X.SX32 R21, R8, R71, 0x1, P0 ;  /* 0x0000004708157211 */ /* 0x000fe400000f0eff */
[----:B------:R-:W-:Y:S01]  /*31210*/  IADD3 R8, P0, R10, R75, RZ ;  /* 0x0000004b0a087210 */ /* 0x000fe20007f1e0ff */
[----:B------:R2:W-:Y:S01]  /*31220*/  STG.E.U8 desc[UR60][R16.64], R77 ;  /* 0x0000004d10007986 */ /* 0x0005e2000c10113c */
[----:B-1----:R-:W-:-:S03]  /*31230*/  IMAD R22, R31, 0x2, R14 ;  /* 0x000000021f167824 */ /* 0x002fc600078e020e */
[----:B------:R-:W1:Y:S01]  /*31240*/  LDC R23, c[0x0][0x278] ;  /* 0x00009e00ff177b82 */ /* 0x000e620000000800 */
[----:B------:R-:W-:Y:S01]  /*31250*/  LEA.HI.X.SX32 R9, R10, R71, 0x1, P0 ;  /* 0x000000470a097211 */ /* 0x000fe200000f0eff */
[----:B--2---:R-:W-:Y:S01]  /*31260*/  IMAD R10, R24, R5, RZ ;  /* 0x00000005180a7224 */ /* 0x004fe200078e02ff */
[----:B------:R-:W-:-:S05]  /*31270*/  IADD3 R16, P0, R22, R75, RZ ;  /* 0x0000004b16107210 */ /* 0x000fca0007f1e0ff */
[----:B------:R-:W2:Y:S01]  /*31280*/  LDC R5, c[0x0][0x278] ;  /* 0x00009e00ff057b82 */ /* 0x000ea20000000800 */
[----:B------:R-:W-:Y:S01]  /*31290*/  LEA.HI.X.SX32 R17, R22, R71, 0x1, P0 ;  /* 0x0000004716117211 */ /* 0x000fe200000f0eff */
[----:B0-----:R-:W-:Y:S01]  /*312a0*/  IMAD R22, R25, 0x4, R22 ;  /* 0x0000000419167824 */ /* 0x001fe200078e0216 */
[----:B------:R0:W-:Y:S01]  /*312b0*/  STG.E.U8 desc[UR60][R18.64], R83 ;  /* 0x0000005312007986 */ /* 0x0001e2000c10113c */
[----:B------:R-:W-:-:S04]  /*312c0*/  IADD3 R12, P3, R14, R75, RZ ;  /* 0x0000004b0e0c7210 */ /* 0x000fc80007f7e0ff */
[----:B------:R-:W3:Y:S01]  /*312d0*/  LDC R25, c[0x0][0x278] ;  /* 0x00009e00ff197b82 */ /* 0x000ee20000000800 */
[----:B------:R4:W-:Y:S01]  /*312e0*/  STG.E.U8 desc[UR60][R20.64], R86 ;  /* 0x0000005614007986 */ /* 0x0009e2000c10113c */
[----:B------:R-:W-:Y:S02]  /*312f0*/  LEA.HI.X.SX32 R13, R14, R71, 0x1, P3 ;  /* 0x000000470e0d7211 */ /* 0x000fe400018f0eff */
[C---:B0-----:R-:W-:Y:S01]  /*31300*/  IADD3 R18, P0, R10.reuse, R75, RZ ;  /* 0x0000004b0a127210 */ /* 0x041fe20007f1e0ff */
[----:B------:R0:W-:Y:S03]  /*31310*/  STG.E.U8 desc[UR60][R8.64], R7 ;  /* 0x0000000708007986 */ /* 0x0001e6000c10113c */
[----:B------:R-:W3:Y:S01]  /*31320*/  LDC R14, c[0x0][0x278] ;  /* 0x00009e00ff0e7b82 */ /* 0x000ee20000000800 */
[----:B------:R-:W-:Y:S01]  /*31330*/  LEA.HI.X.SX32 R19, R10, R71, 0x1, P0 ;  /* 0x000000470a137211 */ /* 0x000fe200000f0eff */
[----:B----4-:R-:W-:Y:S01]  /*31340*/  IMAD R10, R27, 0x2, R22 ;  /* 0x000000021b0a7824 */ /* 0x010fe200078e0216 */
[C---:B------:R-:W-:Y:S01]  /*31350*/  IADD3 R20, P0, R22.reuse, R75, RZ ;  /* 0x0000004b16147210 */ /* 0x040fe20007f1e0ff */
[----:B------:R1:W-:Y:S03]  /*31360*/  STG.E.U8 desc[UR60][R12.64], R0 ;  /* 0x000000000c007986 */ /* 0x0003e6000c10113c */
[----:B------:R-:W-:Y:S01]  /*31370*/  LEA.HI.X.SX32 R21, R22, R71, 0x1, P0 ;  /* 0x0000004716157211 */ /* 0x000fe200000f0eff */
[----:B------:R-:W4:Y:S01]  /*31380*/  LDC R27, c[0x0][0x278] ;  /* 0x00009e00ff1b7b82 */ /* 0x000f220000000800 */
[----:B0-----:R-:W-:-:S07]  /*31390*/  IADD3 R8, P0, R10, R75, RZ ;  /* 0x0000004b0a087210 */ /* 0x001fce0007f1e0ff */
[----:B------:R-:W0:Y:S01]  /*313a0*/  LDC R7, c[0x0][0x278] ;  /* 0x00009e00ff077b82 */ /* 0x000e220000000800 */
[----:B-1----:R-:W-:Y:S01]  /*313b0*/  IMAD R0, R23, 0x2, R10 ;  /* 0x0000000217007824 */ /* 0x002fe200078e020a */
[----:B------:R-:W-:-:S03]  /*313c0*/  LEA.HI.X.SX32 R9, R10, R71, 0x1, P0 ;  /* 0x000000470a097211 */ /* 0x000fc600000f0eff */
[----:B--2---:R-:W-:Y:S01]  /*313d0*/  IMAD R10, R5, 0x2, R0 ;  /* 0x00000002050a7824 */ /* 0x004fe200078e0200 */
[C---:B------:R-:W-:Y:S02]  /*313e0*/  IADD3 R12, P0, R0.reuse, R75, RZ ;  /* 0x0000004b000c7210 */ /* 0x040fe40007f1e0ff */
[----:B------:R-:W1:Y:S01]  /*313f0*/  LDC R23, c[0x0][0x278] ;  /* 0x00009e00ff177b82 */ /* 0x000e620000000800 */
[----:B------:R2:W-:Y:S01]  /*31400*/  STG.E.U8 desc[UR60][R16.64], R80 ;  /* 0x0000005010007986 */ /* 0x0005e2000c10113c */
[----:B------:R-:W-:Y:S01]  /*31410*/  LEA.HI.X.SX32 R13, R0, R71, 0x1, P0 ;  /* 0x00000047000d7211 */ /* 0x000fe200000f0eff */
[----:B---3--:R-:W-:Y:S02]  /*31420*/  IMAD R0, R25, 0x2, R10 ;  /* 0x0000000219007824 */ /* 0x008fe400078e020a */
[----:B------:R-:W-:Y:S03]  /*31430*/  STG.E.U8 desc[UR60][R18.64], R78 ;  /* 0x0000004e12007986 */ /* 0x000fe6000c10113c */
[----:B------:R-:W3:Y:S01]  /*31440*/  LDC R25, c[0x0][0x278] ;  /* 0x00009e00ff197b82 */ /* 0x000ee20000000800 */
[----:B------:R4:W-:Y:S01]  /*31450*/  STG.E.U8 desc[UR60][R20.64], R4 ;  /* 0x0000000414007986 */ /* 0x0009e2000c10113c */
[----:B--2---:R-:W-:-:S04]  /*31460*/  IADD3 R16, P0, R10, R75, RZ ;  /* 0x0000004b0a107210 */ /* 0x004fc80007f1e0ff */
[----:B------:R-:W-:Y:S01]  /*31470*/  LEA.HI.X.SX32 R17, R10, R71, 0x1, P0 ;  /* 0x000000470a117211 */ /* 0x000fe200000f0eff */
[----:B------:R-:W-:Y:S01]  /*31480*/  IMAD R10, R29, 0x2, R0 ;  /* 0x000000021d0a7824 */ /* 0x000fe200078e0200 */
[C---:B----4-:R-:W-:Y:S01]  /*31490*/  IADD3 R4, P0, R0.reuse, R75, RZ ;  /* 0x0000004b00047210 */ /* 0x050fe20007f1e0ff */
[----:B------:R2:W-:Y:S01]  /*314a0*/  STG.E.U8 desc[UR60][R8.64], R57 ;  /* 0x0000003908007986 */ /* 0x0005e2000c10113c */
[----:B------:R-:W4:Y:S02]  /*314b0*/  LDC R21, c[0x0][0x278] ;  /* 0x00009e00ff157b82 */ /* 0x000f240000000800 */
[----:B------:R-:W-:Y:S01]  /*314c0*/  LEA.HI.X.SX32 R5, R0, R71, 0x1, P0 ;  /* 0x0000004700057211 */ /* 0x000fe200000f0eff */
[----:B0-----:R-:W-:Y:S01]  /*314d0*/  IMAD R0, R7, 0x2, R10 ;  /* 0x0000000207007824 */ /* 0x001fe200078e020a */
[----:B------:R0:W-:Y:S04]  /*314e0*/  STG.E.U8 desc[UR60][R12.64], R59 ;  /* 0x0000003b0c007986 */ /* 0x0001e8000c10113c */
[----:B------:R-:W4:Y:S01]  /*314f0*/  LDC R7, c[0x0][0x278] ;  /* 0x00009e00ff077b82 */ /* 0x000f220000000800 */
[----:B--2---:R-:W-:-:S04]  /*31500*/  IADD3 R8, P0, R10, R75, RZ ;  /* 0x0000004b0a087210 */ /* 0x004fc80007f1e0ff */
[----:B------:R-:W-:Y:S02]  /*31510*/  LEA.HI.X.SX32 R9, R10, R71, 0x1, P0 ;  /* 0x000000470a097211 */ /* 0x000fe400000f0eff */
[----:B0-----:R-:W-:-:S04]  /*31520*/  IADD3 R12, P0, R0, R75, RZ ;  /* 0x0000004b000c7210 */ /* 0x001fc80007f1e0ff */
[----:B------:R-:W-:Y:S01]  /*31530*/  LEA.HI.X.SX32 R13, R0, R71, 0x1, P0 ;  /* 0x00000047000d7211 */ /* 0x000fe200000f0eff */
[----:B-1----:R-:W-:Y:S01]  /*31540*/  IMAD R0, R23, 0x4, R0 ;  /* 0x0000000417007824 */ /* 0x002fe200078e0200 */
[----:B------:R-:W-:Y:S01]  /*31550*/  LEA.HI R19, R194, 0x15e, RZ, 0x1a ;  /* 0x0000015ec2137811 */ /* 0x000fe200078fd0ff */
[----:B------:R-:W0:Y:S01]  /*31560*/  LDC R23, c[0x0][0x278] ;  /* 0x00009e00ff177b82 */ /* 0x000e220000000800 */
[----:B------:R1:W-:Y:S03]  /*31570*/  STG.E.U8 desc[UR60][R16.64], R82 ;  /* 0x0000005210007986 */ /* 0x0003e6000c10113c */
[----:B------:R-:W-:Y:S02]  /*31580*/  IMAD R14, R19, R14, RZ ;  /* 0x0000000e130e7224 */ /* 0x000fe400078e02ff */
[----:B---3--:R-:W-:Y:S02]  /*31590*/  IMAD R10, R25, 0x2, R0 ;  /* 0x00000002190a7824 */ /* 0x008fe400078e0200 */
[----:B------:R-:W2:Y:S01]  /*315a0*/  LDC R25, c[0x0][0x278] ;  /* 0x00009e00ff197b82 */ /* 0x000ea20000000800 */
[----:B------:R-:W-:-:S02]  /*315b0*/  IADD3 R18, P3, R14, R75, RZ ;  /* 0x0000004b0e127210 */ /* 0x000fc40007f7e0ff */
[----:B-1----:R-:W-:Y:S01]  /*315c0*/  IADD3 R16, P0, R0, R75, RZ ;  /* 0x0000004b00107210 */ /* 0x002fe20007f1e0ff */
[----:B------:R1:W-:Y:S01]  /*315d0*/  STG.E.U8 desc[UR60][R4.64], R3 ;  /* 0x0000000304007986 */ /* 0x0003e2000c10113c */
[-C--:B------:R-:W-:Y:S02]  /*315e0*/  LEA.HI.X.SX32 R19, R14, R71.reuse, 0x1, P3 ;  /* 0x000000470e137211 */ /* 0x080fe400018f0eff */
[----:B------:R-:W-:Y:S01]  /*315f0*/  LEA.HI.X.SX32 R17, R0, R71, 0x1, P0 ;  /* 0x0000004700117211 */ /* 0x000fe200000f0eff */
[----:B----4-:R-:W-:Y:S01]  /*31600*/  IMAD R0, R21, 0x2, R10 ;  /* 0x0000000215007824 */ /* 0x010fe200078e020a */
[----:B------:R-:W3:Y:S01]  /*31610*/  LDC R14, c[0x0][0x278] ;  /* 0x00009e00ff0e7b82 */ /* 0x000ee20000000800 */
[----:B------:R4:W-:Y:S01]  /*31620*/  STG.E.U8 desc[UR60][R8.64], R2 ;  /* 0x0000000208007986 */ /* 0x0009e2000c10113c */
[----:B-1----:R-:W-:-:S04]  /*31630*/  IADD3 R4, P0, R10, R75, RZ ;  /* 0x0000004b0a047210 */ /* 0x002fc80007f1e0ff */
[----:B------:R-:W-:Y:S01]  /*31640*/  LEA.HI.X.SX32 R5, R10, R71, 0x1, P0 ;  /* 0x000000470a057211 */ /* 0x000fe200000f0eff */
[----:B------:R-:W-:Y:S01]  /*31650*/  IMAD R10, R7, 0x2, R0 ;  /* 0x00000002070a7824 */ /* 0x000fe200078e0200 */
[C---:B----4-:R-:W-:Y:S01]  /*31660*/  IADD3 R2, P0, R0.reuse, R75, RZ ;  /* 0x0000004b00027210 */ /* 0x050fe20007f1e0ff */
[----:B------:R-:W1:Y:S03]  /*31670*/  LDC R7, c[0x0][0x278] ;  /* 0x00009e00ff077b82 */ /* 0x000e660000000800 */
[----:B------:R-:W-:Y:S01]  /*31680*/  LEA.HI.X.SX32 R3, R0, R71, 0x1, P0 ;  /* 0x0000004700037211 */ /* 0x000fe200000f0eff */
[----:B0-----:R-:W-:Y:S01]  /*31690*/  IMAD R0, R23, 0x2, R10 ;  /* 0x0000000217007824 */ /* 0x001fe200078e020a */
[----:B------:R-:W-:Y:S01]  /*316a0*/  IADD3 R8, P0, R10, R75, RZ ;  /* 0x0000004b0a087210 */ /* 0x000fe20007f1e0ff */
[----:B------:R0:W-:Y:S01]  /*316b0*/  STG.E.U8 desc[UR60][R12.64], R58 ;  /* 0x0000003a0c007986 */ /* 0x0001e2000c10113c */
[----:B------:R-:W-:Y:S01]  /*316c0*/  LEA.HI R21, R194, 0x16e, RZ, 0x1a ;  /* 0x0000016ec2157811 */ /* 0x000fe200078fd0ff */
[----:B------:R-:W4:Y:S01]  /*316d0*/  LDC R23, c[0x0][0x278] ;  /* 0x00009e00ff177b82 */ /* 0x000f220000000800 */
[----:B------:R-:W-:Y:S01]  /*316e0*/  LEA.HI.X.SX32 R9, R10, R71, 0x1, P0 ;  /* 0x000000470a097211 */ /* 0x000fe200000f0eff */
[----:B------:R2:W-:Y:S01]  /*316f0*/  STG.E.U8 desc[UR60][R18.64], R81 ;  /* 0x0000005112007986 */ /* 0x0005e2000c10113c */
[----:B------:R-:W-:-:S03]  /*31700*/  IMAD R10, R27, 0x2, R0 ;  /* 0x000000021b0a7824 */ /* 0x000fc600078e0200 */
[----:B------:R3:W-:Y:S02]  /*31710*/  STG.E.U8 desc[UR60][R16.64], R89 ;  /* 0x0000005910007986 */ /* 0x0007e4000c10113c */
[----:B------:R-:W4:Y:S01]  /*31720*/  LDC R27, c[0x0][0x278] ;  /* 0x00009e00ff1b7b82 */ /* 0x000f220000000800 */
[C---:B0-----:R-:W-:Y:S01]  /*31730*/  IADD3 R12, P0, R0.reuse, R75, RZ ;  /* 0x0000004b000c7210 */ /* 0x041fe20007f1e0ff */
[----:B------:R0:W-:Y:S03]  /*31740*/  STG.E.U8 desc[UR60][R4.64], R92 ;  /* 0x0000005c04007986 */ /* 0x0001e6000c10113c */
[----:B------:R-:W-:-:S03]  /*31750*/  LEA.HI.X.SX32 R13, R0, R71, 0x1, P0 ;  /* 0x00000047000d7211 */ /* 0x000fc600000f0eff */
[----:B--2---:R-:W2:Y:S01]  /*31760*/  LDC R19, c[0x0][0x278] ;  /* 0x00009e00ff137b82 */ /* 0x004ea20000000800 */
[----:B------:R-:W-:-:S07]  /*31770*/  IMAD R0, R25, 0x2, R10 ;  /* 0x0000000219007824 */ /* 0x000fce00078e020a */
[----:B---3--:R-:W3:Y:S01]  /*31780*/  LDC R17, c[0x0][0x278] ;  /* 0x00009e00ff117b82 */ /* 0x008ee20000000800 */
[C---:B0-----:R-:W-:Y:S01]  /*31790*/  IADD3 R4, P0, R10.reuse, R75, RZ ;  /* 0x0000004b0a047210 */ /* 0x041fe20007f1e0ff */
[----:B------:R0:W-:Y:S03]  /*317a0*/  STG.E.U8 desc[UR60][R2.64], R95 ;  /* 0x0000005f02007986 */ /* 0x0001e6000c10113c */
[----:B------:R-:W-:Y:S01]  /*317b0*/  LEA.HI.X.SX32 R5, R10, R71, 0x1, P0 ;  /* 0x000000470a057211 */ /* 0x000fe200000f0eff */
[----:B------:R-:W-:Y:S02]  /*317c0*/  IMAD R10, R21, R14, RZ ;  /* 0x0000000e150a7224 */ /* 0x000fe400078e02ff */
[----:B------:R-:W4:Y:S01]  /*317d0*/  LDC R21, c[0x0][0x278] ;  /* 0x00009e00ff157b82 */ /* 0x000f220000000800 */
[----:B0-----:R-:W-:-:S07]  /*317e0*/  IADD3 R2, P0, R0, R75, RZ ;  /* 0x0000004b00027210 */ /* 0x001fce0007f1e0ff */
[----:B------:R-:W0:Y:S01]  /*317f0*/  LDC R25, c[0x0][0x278] ;  /* 0x00009e00ff197b82 */ /* 0x000e220000000800 */
[----:B------:R-:W-:Y:S01]  /*31800*/  LEA.HI.X.SX32 R3, R0, R71, 0x1, P0 ;  /* 0x0000004700037211 */ /* 0x000fe200000f0eff */
[----:B-1----:R-:W-:Y:S01]  /*31810*/  IMAD R0, R7, 0x4, R0 ;  /* 0x0000000407007824 */ /* 0x002fe200078e0200 */
[----:B------:R1:W-:Y:S05]  /*31820*/  STG.E.U8 desc[UR60][R8.64], R99 ;  /* 0x0000006308007986 */ /* 0x0003ea000c10113c */
[----:B------:R-:W0:Y:S01]  /*31830*/  LDC R7, c[0x0][0x278] ;  /* 0x00009e00ff077b82 */ /* 0x000e220000000800 */
[----:B------:R2:W-:Y:S01]  /*31840*/  STG.E.U8 desc[UR60][R12.64], R85 ;  /* 0x000000550c007986 */ /* 0x0005e2000c10113c */
[----:B-1----:R-:W-:-:S06]  /*31850*/  IADD3 R8, P0, R10, R75, RZ ;  /* 0x0000004b0a087210 */ /* 0x002fcc0007f1e0ff */
[----:B------:R-:W1:Y:S01]  /*31860*/  LDC R18, c[0x0][0x278] ;  /* 0x00009e00ff127b82 */ /* 0x000e620000000800 */
[----:B------:R-:W-:Y:S01]  /*31870*/  LEA.HI.X.SX32 R9, R10, R71, 0x1, P0 ;  /* 0x000000470a097211 */ /* 0x000fe200000f0eff */
[----:B---3--:R-:W-:Y:S01]  /*31880*/  IMAD R10, R17, 0x2, R0 ;  /* 0x00000002110a7824 */ /* 0x008fe200078e0200 */
[C---:B--2---:R-:W-:Y:S01]  /*31890*/  IADD3 R12, P0, R0.reuse, R75, RZ ;  /* 0x0000004b000c7210 */ /* 0x044fe20007f1e0ff */
[----:B------:R2:W-:Y:S03]  /*318a0*/  STG.E.U8 desc[UR60][R4.64], R72 ;  /* 0x0000004804007986 */ /* 0x0005e6000c10113c */
[----:B------:R-:W-:Y:S01]  /*318b0*/  LEA.HI.X.SX32 R13, R0, R71, 0x1, P0 ;  /* 0x00000047000d7211 */ /* 0x000fe200000f0eff */
[----:B------:R-:W-:Y:S01]  /*318c0*/  IMAD R0, R19, 0x2, R10 ;  /* 0x0000000213007824 */ /* 0x000fe200078e020a */
[----:B------:R3:W-:Y:S01]  /*318d0*/  STG.E.U8 desc[UR60][R2.64], R90 ;  /* 0x0000005a02007986 */ /* 0x0007e2000c10113c */
[----:B------:R-:W1:Y:S01]  /*318e0*/  LDC R19, c[0x0][0x278] ;  /* 0x00009e00ff137b82 */ /* 0x000e620000000800 */
[----:B--2---:R-:W-:-:S04]  /*318f0*/  IADD3 R4, P0, R10, R75, RZ ;  /* 0x0000004b0a047210 */ /* 0x004fc80007f1e0ff */
[----:B------:R-:W-:Y:S01]  /*31900*/  LEA.HI.X.SX32 R5, R10, R71, 0x1, P0 ;  /* 0x000000470a057211 */ /* 0x000fe200000f0eff */
[----:B----4-:R-:W-:Y:S01]  /*31910*/  IMAD R10, R21, 0x2, R0 ;  /* 0x00000002150a7824 */ /* 0x010fe200078e0200 */
[C---:B---3--:R-:W-:Y:S01]  /*31920*/  IADD3 R2, P0, R0.reuse, R75, RZ ;  /* 0x0000004b00027210 */ /* 0x048fe20007f1e0ff */
[----:B------:R2:W-:Y:S01]  /*31930*/  STG.E.U8 desc[UR60][R8.64], R94 ;  /* 0x0000005e08007986 */ /* 0x0005e2000c10113c */
[----:B------:R-:W3:Y:S02]  /*31940*/  LDC R21, c[0x0][0x278] ;  /* 0x00009e00ff157b82 */ /* 0x000ee40000000800 */
[----:B------:R-:W-:Y:S01]  /*31950*/  LEA.HI.X.SX32 R3, R0, R71, 0x1, P0 ;  /* 0x0000004700037211 */ /* 0x000fe200000f0eff */
[----:B0-----:R-:W-:Y:S01]  /*31960*/  IMAD R0, R7, 0x2, R10 ;  /* 0x0000000207007824 */ /* 0x001fe200078e020a */
[----:B------:R-:W-:-:S04]  /*31970*/  IADD3 R16, P0, R10, R75, RZ ;  /* 0x0000004b0a107210 */ /* 0x000fc80007f1e0ff */
[----:B------:R-:W0:Y:S01]  /*31980*/  LDC R7, c[0x0][0x278] ;  /* 0x00009e00ff077b82 */ /* 0x000e220000000800 */
[----:B------:R-:W-:Y:S01]  /*31990*/  LEA.HI.X.SX32 R17, R10, R71, 0x1, P0 ;  /* 0x000000470a117211 */ /* 0x000fe200000f0eff */
[----:B------:R-:W-:Y:S01]  /*319a0*/  IMAD R10, R23, 0x2, R0 ;  /* 0x00000002170a7824 */ /* 0x000fe200078e0200 */
[----:B------:R4:W-:Y:S01]  /*319b0*/  STG.E.U8 desc[UR60][R12.64], R84 ;  /* 0x000000540c007986 */ /* 0x0009e2000c10113c */
[----:B--2---:R-:W-:-:S03]  /*319c0*/  IADD3 R8, P0, R0, R75, RZ ;  /* 0x0000004b00087210 */ /* 0x004fc60007f1e0ff */
[----:B------:R-:W-:Y:S01]  /*319d0*/  STG.E.U8 desc[UR60][R4.64], R88 ;  /* 0x0000005804007986 */ /* 0x000fe2000c10113c */
[----:B------:R-:W-:Y:S01]  /*319e0*/  IMAD R14, R25, 0x2, R10 ;  /* 0x00000002190e7824 */ /* 0x000fe200078e020a */
[----:B------:R-:W2:Y:S02]  /*319f0*/  LDC R23, c[0x0][0x278] ;  /* 0x00009e00ff177b82 */ /* 0x000ea40000000800 */
[----:B------:R1:W-:Y:S01]  /*31a00*/  STG.E.U8 desc[UR60][R2.64], R91 ;  /* 0x0000005b02007986 */ /* 0x0003e2000c10113c */
[----:B------:R-:W-:Y:S02]  /*31a10*/  LEA.HI.X.SX32 R9, R0, R71, 0x1, P0 ;  /* 0x0000004700097211 */ /* 0x000fe400000f0eff */
[----:B----4-:R-:W-:-:S03]  /*31a20*/  IADD3 R12, P3, R14, R75, RZ ;  /* 0x0000004b0e0c7210 */ /* 0x010fc60007f7e0ff */
[----:B------:R-:W4:Y:S01]  /*31a30*/  LDC R25, c[0x0][0x278] ;  /* 0x00009e00ff197b82 */ /* 0x000f220000000800 */
[----:B-1----:R-:W-:Y:S02]  /*31a40*/  LEA.HI R3, R194, 0x17e, RZ, 0x1a ;  /* 0x0000017ec2037811 */ /* 0x002fe400078fd0ff */
[----:B------:R-:W-:-:S03]  /*31a50*/  IADD3 R4, P0, R10, R75, RZ ;  /* 0x0000004b0a047210 */ /* 0x000fc60007f1e0ff */
[----:B------:R-:W-:Y:S01]  /*31a60*/  IMAD R0, R3, R18, RZ ;  /* 0x0000001203007224 */ /* 0x000fe200078e02ff */
[-C--:B------:R-:W-:Y:S01]  /*31a70*/  LEA.HI.X.SX32 R5, R10, R71.reuse, 0x1, P0 ;  /* 0x000000470a057211 */ /* 0x080fe200000f0eff */
[----:B------:R-:W-:Y:S01]  /*31a80*/  STG.E.U8 desc[UR60][R16.64], R74 ;  /* 0x0000004a10007986 */ /* 0x000fe2000c10113c */
[----:B------:R-:W-:Y:S01]  /*31a90*/  LEA.HI.X.SX32 R13, R14, R71, 0x1, P3 ;  /* 0x000000470e0d7211 */ /* 0x000fe200018f0eff */
[----:B------:R-:W-:Y:S01]  /*31aa0*/  IMAD R14, R19, 0x4, R14 ;  /* 0x00000004130e7824 */ /* 0x000fe200078e020e */
[C---:B------:R-:W-:Y:S01]  /*31ab0*/  IADD3 R2, P0, R0.reuse, R75, RZ ;  /* 0x0000004b00027210 */ /* 0x040fe20007f1e0ff */
[----:B------:R-:W1:Y:S03]  /*31ac0*/  LDC R19, c[0x0][0x278] ;  /* 0x00009e00ff137b82 */ /* 0x000e660000000800 */
[----:B------:R-:W-:Y:S01]  /*31ad0*/  LEA.HI.X.SX32 R3, R0, R71, 0x1, P0 ;  /* 0x0000004700037211 */ /* 0x000fe200000f0eff */
[----:B0-----:R-:W-:Y:S01]  /*31ae0*/  IMAD R0, R7, 0x2, R14 ;  /* 0x0000000207007824 */ /* 0x001fe200078e020e */
[----:B------:R0:W-:Y:S03]  /*31af0*/  STG.E.U8 desc[UR60][R8.64], R79 ;  /* 0x0000004f08007986 */ /* 0x0001e6000c10113c */
[----:B---3--:R-:W-:Y:S01]  /*31b00*/  IMAD R10, R21, 0x2, R0 ;  /* 0x00000002150a7824 */ /* 0x008fe200078e0200 */
[----:B------:R3:W-:Y:S01]  /*31b10*/  STG.E.U8 desc[UR60][R4.64], R87 ;  /* 0x0000005704007986 */ /* 0x0007e2000c10113c */
[----:B------:R-:W4:Y:S03]  /*31b20*/  LDC R18, c[0x0][0x278] ;  /* 0x00009e00ff127b82 */ /* 0x000f260000000800 */
[----:B------:R2:W-:Y:S01]  /*31b30*/  STG.E.U8 desc[UR60][R12.64], R73 ;  /* 0x000000490c007986 */ /* 0x0005e2000c10113c */
[----:B0-----:R-:W-:-:S04]  /*31b40*/  IADD3 R8, P0, R14, R75, RZ ;  /* 0x0000004b0e087210 */ /* 0x001fc80007f1e0ff */
[----:B------:R-:W0:Y:S01]  /*31b50*/  LDC R7, c[0x0][0x278] ;  /* 0x00009e00ff077b82 */ /* 0x000e220000000800 */
[----:B---3--:R-:W-:Y:S02]  /*31b60*/  IADD3 R4, P3, R0, R75, RZ ;  /* 0x0000004b00047210 */ /* 0x008fe40007f7e0ff */
[-C--:B------:R-:W-:Y:S02]  /*31b70*/  LEA.HI.X.SX32 R9, R14, R71.reuse, 0x1, P0 ;  /* 0x000000470e097211 */ /* 0x080fe400000f0eff */
[----:B------:R-:W-:Y:S01]  /*31b80*/  LEA.HI.X.SX32 R5, R0, R71, 0x1, P3 ;  /* 0x0000004700057211 */ /* 0x000fe200018f0eff */
[----:B--2---:R-:W-:Y:S01]  /*31b90*/  IMAD R0, R23, 0x2, R10 ;  /* 0x0000000217007824 */ /* 0x004fe200078e020a */
[C---:B------:R-:W-:Y:S01]  /*31ba0*/  IADD3 R12, P0, R10.reuse, R75, RZ ;  /* 0x0000004b0a0c7210 */ /* 0x040fe20007f1e0ff */
[----:B------:R2:W-:Y:S01]  /*31bb0*/  STG.E.U8 desc[UR60][R2.64], R93 ;  /* 0x0000005d02007986 */ /* 0x0005e2000c10113c */
[----:B------:R-:W3:Y:S02]  /*31bc0*/  LDC R21, c[0x0][0x278] ;  /* 0x00009e00ff157b82 */ /* 0x000ee40000000800 */
[----:B------:R-:W-:-:S02]  /*31bd0*/  LEA.HI.X.SX32 R13, R10, R71, 0x1, P0 ;  /* 0x000000470a0d7211 */ /* 0x000fc400000f0eff */
[----:B------:R-:W-:-:S04]  /*31be0*/  IADD3 R16, P0, R0, R75, RZ ;  /* 0x0000004b00107210 */ /* 0x000fc80007f1e0ff */
[----:B------:R-:W-:Y:S01]  /*31bf0*/  LEA.HI.X.SX32 R17, R0, R71, 0x1, P0 ;  /* 0x0000004700117211 */ /* 0x000fe200000f0eff */
[----:B-1----:R-:W-:Y:S01]  /*31c00*/  IMAD R0, R19, 0x2, R0 ;  /* 0x0000000213007824 */ /* 0x002fe200078e0200 */
[----:B------:R-:W1:Y:S01]  /*31c10*/  LDC R23, c[0x0][0x278] ;  /* 0x00009e00ff177b82 */ /* 0x000e620000000800 */
[----:B--2---:R-:W-:Y:S02]  /*31c20*/  LEA.HI R3, R194, 0x18e, RZ, 0x1a ;  /* 0x0000018ec2037811 */ /* 0x004fe400078fd0ff */
[----:B----4-:R-:W-:-:S05]  /*31c30*/  IMAD R10, R25, 0x2, R0 ;  /* 0x00000002190a7824 */ /* 0x010fca00078e0200 */
[----:B------:R-:W2:Y:S01]  /*31c40*/  LDC R19, c[0x0][0x278] ;  /* 0x00009e00ff137b82 */ /* 0x000ea20000000800 */
[C---:B------:R-:W-:Y:S01]  /*31c50*/  IADD3 R2, P0, R0.reuse, R75, RZ ;  /* 0x0000004b00027210 */ /* 0x040fe20007f1e0ff */
[----:B------:R-:W-:Y:S01]  /*31c60*/  IMAD R14, R27, 0x2, R10 ;  /* 0x000000021b0e7824 */ /* 0x000fe200078e020a */
[----:B------:R4:W-:Y:S01]  /*31c70*/  STG.E.U8 desc[UR60][R8.64], R102 ;  /* 0x0000006608007986 */ /* 0x0009e2000c10113c */
[----:B------:R-:W-:Y:S01]  /*31c80*/  IMAD R18, R3, R18, RZ ;  /* 0x0000001203127224 */ /* 0x000fe200078e02ff */
[----:B------:R-:W-:-:S03]  /*31c90*/  LEA.HI.X.SX32 R3, R0, R71, 0x1, P0 ;  /* 0x0000004700037211 */ /* 0x000fc600000f0eff */
[----:B------:R-:W1:Y:S01]  /*31ca0*/  LDC R25, c[0x0][0x278] ;  /* 0x00009e00ff197b82 */ /* 0x000e620000000800 */
[----:B----4-:R-:W-:-:S07]  /*31cb0*/  IADD3 R8, P0, R14, R75, RZ ;  /* 0x0000004b0e087210 */ /* 0x010fce0007f1e0ff */
[----:B------:R-:W4:Y:S01]  /*31cc0*/  LDC R27, c[0x0][0x278] ;  /* 0x00009e00ff1b7b82 */ /* 0x000f220000000800 */
[----:B------:R-:W-:Y:S01]  /*31cd0*/  LEA.HI.X.SX32 R9, R14, R71, 0x1, P0 ;  /* 0x000000470e097211 */ /* 0x000fe200000f0eff */
[----:B0-----:R-:W-:-:S06]  /*31ce0*/  IMAD R14, R7, 0x4, R14 ;  /* 0x00000004070e7824 */ /* 0x001fcc00078e020e */
[----:B------:R-:W0:Y:S01]  /*31cf0*/  LDC R7, c[0x0][0x278] ;  /* 0x00009e00ff077b82 */ /* 0x000e220000000800 */
[----:B------:R3:W-:Y:S01]  /*31d00*/  STG.E.U8 desc[UR60][R4.64], R105 ;  /* 0x0000006904007986 */ /* 0x0007e2000c10113c */
[----:B--2---:R-:W-:-:S03]  /*31d10*/  IMAD R0, R19, 0x2, R14 ;  /* 0x0000000213007824 */ /* 0x004fc600078e020e */
[----:B------:R-:W-:Y:S03]  /*31d20*/  STG.E.U8 desc[UR60][R12.64], R108 ;  /* 0x0000006c0c007986 */ /* 0x000fe6000c10113c */
[----:B------:R-:W2:Y:S01]  /*31d30*/  LDC R19, c[0x0][0x278] ;  /* 0x00009e00ff137b82 */ /* 0x000ea20000000800 */
[----:B------:R1:W-:Y:S01]  /*31d40*/  STG.E.U8 desc[UR60][R16.64], R112 ;  /* 0x0000007010007986 */ /* 0x0003e2000c10113c */
[----:B---3--:R-:W-:-:S04]  /*31d50*/  IADD3 R4, P3, R10, R75, RZ ;  /* 0x0000004b0a047210 */ /* 0x008fc80007f7e0ff */
[----:B------:R-:W-:Y:S01]  /*31d60*/  LEA.HI.X.SX32 R5, R10, R71, 0x1, P3 ;  /* 0x000000470a057211 */ /* 0x000fe200018f0eff */
[----:B------:R-:W-:Y:S01]  /*31d70*/  IMAD R10, R21, 0x2, R0 ;  /* 0x00000002150a7824 */ /* 0x000fe200078e0200 */
[-C--:B-1----:R-:W-:Y:S01]  /*31d80*/  IADD3 R16, P0, R14, R75.reuse, RZ ;  /* 0x0000004b0e107210 */ /* 0x082fe20007f1e0ff */
[----:B------:R1:W-:Y:S01]  /*31d90*/  STG.E.U8 desc[UR60][R2.64], R98 ;  /* 0x0000006202007986 */ /* 0x0003e2000c10113c */
[----:B------:R-:W-:Y:S01]  /*31da0*/  IADD3 R12, P3, R18, R75, RZ ;  /* 0x0000004b120c7210 */ /* 0x000fe20007f7e0ff */
[----:B------:R-:W3:Y:S01]  /*31db0*/  LDC R21, c[0x0][0x278] ;  /* 0x00009e00ff157b82 */ /* 0x000ee20000000800 */
[-C--:B------:R-:W-:Y:S01]  /*31dc0*/  LEA.HI.X.SX32 R17, R14, R71.reuse, 0x1, P0 ;  /* 0x000000470e117211 */ /* 0x080fe200000f0eff */
[----:B------:R-:W-:Y:S01]  /*31dd0*/  IMAD R14, R23, 0x2, R10 ;  /* 0x00000002170e7824 */ /* 0x000fe200078e020a */
[----:B------:R-:W-:Y:S01]  /*31de0*/  STG.E.U8 desc[UR60][R4.64], R100 ;  /* 0x0000006404007986 */ /* 0x000fe2000c10113c */
[----:B------:R-:W-:Y:S02]  /*31df0*/  LEA.HI.X.SX32 R13, R18, R71, 0x1, P3 ;  /* 0x00000047120d7211 */ /* 0x000fe400018f0eff */
[C---:B-1----:R-:W-:Y:S01]  /*31e00*/  IADD3 R2, P0, R0.reuse, R75, RZ ;  /* 0x0000004b00027210 */ /* 0x042fe20007f1e0ff */
[----:B------:R1:W-:Y:S01]  /*31e10*/  STG.E.U8 desc[UR60][R8.64], R104 ;  /* 0x0000006808007986 */ /* 0x0003e2000c10113c */
[----:B------:R-:W4:Y:S02]  /*31e20*/  LDC R18, c[0x0][0x278] ;  /* 0x00009e00ff127b82 */ /* 0x000f240000000800 */
[----:B------:R-:W-:-:S06]  /*31e30*/  LEA.HI.X.SX32 R3, R0, R71, 0x1, P0 ;  /* 0x0000004700037211 */ /* 0x000fcc00000f0eff */
[----:B------:R-:W3:Y:S01]  /*31e40*/  LDC R23, c[0x0][0x278] ;  /* 0x00009e00ff177b82 */ /* 0x000ee20000000800 */
[----:B-1----:R-:W-:-:S04]  /*31e50*/  IADD3 R8, P0, R14, R75, RZ ;  /* 0x0000004b0e087210 */ /* 0x002fc80007f1e0ff */
[----:B------:R-:W-:Y:S01]  /*31e60*/  LEA.HI.X.SX32 R9, R14, R71, 0x1, P0 ;  /* 0x000000470e097211 */ /* 0x000fe200000f0eff */
[----:B0-----:R-:W-:Y:S01]  /*31e70*/  IMAD R14, R7, 0x2, R14 ;  /* 0x00000002070e7824 */ /* 0x001fe200078e020e */
[C---:B------:R-:W-:Y:S01]  /*31e80*/  IADD3 R4, P3, R10.reuse, R75, RZ ;  /* 0x0000004b0a047210 */ /* 0x040fe20007f7e0ff */
[----:B------:R-:W0:Y:S02]  /*31e90*/  LDC R7, c[0x0][0x278] ;  /* 0x00009e00ff077b82 */ /* 0x000e240000000800 */
[----:B------:R-:W-:Y:S01]  /*31ea0*/  IMAD R0, R25, 0x2, R14 ;  /* 0x0000000219007824 */ /* 0x000fe200078e020e */
[----:B------:R1:W-:Y:S01]  /*31eb0*/  STG.E.U8 desc[UR60][R12.64], R106 ;  /* 0x0000006a0c007986 */ /* 0x0003e2000c10113c */
[----:B------:R-:W-:Y:S02]  /*31ec0*/  LEA.HI.X.SX32 R5, R10, R71, 0x1, P3 ;  /* 0x000000470a057211 */ /* 0x000fe400018f0eff */
[----:B--2---:R-:W-:Y:S01]  /*31ed0*/  IMAD R10, R19, 0x2, R0 ;  /* 0x00000002130a7824 */ /* 0x004fe200078e0200 */
[----:B------:R-:W-:Y:S01]  /*31ee0*/  STG.E.U8 desc[UR60][R16.64], R97 ;  /* 0x0000006110007986 */ /* 0x000fe2000c10113c */
[----:B------:R-:W-:Y:S01]  /*31ef0*/  LEA.HI R25, R194, 0x19e, RZ, 0x1a ;  /* 0x0000019ec2197811 */ /* 0x000fe200078fd0ff */
[----:B------:R-:W2:Y:S02]  /*31f00*/  LDC R19, c[0x0][0x278] ;  /* 0x00009e00ff137b82 */ /* 0x000ea40000000800 */
[----:B------:R-:W-:Y:S01]  /*31f10*/  STG.E.U8 desc[UR60][R2.64], R101 ;  /* 0x0000006502007986 */ /* 0x000fe2000c10113c */
[----:B-1----:R-:W-:-:S03]  /*31f20*/  IADD3 R12, P0, R14, R75, RZ ;  /* 0x0000004b0e0c7210 */ /* 0x002fc60007f1e0ff */
[----:B------:R1:W-:Y:S01]  /*31f30*/  STG.E.U8 desc[UR60][R4.64], R103 ;  /* 0x0000006704007986 */ /* 0x0003e2000c10113c */
[----:B------:R-:W-:Y:S01]  /*31f40*/  LEA.HI.X.SX32 R13, R14, R71, 0x1, P0 ;  /* 0x000000470e0d7211 */ /* 0x000fe200000f0eff */
[----:B----4-:R-:W-:Y:S02]  /*31f50*/  IMAD R14, R25, R18, RZ ;  /* 0x00000012190e7224 */ /* 0x010fe400078e02ff */
[----:B------:R4:W-:Y:S01]  /*31f60*/  STG.E.U8 desc[UR60][R8.64], R107 ;  /* 0x0000006b08007986 */ /* 0x0009e2000c10113c */
[----:B------:R-:W2:Y:S01]  /*31f70*/  LDC R25, c[0x0][0x278] ;  /* 0x00009e00ff197b82 */ /* 0x000ea20000000800 */
[-C--:B-1----:R-:W-:Y:S02]  /*31f80*/  IADD3 R4, P0, R10, R75.reuse, RZ ;  /* 0x0000004b0a047210 */ /* 0x082fe40007f1e0ff */
[----:B------:R-:W-:-:S05]  /*31f90*/  IADD3 R2, P3, R0, R75, RZ ;  /* 0x0000004b00027210 */ /* 0x000fca0007f7e0ff */
[----:B------:R-:W1:Y:S01]  /*31fa0*/  LDC R18, c[0x0][0x278] ;  /* 0x00009e00ff127b82 */ /* 0x000e620000000800 */
[----:B------:R-:W-:Y:S01]  /*31fb0*/  LEA.HI.X.SX32 R5, R10, R71, 0x1, P0 ;  /* 0x000000470a057211 */ /* 0x000fe200000f0eff */
[----:B---3--:R-:W-:Y:S01]  /*31fc0*/  IMAD R10, R21, 0x4, R10 ;  /* 0x00000004150a7824 */ /* 0x008fe200078e020a */
[----:B----4-:R-:W-:-:S05]  /*31fd0*/  IADD3 R8, P0, R14, R75, RZ ;  /* 0x0000004b0e087210 */ /* 0x010fca0007f1e0ff */
[----:B------:R-:W3:Y:S01]  /*31fe0*/  LDC R21, c[0x0][0x278] ;  /* 0x00009e00ff157b82 */ /* 0x000ee20000000800 */
[-C--:B------:R-:W-:Y:S01]  /*31ff0*/  LEA.HI.X.SX32 R3, R0, R71.reuse, 0x1, P3 ;  /* 0x0000004700037211 */ /* 0x080fe200018f0eff */
[----:B0-----:R-:W-:Y:S01]  /*32000*/  IMAD R0, R7, 0x2, R10 ;  /* 0x0000000207007824 */ /* 0x001fe200078e020a */
[----:B------:R-:W-:Y:S02]  /*32010*/  LEA.HI.X.SX32 R9, R14, R71, 0x1, P0 ;  /* 0x000000470e097211 */ /* 0x000fe400000f0eff */
[C---:B------:R-:W-:Y:S01]  /*32020*/  IADD3 R16, P0, R10.reuse, R75, RZ ;  /* 0x0000004b0a107210 */ /* 0x040fe20007f1e0ff */
[----:B------:R-:W-:Y:S02]  /*32030*/  STG.E.U8 desc[UR60][R12.64], R96 ;  /* 0x000000600c007986 */ /* 0x000fe4000c10113c */
[----:B------:R-:W0:Y:S01]  /*32040*/  LDC R14, c[0x0][0x278] ;  /* 0x00009e00ff0e7b82 */ /* 0x000e220000000800 */
[----:B------:R-:W-:Y:S01]  /*32050*/  LEA.HI.X.SX32 R17, R10, R71, 0x1, P0 ;  /* 0x000000470a117211 */ /* 0x000fe200000f0eff */
[----:B------:R4:W-:Y:S01]  /*32060*/  STG.E.U8 desc[UR60][R2.64], R68 ;  /* 0x0000004402007986 */ /* 0x0009e2000c10113c */
[----:B------:R-:W-:-:S05]  /*32070*/  IMAD R10, R23, 0x2, R0 ;  /* 0x00000002170a7824 */ /* 0x000fca00078e0200 */
[----:B------:R-:W1:Y:S01]  /*32080*/  LDC R7, c[0x0][0x278] ;  /* 0x00009e00ff077b82 */ /* 0x000e620000000800 */
[----:B------:R2:W-:Y:S01]  /*32090*/  STG.E.U8 desc[UR60][R4.64], R69 ;  /* 0x0000004504007986 */ /* 0x0005e2000c10113c */
[----:B----4-:R-:W-:-:S04]  /*320a0*/  IADD3 R2, P0, R0, R75, RZ ;  /* 0x0000004b00027210 */ /* 0x010fc80007f1e0ff */
[----:B------:R-:W-:Y:S01]  /*320b0*/  LEA.HI.X.SX32 R3, R0, R71, 0x1, P0 ;  /* 0x0000004700037211 */ /* 0x000fe200000f0eff */
[----:B--2---:R-:W-:Y:S01]  /*320c0*/  IMAD R0, R19, 0x2, R10 ;  /* 0x0000000213007824 */ /* 0x004fe200078e020a */
[C---:B------:R-:W-:Y:S01]  /*320d0*/  IADD3 R4, P0, R10.reuse, R75, RZ ;  /* 0x0000004b0a047210 */ /* 0x040fe20007f1e0ff */
[----:B------:R-:W2:Y:S03]  /*320e0*/  LDC R19, c[0x0][0x278] ;  /* 0x00009e00ff137b82 */ /* 0x000ea60000000800 */
[----:B------:R-:W-:Y:S01]  /*320f0*/  LEA.HI.X.SX32 R5, R10, R71, 0x1, P0 ;  /* 0x000000470a057211 */ /* 0x000fe200000f0eff */
[----:B---3--:R-:W-:Y:S01]  /*32100*/  IMAD R10, R21, 0x2, R0 ;  /* 0x00000002150a7824 */ /* 0x008fe200078e0200 */
[----:B------:R-:W-:Y:S01]  /*32110*/  IADD3 R12, P0, R0, R75, RZ ;  /* 0x0000004b000c7210 */ /* 0x000fe20007f1e0ff */
[----:B------:R3:W-:Y:S01]  /*32120*/  STG.E.U8 desc[UR60][R8.64], R70 ;  /* 0x0000004608007986 */ /* 0x0007e2000c10113c */
[----:B------:R-:W-:Y:S01]  /*32130*/  LEA.HI R23, R194, 0x1ae, RZ, 0x1a ;  /* 0x000001aec2177811 */ /* 0x000fe200078fd0ff */
[----:B------:R-:W4:Y:S01]  /*32140*/  LDC R21, c[0x0][0x278] ;  /* 0x00009e00ff157b82 */ /* 0x000f220000000800 */
[----:B------:R-:W-:Y:S01]  /*32150*/  LEA.HI.X.SX32 R13, R0, R71, 0x1, P0 ;  /* 0x00000047000d7211 */ /* 0x000fe200000f0eff */
[----:B------:R-:W-:Y:S01]  /*32160*/  IMAD R0, R25, 0x2, R10 ;  /* 0x0000000219007824 */ /* 0x000fe200078e020a */
[----:B------:R-:W-:Y:S01]  /*32170*/  STG.E.U8 desc[UR60][R16.64], R114 ;  /* 0x0000007210007986 */ /* 0x000fe2000c10113c */
[----:B0-----:R-:W-:Y:S01]  /*32180*/  IMAD R14, R23, R14, RZ ;  /* 0x0000000e170e7224 */ /* 0x001fe200078e02ff */
[----:B---3--:R-:W-:-:S02]  /*32190*/  IADD3 R8, P0, R10, R75, RZ ;  /* 0x0000004b0a087210 */ /* 0x008fc40007f1e0ff */
[----:B------:R0:W-:Y:S01]  /*321a0*/  STG.E.U8 desc[UR60][R2.64], R118 ;  /* 0x0000007602007986 */ /* 0x0001e2000c10113c */
[----:B------:R-:W3:Y:S01]  /*321b0*/  LDC R23, c[0x0][0x278] ;  /* 0x00009e00ff177b82 */ /* 0x000ee20000000800 */
[----:B------:R-:W-:Y:S01]  /*321c0*/  LEA.HI.X.SX32 R9, R10, R71, 0x1, P0 ;  /* 0x000000470a097211 */ /* 0x000fe200000f0eff */
[----:B-1----:R-:W-:Y:S01]  /*321d0*/  IMAD R10, R7, 0x2, R0 ;  /* 0x00000002070a7824 */ /* 0x002fe200078e0200 */
[----:B------:R1:W-:Y:S05]  /*321e0*/  STG.E.U8 desc[UR60][R4.64], R121 ;  /* 0x0000007904007986 */ /* 0x0003ea000c10113c */
[----:B------:R-:W3:Y:S01]  /*321f0*/  LDC R7, c[0x0][0x278] ;  /* 0x00009e00ff077b82 */ /* 0x000ee20000000800 */
[----:B0-----:R-:W-:-:S04]  /*32200*/  IADD3 R2, P0, R0, R75, RZ ;  /* 0x0000004b00027210 */ /* 0x001fc80007f1e0ff */
[----:B------:R-:W-:-:S03]  /*32210*/  LEA.HI.X.SX32 R3, R0, R71, 0x1, P0 ;  /* 0x0000004700037211 */ /* 0x000fc600000f0eff */
[----:B------:R-:W0:Y:S01]  /*32220*/  LDC R25, c[0x0][0x278] ;  /* 0x00009e00ff197b82 */ /* 0x000e220000000800 */
[----:B-1----:R-:W-:-:S04]  /*32230*/  IADD3 R4, P0, R10, R75, RZ ;  /* 0x0000004b0a047210 */ /* 0x002fc80007f1e0ff */
[----:B------:R-:W-:Y:S01]  /*32240*/  LEA.HI.X.SX32 R5, R10, R71, 0x1, P0 ;  /* 0x000000470a057211 */ /* 0x000fe200000f0eff */
[----:B--2---:R-:W-:Y:S02]  /*32250*/  IMAD R10, R19, 0x4, R10 ;  /* 0x00000004130a7824 */ /* 0x004fe400078e020a */
[----:B------:R-:W1:Y:S01]  /*32260*/  LDC R19, c[0x0][0x278] ;  /* 0x00009e00ff137b82 */ /* 0x000e620000000800 */
[----:B------:R2:W-:Y:S01]  /*32270*/  STG.E.U8 desc[UR60][R12.64], R126 ;  /* 0x0000007e0c007986 */ /* 0x0005e2000c10113c */
[----:B----4-:R-:W-:Y:S01]  /*32280*/  IMAD R0, R21, 0x2, R10 ;  /* 0x0000000215007824 */ /* 0x010fe200078e020a */
[-C--:B------:R-:W-:Y:S02]  /*32290*/  IADD3 R16, P3, R14, R75.reuse, RZ ;  /* 0x0000004b0e107210 */ /* 0x080fe40007f7e0ff */
[----:B------:R4:W-:Y:S03]  /*322a0*/  STG.E.U8 desc[UR60][R8.64], R110 ;  /* 0x0000006e08007986 */ /* 0x0009e6000c10113c */
[----:B------:R-:W0:Y:S01]  /*322b0*/  LDC R21, c[0x0][0x278] ;  /* 0x00009e00ff157b82 */ /* 0x000e220000000800 */
[----:B--2---:R-:W-:-:S04]  /*322c0*/  IADD3 R12, P0, R10, R75, RZ ;  /* 0x0000004b0a0c7210 */ /* 0x004fc80007f1e0ff */
[----:B------:R-:W-:Y:S01]  /*322d0*/  LEA.HI.X.SX32 R13, R10, R71, 0x1, P0 ;  /* 0x000000470a0d7211 */ /* 0x000fe200000f0eff */
[----:B---3--:R-:W-:Y:S01]  /*322e0*/  IMAD R10, R23, 0x2, R0 ;  /* 0x00000002170a7824 */ /* 0x008fe200078e0200 */
[----:B----4-:R-:W-:Y:S01]  /*322f0*/  IADD3 R8, P0, R0, R75, RZ ;  /* 0x0000004b00087210 */ /* 0x010fe20007f1e0ff */
[----:B------:R2:W-:Y:S01]  /*32300*/  STG.E.U8 desc[UR60][R2.64], R64 ;  /* 0x0000004002007986 */ /* 0x0005e2000c10113c */
[-C--:B------:R-:W-:Y:S02]  /*32310*/  LEA.HI.X.SX32 R17, R14, R71.reuse, 0x1, P3 ;  /* 0x000000470e117211 */ /* 0x080fe400018f0eff */
[----:B------:R-:W-:Y:S01]  /*32320*/  LEA.HI.X.SX32 R9, R0, R71, 0x1, P0 ;  /* 0x0000004700097211 */ /* 0x000fe200000f0eff */
[----:B------:R-:W-:Y:S01]  /*32330*/  IMAD R0, R7, 0x2, R10 ;  /* 0x0000000207007824 */ /* 0x000fe200078e020a */
[----:B------:R-:W3:Y:S01]  /*32340*/  LDC R14, c[0x0][0x278] ;  /* 0x00009e00ff0e7b82 */ /* 0x000ee20000000800 */
[----:B------:R4:W-:Y:S01]  /*32350*/  STG.E.U8 desc[UR60][R4.64], R117 ;  /* 0x0000007504007986 */ /* 0x0009e2000c10113c */
[----:B--2---:R-:W-:-:S06]  /*32360*/  IADD3 R2, P0, R10, R75, RZ ;  /* 0x0000004b0a027210 */ /* 0x004fcc0007f1e0ff */
[----:B------:R-:W2:Y:S01]  /*32370*/  LDC R7, c[0x0][0x278] ;  /* 0x00009e00ff077b82 */ /* 0x000ea20000000800 */
[----:B------:R-:W-:Y:S01]  /*32380*/  LEA.HI.X.SX32 R3, R10, R71, 0x1, P0 ;  /* 0x000000470a037211 */ /* 0x000fe200000f0eff */
[----:B-1----:R-:W-:Y:S01]  /*32390*/  IMAD R10, R19, 0x2, R0 ;  /* 0x00000002130a7824 */ /* 0x002fe200078e0200 */
[C---:B----4-:R-:W-:Y:S01]  /*323a0*/  IADD3 R4, P0, R0.reuse, R75, RZ ;  /* 0x0000004b00047210 */ /* 0x050fe20007f1e0ff */
[----:B------:R-:W-:Y:S04]  /*323b0*/  STG.E.U8 desc[UR60][R16.64], R120 ;  /* 0x0000007810007986 */ /* 0x000fe8000c10113c */
[----:B------:R-:W1:Y:S01]  /*323c0*/  LDC R19, c[0x0][0x278] ;  /* 0x00009e00ff137b82 */ /* 0x000e620000000800 */
[----:B------:R-:W-:Y:S01]  /*323d0*/  LEA.HI.X.SX32 R5, R0, R71, 0x1, P0 ;  /* 0x0000004700057211 */ /* 0x000fe200000f0eff */
[----:B------:R4:W-:Y:S01]  /*323e0*/  STG.E.U8 desc[UR60][R12.64], R111 ;  /* 0x0000006f0c007986 */ /* 0x0009e2000c10113c */
[----:B0-----:R-:W-:-:S03]  /*323f0*/  IMAD R0, R25, 0x2, R10 ;  /* 0x0000000219007824 */ /* 0x001fc600078e020a */
[----:B------:R0:W-:Y:S01]  /*32400*/  STG.E.U8 desc[UR60][R8.64], R115 ;  /* 0x0000007308007986 */ /* 0x0001e2000c10113c */
[----:B------:R-:W-:Y:S01]  /*32410*/  LEA.HI R23, R194, 0x1be, RZ, 0x1a ;  /* 0x000001bec2177811 */ /* 0x000fe200078fd0ff */
[----:B------:R-:W1:Y:S01]  /*32420*/  LDC R25, c[0x0][0x278] ;  /* 0x00009e00ff197b82 */ /* 0x000e620000000800 */
[----:B----4-:R-:W-:-:S07]  /*32430*/  IADD3 R12, P0, R10, R75, RZ ;  /* 0x0000004b0a0c7210 */ /* 0x010fce0007f1e0ff */
[----:B------:R-:W4:Y:S01]  /*32440*/  LDC R17, c[0x0][0x278] ;  /* 0x00009e00ff117b82 */ /* 0x000f220000000800 */
[----:B------:R-:W-:Y:S01]  /*32450*/  LEA.HI.X.SX32 R13, R10, R71, 0x1, P0 ;  /* 0x000000470a0d7211 */ /* 0x000fe200000f0eff */
[----:B------:R-:W-:Y:S01]  /*32460*/  IMAD R10, R21, 0x2, R0 ;  /* 0x00000002150a7824 */ /* 0x000fe200078e0200 */
[C---:B0-----:R-:W-:Y:S01]  /*32470*/  IADD3 R8, P0, R0.reuse, R75, RZ ;  /* 0x0000004b00087210 */ /* 0x041fe20007f1e0ff */
[----:B------:R0:W-:Y:S03]  /*32480*/  STG.E.U8 desc[UR60][R2.64], R116 ;  /* 0x0000007402007986 */ /* 0x0001e6000c10113c */
[----:B------:R-:W-:Y:S01]  /*32490*/  LEA.HI.X.SX32 R9, R0, R71, 0x1, P0 ;  /* 0x0000004700097211 */ /* 0x000fe200000f0eff */
[----:B------:R-:W1:Y:S01]  /*324a0*/  LDC R21, c[0x0][0x278] ;  /* 0x00009e00ff157b82 */ /* 0x000e620000000800 */
[----:B---3--:R-:W-:Y:S01]  /*324b0*/  IMAD R0, R23, R14, RZ ;  /* 0x0000000e17007224 */ /* 0x008fe200078e02ff */
[C---:B0-----:R-:W-:Y:S01]  /*324c0*/  IADD3 R2, P0, R10.reuse, R75, RZ ;  /* 0x0000004b0a027210 */ /* 0x041fe20007f1e0ff */
[----:B------:R0:W-:Y:S05]  /*324d0*/  STG.E.U8 desc[UR60][R4.64], R119 ;  /* 0x0000007704007986 */ /* 0x0001ea000c10113c */
[----:B------:R-:W3:Y:S01]  /*324e0*/  LDC R23, c[0x0][0x278] ;  /* 0x00009e00ff177b82 */ /* 0x000ee20000000800 */
[----:B------:R-:W-:Y:S01]  /*324f0*/  LEA.HI.X.SX32 R3, R10, R71, 0x1, P0 ;  /* 0x000000470a037211 */ /* 0x000fe200000f0eff */
[----:B--2---:R-:W-:-:S06]  /*32500*/  IMAD R10, R7, 0x4, R10 ;  /* 0x00000004070a7824 */ /* 0x004fcc00078e020a */
[----:B------:R-:W2:Y:S01]  /*32510*/  LDC R7, c[0x0][0x278] ;  /* 0x00009e00ff077b82 */ /* 0x000ea20000000800 */
[----:B0-----:R-:W-:-:S04]  /*32520*/  IADD3 R4, P0, R0, R75, RZ ;  /* 0x0000004b00047210 */ /* 0x001fc80007f1e0ff */
[----:B------:R-:W-:Y:S01]  /*32530*/  LEA.HI.X.SX32 R5, R0, R71, 0x1, P0 ;  /* 0x0000004700057211 */ /* 0x000fe200000f0eff */
[----:B----4-:R-:W-:Y:S01]  /*32540*/  IMAD R0, R17, 0x2, R10 ;  /* 0x0000000211007824 */ /* 0x010fe200078e020a */
[----:B------:R0:W-:Y:S01]  /*32550*/  STG.E.U8 desc[UR60][R12.64], R109 ;  /* 0x0000006d0c007986 */ /* 0x0001e2000c10113c */
[----:B------:R-:W4:Y:S03]  /*32560*/  LDC R14, c[0x0][0x278] ;  /* 0x00009e00ff0e7b82 */ /* 0x000f260000000800 */
[----:B------:R1:W-:Y:S01]  /*32570*/  STG.E.U8 desc[UR60][R8.64], R113 ;  /* 0x0000007108007986 */ /* 0x0003e2000c10113c */
[----:B------:R-:W-:-:S03]  /*32580*/  IADD3 R16, P3, R0, R75, RZ ;  /* 0x0000004b00107210 */ /* 0x000fc60007f7e0ff */
[----:B------:R3:W-:Y:S01]  /*32590*/  STG.E.U8 desc[UR60][R2.64], R65 ;  /* 0x0000004102007986 */ /* 0x0007e2000c10113c */
[----:B0-----:R-:W-:Y:S01]  /*325a0*/  IADD3 R12, P0, R10, R75, RZ ;  /* 0x0000004b0a0c7210 */ /* 0x001fe20007f1e0ff */
[----:B-1----:R-:W-:-:S03]  /*325b0*/  IMAD R8, R19, 0x2, R0 ;  /* 0x0000000213087824 */ /* 0x002fc600078e0200 */
[-C--:B------:R-:W-:Y:S01]  /*325c0*/  LEA.HI.X.SX32 R13, R10, R71.reuse, 0x1, P0 ;  /* 0x000000470a0d7211 */ /* 0x080fe200000f0eff */
[----:B------:R-:W0:Y:S01]  /*325d0*/  LDC R19, c[0x0][0x278] ;  /* 0x00009e00ff137b82 */ /* 0x000e220000000800 */
[----:B------:R-:W-:Y:S01]  /*325e0*/  LEA.HI.X.SX32 R17, R0, R71, 0x1, P3 ;  /* 0x0000004700117211 */ /* 0x000fe200018f0eff */
[----:B------:R-:W-:Y:S01]  /*325f0*/  IMAD R0, R21, 0x2, R8 ;  /* 0x0000000215007824 */ /* 0x000fe200078e0208 */
[----:B---3--:R-:W-:-:S03]  /*32600*/  IADD3 R2, P0, R8, R75, RZ ;  /* 0x0000004b08027210 */ /* 0x008fc60007f1e0ff */
[----:B--2---:R-:W-:Y:S01]  /*32610*/  IMAD R10, R7, 0x2, R0 ;  /* 0x00000002070a7824 */ /* 0x004fe200078e0200 */
[----:B------:R-:W-:Y:S01]  /*32620*/  LEA.HI.X.SX32 R3, R8, R71, 0x1, P0 ;  /* 0x0000004708037211 */ /* 0x000fe200000f0eff */
[----:B------:R-:W1:Y:S01]  /*32630*/  LDC R7, c[0x0][0x278] ;  /* 0x00009e00ff077b82 */ /* 0x000e620000000800 */
[C---:B------:R-:W-:Y:S01]  /*32640*/  IADD3 R8, P0, R0.reuse, R75, RZ ;  /* 0x0000004b00087210 */ /* 0x040fe20007f1e0ff */
[----:B------:R2:W-:Y:S03]  /*32650*/  STG.E.U8 desc[UR60][R4.64], R66 ;  /* 0x0000004204007986 */ /* 0x0005e6000c10113c */
[----:B------:R-:W-:Y:S01]  /*32660*/  LEA.HI.X.SX32 R9, R0, R71, 0x1, P0 ;  /* 0x0000004700097211 */ /* 0x000fe200000f0eff */
[----:B------:R-:W-:Y:S02]  /*32670*/  IMAD R0, R23, 0x2, R10 ;  /* 0x0000000217007824 */ /* 0x000fe400078e020a */
[----:B------:R-:W3:Y:S01]  /*32680*/  LDC R21, c[0x0][0x278] ;  /* 0x00009e00ff157b82 */ /* 0x000ee20000000800 */
[C---:B--2---:R-:W-:Y:S01]  /*32690*/  IADD3 R4, P0, R10.reuse, R75, RZ ;  /* 0x0000004b0a047210 */ /* 0x044fe20007f1e0ff */
[----:B------:R2:W-:Y:S06]  /*326a0*/  STG.E.U8 desc[UR60][R12.64], R132 ;  /* 0x000000840c007986 */ /* 0x0005ec000c10113c */
[----:B------:R-:W3:Y:S01]  /*326b0*/  LDC R23, c[0x0][0x278] ;  /* 0x00009e00ff177b82 */ /* 0x000ee20000000800 */
[----:B------:R-:W-:Y:S01]  /*326c0*/  LEA.HI.X.SX32 R5, R10, R71, 0x1, P0 ;  /* 0x000000470a057211 */ /* 0x000fe200000f0eff */
[----:B------:R-:W-:Y:S01]  /*326d0*/  IMAD R10, R25, 0x2, R0 ;  /* 0x00000002190a7824 */ /* 0x000fe200078e0200 */
[----:B------:R4:W-:Y:S04]  /*326e0*/  STG.E.U8 desc[UR60][R16.64], R133 ;  /* 0x0000008510007986 */ /* 0x0009e8000c10113c */
[----:B------:R0:W-:Y:S01]  /*326f0*/  STG.E.U8 desc[UR60][R2.64], R137 ;  /* 0x0000008902007986 */ /* 0x0001e2000c10113c */
[----:B------:R-:W3:Y:S01]  /*32700*/  LDC R25, c[0x0][0x278] ;  /* 0x00009e00ff197b82 */ /* 0x000ee20000000800 */
[----:B--2---:R-:W-:-:S02]  /*32710*/  IADD3 R12, P0, R0, R75, RZ ;  /* 0x0000004b000c7210 */ /* 0x004fc40007f1e0ff */
[----:B----4-:R-:W-:Y:S02]  /*32720*/  IADD3 R16, P3, R10, R75, RZ ;  /* 0x0000004b0a107210 */ /* 0x010fe40007f7e0ff */
[----:B0-----:R-:W-:Y:S02]  /*32730*/  LEA.HI R3, R194, 0x1ce, RZ, 0x1a ;  /* 0x000001cec2037811 */ /* 0x001fe400078fd0ff */
[-C--:B------:R-:W-:Y:S01]  /*32740*/  LEA.HI.X.SX32 R17, R10, R71.reuse, 0x1, P3 ;  /* 0x000000470a117211 */ /* 0x080fe200018f0eff */
[----:B------:R-:W-:Y:S01]  /*32750*/  IMAD R10, R19, 0x4, R10 ;  /* 0x00000004130a7824 */ /* 0x000fe200078e020a */
[----:B------:R-:W-:Y:S01]  /*32760*/  LEA.HI.X.SX32 R13, R0, R71, 0x1, P0 ;  /* 0x00000047000d7211 */ /* 0x000fe200000f0eff */
[----:B------:R-:W-:Y:S01]  /*32770*/  IMAD R0, R3, R14, RZ ;  /* 0x0000000e03007224 */ /* 0x000fe200078e02ff */
[----:B------:R-:W0:Y:S01]  /*32780*/  LDC R19, c[0x0][0x278] ;  /* 0x00009e00ff137b82 */ /* 0x000e220000000800 */
[----:B-1----:R-:W-:-:S03]  /*32790*/  IMAD R14, R7, 0x2, R10 ;  /* 0x00000002070e7824 */ /* 0x002fc600078e020a */
[C---:B------:R-:W-:Y:S01]  /*327a0*/  IADD3 R2, P0, R0.reuse, R75, RZ ;  /* 0x0000004b00027210 */ /* 0x040fe20007f1e0ff */
[----:B------:R-:W-:Y:S03]  /*327b0*/  STG.E.U8 desc[UR60][R8.64], R141 ;  /* 0x0000008d08007986 */ /* 0x000fe6000c10113c */
[----:B------:R-:W-:Y:S01]  /*327c0*/  LEA.HI.X.SX32 R3, R0, R71, 0x1, P0 ;  /* 0x0000004700037211 */ /* 0x000fe200000f0eff */
[----:B------:R1:W-:Y:S01]  /*327d0*/  STG.E.U8 desc[UR60][R4.64], R123 ;  /* 0x0000007b04007986 */ /* 0x0003e2000c10113c */
[----:B---3--:R-:W-:Y:S01]  /*327e0*/  IMAD R0, R21, 0x2, R14 ;  /* 0x0000000215007824 */ /* 0x008fe200078e020e */
[----:B------:R-:W2:Y:S02]  /*327f0*/  LDC R7, c[0x0][0x278] ;  /* 0x00009e00ff077b82 */ /* 0x000ea40000000800 */
[----:B------:R3:W-:Y:S01]  /*32800*/  STG.E.U8 desc[UR60][R12.64], R131 ;  /* 0x000000830c007986 */ /* 0x0007e2000c10113c */
[----:B-1----:R-:W-:-:S04]  /*32810*/  IADD3 R4, P3, R10, R75, RZ ;  /* 0x0000004b0a047210 */ /* 0x002fc80007f7e0ff */
[----:B------:R-:W-:Y:S02]  /*32820*/  LEA.HI.X.SX32 R5, R10, R71, 0x1, P3 ;  /* 0x000000470a057211 */ /* 0x000fe400018f0eff */
[----:B---3--:R-:W-:-:S04]  /*32830*/  IADD3 R12, P3, R0, R75, RZ ;  /* 0x0000004b000c7210 */ /* 0x008fc80007f7e0ff */
[----:B------:R-:W-:Y:S01]  /*32840*/  LEA.HI.X.SX32 R13, R0, R71, 0x1, P3 ;  /* 0x00000047000d7211 */ /* 0x000fe200018f0eff */
[----:B------:R-:W-:Y:S01]  /*32850*/  IMAD R0, R23, 0x2, R0 ;  /* 0x0000000217007824 */ /* 0x000fe200078e0200 */
[C---:B------:R-:W-:Y:S01]  /*32860*/  IADD3 R8, P0, R14.reuse, R75, RZ ;  /* 0x0000004b0e087210 */ /* 0x040fe20007f1e0ff */
[----:B------:R-:W1:Y:S02]  /*32870*/  LDS.128 R20, [R15] ;  /* 0x000000000f147984 */ /* 0x000e640000000c00 */
[----:B0-----:R-:W-:Y:S02]  /*32880*/  IMAD R10, R19, 0x2, R0 ;  /* 0x00000002130a7824 */ /* 0x001fe400078e0200 */
[----:B------:R-:W0:Y:S01]  /*32890*/  LDC R19, c[0x0][0x278] ;  /* 0x00009e00ff137b82 */ /* 0x000e220000000800 */
[----:B------:R3:W-:Y:S01]  /*328a0*/  STG.E.U8 desc[UR60][R16.64], R136 ;  /* 0x0000008810007986 */ /* 0x0007e2000c10113c */
[----:B------:R-:W-:-:S03]  /*328b0*/  LEA.HI.X.SX32 R9, R14, R71, 0x1, P0 ;  /* 0x000000470e097211 */ /* 0x000fc600000f0eff */
[----:B------:R4:W-:Y:S01]  /*328c0*/  STG.E.U8 desc[UR60][R2.64], R140 ;  /* 0x0000008c02007986 */ /* 0x0009e2000c10113c */
[----:B---3--:R-:W-:Y:S02]  /*328d0*/  IADD3 R16, P0, R0, R75, RZ ;  /* 0x0000004b00107210 */ /* 0x008fe40007f1e0ff */
[----:B----4-:R-:W-:Y:S02]  /*328e0*/  LEA.HI R3, R194, 0x1de, RZ, 0x1a ;  /* 0x000001dec2037811 */ /* 0x010fe400078fd0ff */
[----:B------:R-:W-:Y:S01]  /*328f0*/  LEA.HI.X.SX32 R17, R0, R71, 0x1, P0 ;  /* 0x0000004700117211 */ /* 0x000fe200000f0eff */
[----:B------:R-:W-:Y:S01]  /*32900*/  IMAD R0, R25, 0x2, R10 ;  /* 0x0000000219007824 */ /* 0x000fe200078e020a */
[C---:B------:R-:W-:Y:S01]  /*32910*/  IADD3 R2, P0, R10.reuse, R75, RZ ;  /* 0x0000004b0a027210 */ /* 0x040fe20007f1e0ff */
[----:B------:R-:W-:Y:S01]  /*32920*/  IMAD R18, R3, R18, RZ ;  /* 0x0000001203127224 */ /* 0x000fe200078e02ff */
[----:B------:R3:W-:Y:S01]  /*32930*/  STG.E.U8 desc[UR60][R4.64], R67 ;  /* 0x0000004304007986 */ /* 0x0007e2000c10113c */
[----:B------:R-:W-:Y:S01]  /*32940*/  IMAD R14, R27, 0x2, R0 ;  /* 0x000000021b0e7824 */ /* 0x000fe200078e0200 */
[----:B------:R-:W-:-:S02]  /*32950*/  LEA.HI.X.SX32 R3, R10, R71, 0x1, P0 ;  /* 0x000000470a037211 */ /* 0x000fc400000f0eff */
[----:B------:R4:W-:Y:S01]  /*32960*/  STG.E.U8 desc[UR60][R8.64], R127 ;  /* 0x0000007f08007986 */ /* 0x0009e2000c10113c */
[----:B---3--:R-:W-:-:S04]  /*32970*/  IADD3 R4, P0, R0, R75, RZ ;  /* 0x0000004b00047210 */ /* 0x008fc80007f1e0ff */
[----:B------:R-:W-:Y:S01]  /*32980*/  LEA.HI.X.SX32 R5, R0, R71, 0x1, P0 ;  /* 0x0000004700057211 */ /* 0x000fe200000f0eff */
[----:B--2---:R-:W-:Y:S01]  /*32990*/  IMAD R0, R7, 0x4, R14 ;  /* 0x0000000407007824 */ /* 0x004fe200078e020e */
[C---:B----4-:R-:W-:Y:S01]  /*329a0*/  IADD3 R8, P3, R14.reuse, R75, RZ ;  /* 0x0000004b0e087210 */ /* 0x050fe20007f7e0ff */
[----:B------:R2:W-:Y:S02]  /*329b0*/  STG.E.U8 desc[UR60][R12.64], R135 ;  /* 0x000000870c007986 */ /* 0x0005e4000c10113c */
[----:B0-----:R-:W-:Y:S01]  /*329c0*/  IMAD R10, R19, 0x2, R0 ;  /* 0x00000002130a7824 */ /* 0x001fe200078e0200 */
[----:B------:R-:W-:Y:S02]  /*329d0*/  LEA.HI.X.SX32 R9, R14, R71, 0x1, P3 ;  /* 0x000000470e097211 */ /* 0x000fe400018f0eff */
[C---:B------:R-:W-:Y:S01]  /*329e0*/  IADD3 R14, P0, R0.reuse, R75, RZ ;  /* 0x0000004b000e7210 */ /* 0x040fe20007f1e0ff */
[----:B------:R0:W-:Y:S03]  /*329f0*/  STG.E.U8 desc[UR60][R16.64], R139 ;  /* 0x0000008b10007986 */ /* 0x0001e6000c10113c */
[----:B------:R-:W-:Y:S01]  /*32a00*/  LEA.HI.X.SX32 R15, R0, R71, 0x1, P0 ;  /* 0x00000047000f7211 */ /* 0x000fe200000f0eff */
[----:B------:R3:W-:Y:S01]  /*32a10*/  STG.E.U8 desc[UR60][R2.64], R122 ;  /* 0x0000007a02007986 */ /* 0x0007e2000c10113c */
[----:B------:R-:W-:Y:S01]  /*32a20*/  IMAD R0, R45, 0x2, R10 ;  /* 0x000000022d007824 */ /* 0x000fe200078e020a */
[C---:B--2---:R-:W-:Y:S01]  /*32a30*/  IADD3 R12, P4, R18.reuse, R75, RZ ;  /* 0x0000004b120c7210 */ /* 0x044fe20007f9e0ff */
[----:B------:R-:W2:Y:S01]  /*32a40*/  LDC R45, c[0x0][0x278] ;  /* 0x00009e00ff2d7b82 */ /* 0x000ea20000000800 */
[----:B------:R4:W-:Y:S02]  /*32a50*/  STG.E.U8 desc[UR60][R4.64], R130 ;  /* 0x0000008204007986 */ /* 0x0009e4000c10113c */
[----:B------:R-:W-:-:S05]  /*32a60*/  LEA.HI.X.SX32 R13, R18, R71, 0x1, P4 ;  /* 0x00000047120d7211 */ /* 0x000fca00020f0eff */
[----:B0-----:R-:W0:Y:S01]  /*32a70*/  LDC R16, c[0x0][0x278] ;  /* 0x00009e00ff107b82 */ /* 0x001e220000000800 */
[C---:B---3--:R-:W-:Y:S01]  /*32a80*/  IADD3 R2, P0, R10.reuse, R75, RZ ;  /* 0x0000004b0a027210 */ /* 0x048fe20007f1e0ff */
[----:B------:R3:W-:Y:S03]  /*32a90*/  STG.E.U8 desc[UR60][R8.64], R134 ;  /* 0x0000008608007986 */ /* 0x0007e6000c10113c */
[----:B------:R-:W-:Y:S01]  /*32aa0*/  LEA.HI.X.SX32 R3, R10, R71, 0x1, P0 ;  /* 0x000000470a037211 */ /* 0x000fe200000f0eff */
[----:B------:R-:W-:Y:S01]  /*32ab0*/  IMAD R10, R47, 0x2, R0 ;  /* 0x000000022f0a7824 */ /* 0x000fe200078e0200 */
[C---:B----4-:R-:W-:Y:S01]  /*32ac0*/  IADD3 R4, P0, R0.reuse, R75, RZ ;  /* 0x0000004b00047210 */ /* 0x050fe20007f1e0ff */
[----:B------:R4:W-:Y:S01]  /*32ad0*/  STG.E.U8 desc[UR60][R12.64], R138 ;  /* 0x0000008a0c007986 */ /* 0x0009e2000c10113c */
[----:B-1----:R-:W-:Y:S01]  /*32ae0*/  PRMT R43, R21, 0x7770, RZ ;  /* 0x00007770152b7816 */ /* 0x002fe200000000ff */
[----:B------:R-:W1:Y:S01]  /*32af0*/  LDC R47, c[0x0][0x278] ;  /* 0x00009e00ff2f7b82 */ /* 0x000e620000000800 */
[----:B------:R-:W-:Y:S01]  /*32b00*/  LEA.HI.X.SX32 R5, R0, R71, 0x1, P0 ;  /* 0x0000004700057211 */ /* 0x000fe200000f0eff */
[----:B------:R-:W-:Y:S01]  /*32b10*/  IMAD R0, R49, 0x2, R10 ;  /* 0x0000000231007824 */ /* 0x000fe200078e020a */
[----:B---3--:R-:W-:-:S02]  /*32b20*/  IADD3 R8, P0, R10, R75, RZ ;  /* 0x0000004b0a087210 */ /* 0x008fc40007f1e0ff */
[----:B------:R-:W-:Y:S02]  /*32b30*/  PRMT R41, R22, 0x7770, RZ ;  /* 0x0000777016297816 */ /* 0x000fe400000000ff */
[----:B------:R-:W-:Y:S01]  /*32b40*/  PRMT R25, R21, 0x7773, RZ ;  /* 0x0000777315197816 */ /* 0x000fe200000000ff */
[----:B------:R-:W3:Y:S01]  /*32b50*/  LDC R18, c[0x0][0x278] ;  /* 0x00009e00ff127b82 */ /* 0x000ee20000000800 */
[----:B----4-:R-:W-:Y:S02]  /*32b60*/  PRMT R13, R20, 0x7770, RZ ;  /* 0x00007770140d7816 */ /* 0x010fe400000000ff */
[----:B------:R-:W-:Y:S01]  /*32b70*/  LEA.HI.X.SX32 R9, R10, R71, 0x1, P0 ;  /* 0x000000470a097211 */ /* 0x000fe200000f0eff */
[----:B------:R-:W-:Y:S01]  /*32b80*/  IMAD R10, R51, 0x2, R0 ;  /* 0x00000002330a7824 */ /* 0x000fe200078e0200 */
[----:B------:R-:W-:Y:S01]  /*32b90*/  IADD3 R12, P0, R0, R75, RZ ;  /* 0x0000004b000c7210 */ /* 0x000fe20007f1e0ff */
[----:B------:R4:W-:Y:S01]  /*32ba0*/  STG.E.U8 desc[UR60][R14.64], R13 ;  /* 0x0000000d0e007986 */ /* 0x0009e2000c10113c */
[----:B------:R-:W-:-:S03]  /*32bb0*/  PRMT R29, R21, 0x7772, RZ ;  /* 0x00007772151d7816 */ /* 0x000fc600000000ff */
[----:B------:R2:W-:Y:S01]  /*32bc0*/  STG.E.U8 desc[UR60][R2.64], R43 ;  /* 0x0000002b02007986 */ /* 0x0005e2000c10113c */
[----:B------:R-:W-:Y:S02]  /*32bd0*/  PRMT R37, R21, 0x7771, RZ ;  /* 0x0000777115257816 */ /* 0x000fe400000000ff */
[C---:B------:R-:W-:Y:S01]  /*32be0*/  PRMT R17, R23.reuse, 0x7773, RZ ;  /* 0x0000777317117816 */ /* 0x040fe200000000ff */
[----:B------:R0:W-:Y:S01]  /*32bf0*/  STG.E.U8 desc[UR60][R4.64], R41 ;  /* 0x0000002904007986 */ /* 0x0001e2000c10113c */
[C---:B------:R-:W-:Y:S02]  /*32c00*/  PRMT R21, R23.reuse, 0x7772, RZ ;  /* 0x0000777217157816 */ /* 0x040fe400000000ff */
[C---:B------:R-:W-:Y:S02]  /*32c10*/  PRMT R33, R23.reuse, 0x7771, RZ ;  /* 0x0000777117217816 */ /* 0x040fe400000000ff */
[----:B----4-:R-:W-:Y:S01]  /*32c20*/  LEA.HI.X.SX32 R13, R0, R71, 0x1, P0 ;  /* 0x00000047000d7211 */ /* 0x010fe200000f0eff */
[----:B--2---:R-:W2:Y:S01]  /*32c30*/  LDC R43, c[0x0][0x278] ;  /* 0x00009e00ff2b7b82 */ /* 0x004ea20000000800 */
[----:B------:R-:W-:Y:S01]  /*32c40*/  PRMT R23, R23, 0x7770, RZ ;  /* 0x0000777017177816 */ /* 0x000fe200000000ff */
[----:B------:R-:W-:Y:S01]  /*32c50*/  IMAD R0, R53, 0x2, R10 ;  /* 0x0000000235007824 */ /* 0x000fe200078e020a */
[----:B------:R-:W-:-:S05]  /*32c60*/  IADD3 R2, P0, R10, R75, RZ ;  /* 0x0000004b0a027210 */ /* 0x000fca0007f1e0ff */
[----:B0-----:R-:W0:Y:S01]  /*32c70*/  LDC R41, c[0x0][0x278] ;  /* 0x00009e00ff297b82 */ /* 0x001e220000000800 */
[----:B------:R-:W-:Y:S01]  /*32c80*/  LEA.HI.X.SX32 R3, R10, R71, 0x1, P0 ;  /* 0x000000470a037211 */ /* 0x000fe200000f0eff */
[----:B------:R4:W-:Y:S01]  /*32c90*/  STG.E.U8 desc[UR60][R8.64], R23 ;  /* 0x0000001708007986 */ /* 0x0009e2000c10113c */
[----:B------:R-:W-:Y:S02]  /*32ca0*/  IADD3 R14, P0, R0, R75, RZ ;  /* 0x0000004b000e7210 */ /* 0x000fe40007f1e0ff */
[----:B------:R-:W-:Y:S02]  /*32cb0*/  LEA.HI R5, R194, 0x1ee, RZ, 0x1a ;  /* 0x000001eec2057811 */ /* 0x000fe400078fd0ff */
[----:B------:R-:W-:Y:S02]  /*32cc0*/  PRMT R39, R20, 0x7771, RZ ;  /* 0x0000777114277816 */ /* 0x000fe400000000ff */
[----:B------:R-:W-:Y:S01]  /*32cd0*/  LEA.HI.X.SX32 R15, R0, R71, 0x1, P0 ;  /* 0x00000047000f7211 */ /* 0x000fe200000f0eff */
[----:B------:R-:W-:Y:S01]  /*32ce0*/  IMAD R10, R5, R16, RZ ;  /* 0x00000010050a7224 */ /* 0x000fe200078e02ff */
[----:B----4-:R-:W4:Y:S01]  /*32cf0*/  LDC R23, c[0x0][0x278] ;  /* 0x00009e00ff177b82 */ /* 0x010f220000000800 */
[----:B------:R-:W-:Y:S01]  /*32d00*/  IMAD R0, R45, 0x4, R0 ;  /* 0x000000042d007824 */ /* 0x000fe200078e0200 */
[----:B------:R1:W-:Y:S02]  /*32d10*/  STG.E.U8 desc[UR60][R12.64], R39 ;  /* 0x000000270c007986 */ /* 0x0003e4000c10113c */
[----:B------:R-:W-:-:S04]  /*32d20*/  IADD3 R4, P0, R10, R75, RZ ;  /* 0x0000004b0a047210 */ /* 0x000fc80007f1e0ff */
[----:B------:R-:W3:Y:S01]  /*32d30*/  LDC R45, c[0x0][0x278] ;  /* 0x00009e00ff2d7b82 */ /* 0x000ee20000000800 */
[----:B------:R-:W-:Y:S01]  /*32d40*/  IADD3 R8, P3, R0, R75, RZ ;  /* 0x0000004b00087210 */ /* 0x000fe20007f7e0ff */
[----:B------:R2:W-:Y:S01]  /*32d50*/  STG.E.U8 desc[UR60][R2.64], R37 ;  /* 0x0000002502007986 */ /* 0x0005e2000c10113c */
[----:B-1----:R-:W-:-:S05]  /*32d60*/  IMAD R12, R47, 0x2, R0 ;  /* 0x000000022f0c7824 */ /* 0x002fca00078e0200 */
[----:B------:R-:W1:Y:S01]  /*32d70*/  LDC R39, c[0x0][0x278] ;  /* 0x00009e00ff277b82 */ /* 0x000e620000000800 */
[-C--:B------:R-:W-:Y:S02]  /*32d80*/  LEA.HI.X.SX32 R5, R10, R71.reuse, 0x1, P0 ;  /* 0x000000470a057211 */ /* 0x080fe400000f0eff */
[----:B------:R-:W-:Y:S01]  /*32d90*/  LEA.HI.X.SX32 R9, R0, R71, 0x1, P3 ;  /* 0x0000004700097211 */ /* 0x000fe200018f0eff */
[----:B--2---:R-:W-:Y:S01]  /*32da0*/  IMAD R0, R43, 0x2, R12 ;  /* 0x000000022b007824 */ /* 0x004fe200078e020c */
[----:B------:R-:W-:Y:S02]  /*32db0*/  IADD3 R2, P0, R12, R75, RZ ;  /* 0x0000004b0c027210 */ /* 0x000fe40007f1e0ff */
[----:B------:R-:W-:Y:S01]  /*32dc0*/  PRMT R35, R22, 0x7771, RZ ;  /* 0x0000777116237816 */ /* 0x000fe200000000ff */
[----:B0-----:R-:W-:Y:S01]  /*32dd0*/  IMAD R10, R41, 0x2, R0 ;  /* 0x00000002290a7824 */ /* 0x001fe200078e0200 */
[----:B------:R-:W-:Y:S02]  /*32de0*/  LEA.HI.X.SX32 R3, R12, R71, 0x1, P0 ;  /* 0x000000470c037211 */ /* 0x000fe400000f0eff */
[----:B------:R-:W-:Y:S01]  /*32df0*/  IADD3 R12, P0, R0, R75, RZ ;  /* 0x0000004b000c7210 */ /* 0x000fe20007f1e0ff */
[----:B------:R0:W-:Y:S01]  /*32e00*/  STG.E.U8 desc[UR60][R14.64], R35 ;  /* 0x000000230e007986 */ /* 0x0001e2000c10113c */
[----:B------:R-:W-:-:S02]  /*32e10*/  PRMT R31, R20, 0x7772, RZ ;  /* 0x00007772141f7816 */ /* 0x000fc400000000ff */
[----:B------:R-:W-:Y:S01]  /*32e20*/  LEA.HI.X.SX32 R13, R0, R71, 0x1, P0 ;  /* 0x00000047000d7211 */ /* 0x000fe200000f0eff */
[----:B----4-:R-:W-:Y:S01]  /*32e30*/  IMAD R0, R23, 0x2, R10 ;  /* 0x0000000217007824 */ /* 0x010fe200078e020a */
[----:B------:R2:W-:Y:S01]  /*32e40*/  STG.E.U8 desc[UR60][R4.64], R33 ;  /* 0x0000002104007986 */ /* 0x0005e2000c10113c */
[----:B0-----:R-:W-:-:S03]  /*32e50*/  IADD3 R14, P0, R10, R75, RZ ;  /* 0x0000004b0a0e7210 */ /* 0x001fc60007f1e0ff */
[----:B------:R0:W-:Y:S01]  /*32e60*/  STG.E.U8 desc[UR60][R8.64], R31 ;  /* 0x0000001f08007986 */ /* 0x0001e2000c10113c */
[----:B------:R-:W-:Y:S01]  /*32e70*/  LEA.HI.X.SX32 R15, R10, R71, 0x1, P0 ;  /* 0x000000470a0f7211 */ /* 0x000fe200000f0eff */
[----:B---3--:R-:W-:Y:S01]  /*32e80*/  IMAD R10, R45, 0x2, R0 ;  /* 0x000000022d0a7824 */ /* 0x008fe200078e0200 */
[----:B--2---:R-:W-:Y:S02]  /*32e90*/  IADD3 R4, P3, R0, R75, RZ ;  /* 0x0000004b00047210 */ /* 0x004fe40007f7e0ff */
[----:B------:R-:W-:Y:S01]  /*32ea0*/  PRMT R7, R22, 0x7772, RZ ;  /* 0x0000777216077816 */ /* 0x000fe200000000ff */
[----:B-1----:R-:W-:Y:S01]  /*32eb0*/  IMAD R16, R39, 0x2, R10 ;  /* 0x0000000227107824 */ /* 0x002fe200078e020a */
[----:B------:R-:W-:Y:S02]  /*32ec0*/  LEA.HI.X.SX32 R5, R0, R71, 0x1, P3 ;  /* 0x0000004700057211 */ /* 0x000fe400018f0eff */
[----:B0-----:R-:W-:Y:S02]  /*32ed0*/  LEA.HI R9, R194, 0x1fe, RZ, 0x1a ;  /* 0x000001fec2097811 */ /* 0x001fe400078fd0ff */
[----:B------:R-:W-:-:S03]  /*32ee0*/  IADD3 R8, P3, R10, R75, RZ ;  /* 0x0000004b0a087210 */ /* 0x000fc60007f7e0ff */
[----:B------:R-:W-:Y:S01]  /*32ef0*/  IMAD R18, R9, R18, RZ ;  /* 0x0000001209127224 */ /* 0x000fe200078e02ff */
[----:B------:R0:W-:Y:S01]  /*32f00*/  STG.E.U8 desc[UR60][R2.64], R29 ;  /* 0x0000001d02007986 */ /* 0x0001e2000c10113c */
[----:B------:R-:W-:-:S03]  /*32f10*/  LEA.HI.X.SX32 R9, R10, R71, 0x1, P3 ;  /* 0x000000470a097211 */ /* 0x000fc600018f0eff */
[----:B------:R1:W-:Y:S01]  /*32f20*/  STG.E.U8 desc[UR60][R12.64], R7 ;  /* 0x000000070c007986 */ /* 0x0003e2000c10113c */
[----:B------:R-:W-:Y:S02]  /*32f30*/  PRMT R27, R20, 0x7773, RZ ;  /* 0x00007773141b7816 */ /* 0x000fe400000000ff */
[----:B------:R-:W-:Y:S02]  /*32f40*/  PRMT R19, R22, 0x7773, RZ ;  /* 0x0000777316137816 */ /* 0x000fe400000000ff */
[-C--:B0-----:R-:W-:Y:S02]  /*32f50*/  IADD3 R2, P3, R16, R75.reuse, RZ ;  /* 0x0000004b10027210 */ /* 0x081fe40007f7e0ff */
[----:B-1----:R-:W-:Y:S02]  /*32f60*/  IADD3 R12, P4, R18, R75, RZ ;  /* 0x0000004b120c7210 */ /* 0x002fe40007f9e0ff */
[-C--:B------:R-:W-:Y:S01]  /*32f70*/  LEA.HI.X.SX32 R3, R16, R71.reuse, 0x1, P3 ;  /* 0x0000004710037211 */ /* 0x080fe200018f0eff */
[----:B------:R0:W-:Y:S01]  /*32f80*/  STG.E.U8 desc[UR60][R14.64], R21 ;  /* 0x000000150e007986 */ /* 0x0001e2000c10113c */
[----:B------:R-:W-:-:S03]  /*32f90*/  LEA.HI.X.SX32 R13, R18, R71, 0x1, P4 ;  /* 0x00000047120d7211 */ /* 0x000fc600020f0eff */
[----:B------:R0:W-:Y:S04]  /*32fa0*/  STG.E.U8 desc[UR60][R4.64], R27 ;  /* 0x0000001b04007986 */ /* 0x0001e8000c10113c */
[----:B------:R0:W-:Y:S04]  /*32fb0*/  STG.E.U8 desc[UR60][R8.64], R25 ;  /* 0x0000001908007986 */ /* 0x0001e8000c10113c */
[----:B------:R0:W-:Y:S04]  /*32fc0*/  STG.E.U8 desc[UR60][R2.64], R19 ;  /* 0x0000001302007986 */ /* 0x0001e8000c10113c */
[----:B------:R0:W-:Y:S01]  /*32fd0*/  STG.E.U8 desc[UR60][R12.64], R17 ;  /* 0x000000110c007986 */ /* 0x0001e2000c10113c */
[----:B------:R-:W-:-:S02]  /*32fe0*/  FSEL R0, R195, -INF , P1 ;  /* 0xff800000c3007808 */ /* 0x000fc40000800000 */
[----:B------:R-:W-:-:S03]  /*32ff0*/  FSEL R7, R248, -INF , P2 ;  /* 0xff800000f8077808 */ /* 0x000fc60001000000 */
[----:B------:R-:W-:Y:S02]  /*33000*/  FFMA R10, R0, 0.69314718246459960938, R11 ;  /* 0x3f317218000a7823 */ /* 0x000fe4000000000b */
[----:B------:R-:W-:Y:S01]  /*33010*/  FFMA R11, R7, 0.69314718246459960938, R6 ;  /* 0x3f317218070b7823 */ /* 0x000fe20000000006 */
[----:B------:R-:W-:Y:S01]  /*33020*/  BAR.SYNC.DEFER_BLOCKING 0x0 ;  /* 0x0000000000007b1d */ /* 0x000fe20000010000 */
[----:B------:R-:W-:-:S07]  /*33030*/  LOP3.LUT P0, RZ, R194, 0x40, RZ, 0xc0, !PT ;  /* 0x00000040c2ff7812 */ /* 0x000fce000780c0ff */
[----:B------:R-:W1:Y:S01]  /*33040*/  LDC R0, c[0x0][0x27c] ;  /* 0x00009f00ff007b82 */ /* 0x000e620000000800 */
[----:B------:R0:W-:Y:S07]  /*33050*/  STS.64 [R197], R10 ;  /* 0x0000000ac5007388 */ /* 0x0001ee0000000a00 */
[----:B------:R-:W-:Y:S06]  /*33060*/  BAR.SYNC.DEFER_BLOCKING 0x0 ;  /* 0x0000000000007b1d */ /* 0x000fec0000010000 */
[----:B------:R-:W-:Y:S05]  /*33070*/  @P0 EXIT ;  /* 0x000000000000094d */ /* 0x000fea0003800000 */
[----:B------:R-:W2:Y:S01]  /*33080*/  LDL.LU R195, [R1+0x18] ;  /* 0x0000180001c37983 */ /* 0x000ea20000300800 */
[----:B------:R-:W3:Y:S03]  /*33090*/  LDC.64 R6, c[0x0][0x230] ;  /* 0x00008c00ff067b82 */ /* 0x000ee60000000a00 */
[----:B0-----:R-:W4:Y:S01]  /*330a0*/  LDL.LU R197, [R1+0x1394] ;  /* 0x0013940001c57983 */ /* 0x001f220000300800 */
[----:B------:R-:W1:Y:S02]  /*330b0*/  S2R R248, SR_CTAID.Y ;  /* 0x0000000000f87919 */ /* 0x000e640000002600 */
[----:B-1----:R-:W-:-:S04]  /*330c0*/  IMAD R0, R248, R0, RZ ;  /* 0x00000000f8007224 */ /* 0x002fc800078e02ff */
[C---:B------:R-:W-:Y:S02]  /*330d0*/  IMAD.SHL.U32 R3, R0.reuse, 0x4, RZ ;  /* 0x0000000400037824 */ /* 0x040fe400078e00ff */
[----:B------:R-:W-:Y:S01]  /*330e0*/  IMAD.HI R0, R0, 0x4, RZ ;  /* 0x0000000400007827 */ /* 0x000fe200078e02ff */
[----:B--2---:R-:W0:Y:S03]  /*330f0*/  LDS R5, [R195] ;  /* 0x00000000c3057984 */ /* 0x004e260000000800 */
[C---:B----4-:R-:W-:Y:S02]  /*33100*/  IMAD.SHL.U32 R2, R197.reuse, 0x4, RZ ;  /* 0x00000004c5027824 */ /* 0x050fe400078e00ff */
[----:B------:R-:W-:-:S03]  /*33110*/  IMAD.HI R4, R197, 0x4, RZ ;  /* 0x00000004c5047827 */ /* 0x000fc600078e02ff */
[----:B---3--:R-:W-:-:S04]  /*33120*/  IADD3 R2, P0, P1, R2, R6, R3 ;  /* 0x0000000602027210 */ /* 0x008fc8000791e003 */
[----:B------:R-:W-:-:S05]  /*33130*/  IADD3.X R3, R4, R7, R0, P0, P1 ;  /* 0x0000000704037210 */ /* 0x000fca00007e2400 */
[----:B0-----:R-:W-:Y:S01]  /*33140*/  STG.E desc[UR60][R2.64], R5 ;  /* 0x0000000502007986 */ /* 0x001fe2000c10193c */
[----:B------:R-:W-:Y:S05]  /*33150*/  EXIT ;  /* 0x000000000000794d */ /* 0x000fea0003800000 */
.L_x_2:
[----:B------:R-:W-:-:S00]  /*33160*/  BRA `(.L_x_2) ;  /* 0xfffffffc00fc7947 */ /* 0x000fc0000383ffff */
[----:B------:R-:W-:-:S00]  /*33170*/  NOP ;  /* 0x0000000000007918 */ /* 0x000fc00000000000 */
        /* <DEDUP_REMOVED lines=8> */
.L_x_3:


//--------------------- .nv.global.init           --------------------------
	.section	.nv.global.init,"aw",@progbits
.nv.global.init:
	.type		_$_str,@object
	.size		_$_str,(.L_0 - _$_str)
_$_str:
        /*0000*/ 	.byte	0x5f, 0x5f, 0x43, 0x55, 0x44, 0x41, 0x5f, 0x46, 0x54, 0x5a, 0x00
.L_0:


//--------------------- .nv.shared.attn_fwd       --------------------------
	.section	.nv.shared.attn_fwd,"aw",@nobits
	.sectionflags	@""
	.align	16
	.zero		1024


//--------------------- .nv.shared.reserved.0     --------------------------
	.section	.nv.shared.reserved.0,"aw",@nobits
	.weak		__nv_reservedSMEM_offset_0_alias
	.size		__nv_reservedSMEM_offset_0_alias, 0, 0
	.other		__nv_reservedSMEM_offset_0_alias,@"STO_CUDA_RESERVED_SHARED STV_DEFAULT"
__nv_reservedSMEM_offset_0_alias:
	.zero		0


//--------------------- .nv.constant0.attn_fwd    --------------------------
	.section	.nv.constant0.attn_fwd,"a",@progbits
	.sectionflags	@""
	.align	4
.nv.constant0.attn_fwd:
	.zero		664


//--------------------- SYMBOLS --------------------------

	.type		.nv.reservedSmem.offset0,@object
	.size		.nv.reservedSmem.offset0,0x4
